//
// Generated by NVIDIA NVVM Compiler
//
// Compiler Build ID: CL-36424714
// Cuda compilation tools, release 13.0, V13.0.88
// Based on NVVM 20.0.0
//

.version 9.0
.target sm_100
.address_size 64

	// .globl	_occa_removeDC_0
// _ZZ27_occa_StockhamButterfly10_0E10bank_first has been demoted
// _ZZ27_occa_StockhamButterfly10_0E11bank_second has been demoted
// _ZZ31_occa_OptimizedDIFButterfly10_0E10bank_first has been demoted
// _ZZ31_occa_OptimizedDIFButterfly10_0E11bank_second has been demoted
.global .align 4 .b8 __cudart_i2opi_f[24] = {65, 144, 67, 60, 153, 149, 98, 219, 192, 221, 52, 245, 209, 87, 39, 252, 41, 21, 68, 78, 110, 131, 249, 162};

.visible .entry _occa_removeDC_0(
	.param .u64 .ptr .align 1 _occa_removeDC_0_param_0,
	.param .u32 _occa_removeDC_0_param_1,
	.param .u64 .ptr .align 1 _occa_removeDC_0_param_2,
	.param .u32 _occa_removeDC_0_param_3
)
.maxntid 256
{
	.reg .b32 	%r<7>;
	.reg .b32 	%f<3>;
	.reg .b64 	%rd<9>;

	ld.param.u64 	%rd1, [_occa_removeDC_0_param_0];
	ld.param.u64 	%rd2, [_occa_removeDC_0_param_2];
	ld.param.u32 	%r1, [_occa_removeDC_0_param_3];
	cvta.to.global.u64 	%rd3, %rd2;
	cvta.to.global.u64 	%rd4, %rd1;
	mov.u32 	%r2, %ctaid.x;
	shl.b32 	%r3, %r2, 8;
	mov.u32 	%r4, %tid.x;
	or.b32  	%r5, %r3, %r4;
	div.u32 	%r6, %r5, %r1;
	mul.wide.u32 	%rd5, %r6, 4;
	add.s64 	%rd6, %rd3, %rd5;
	mul.wide.u32 	%rd7, %r5, 8;
	add.s64 	%rd8, %rd4, %rd7;
	ld.global.f32 	%f1, [%rd8+4];
	atom.global.add.f32 	%f2, [%rd6], %f1;
	ret;

}
	// .globl	_occa_removeDC_1
.visible .entry _occa_removeDC_1(
	.param .u64 .ptr .align 1 _occa_removeDC_1_param_0,
	.param .u32 _occa_removeDC_1_param_1,
	.param .u64 .ptr .align 1 _occa_removeDC_1_param_2,
	.param .u32 _occa_removeDC_1_param_3
)
.maxntid 256
{
	.reg .b32 	%r<7>;
	.reg .b32 	%f<6>;
	.reg .b64 	%rd<9>;

	ld.param.u64 	%rd1, [_occa_removeDC_1_param_0];
	ld.param.u64 	%rd2, [_occa_removeDC_1_param_2];
	ld.param.u32 	%r1, [_occa_removeDC_1_param_3];
	cvta.to.global.u64 	%rd3, %rd1;
	cvta.to.global.u64 	%rd4, %rd2;
	mov.u32 	%r2, %ctaid.x;
	shl.b32 	%r3, %r2, 8;
	mov.u32 	%r4, %tid.x;
	or.b32  	%r5, %r3, %r4;
	div.u32 	%r6, %r5, %r1;
	mul.wide.u32 	%rd5, %r6, 4;
	add.s64 	%rd6, %rd4, %rd5;
	ld.global.f32 	%f1, [%rd6];
	cvt.rn.f32.s32 	%f2, %r1;
	div.rn.f32 	%f3, %f1, %f2;
	mul.wide.u32 	%rd7, %r5, 8;
	add.s64 	%rd8, %rd3, %rd7;
	ld.global.f32 	%f4, [%rd8+4];
	sub.f32 	%f5, %f4, %f3;
	st.global.f32 	[%rd8+4], %f5;
	ret;

}
	// .globl	_occa_overlap_N_window_0
.visible .entry _occa_overlap_N_window_0(
	.param .u64 .ptr .align 1 _occa_overlap_N_window_0_param_0,
	.param .u64 .ptr .align 1 _occa_overlap_N_window_0_param_1,
	.param .u32 _occa_overlap_N_window_0_param_2,
	.param .u32 _occa_overlap_N_window_0_param_3,
	.param .u32 _occa_overlap_N_window_0_param_4,
	.param .u32 _occa_overlap_N_window_0_param_5
)
.maxntid 256
{
	.reg .pred 	%p<2>;
	.reg .b32 	%r<13>;
	.reg .b32 	%f<5>;
	.reg .b64 	%rd<9>;

	ld.param.u64 	%rd1, [_occa_overlap_N_window_0_param_0];
	ld.param.u64 	%rd2, [_occa_overlap_N_window_0_param_1];
	ld.param.u32 	%r3, [_occa_overlap_N_window_0_param_2];
	ld.param.u32 	%r4, [_occa_overlap_N_window_0_param_4];
	ld.param.u32 	%r5, [_occa_overlap_N_window_0_param_5];
	mov.u32 	%r6, %ctaid.x;
	shl.b32 	%r7, %r6, 8;
	mov.u32 	%r8, %tid.x;
	or.b32  	%r1, %r7, %r8;
	div.u32 	%r9, %r1, %r4;
	mul.lo.s32 	%r10, %r9, %r4;
	sub.s32 	%r11, %r1, %r10;
	mad.lo.s32 	%r2, %r9, %r5, %r11;
	setp.ge.u32 	%p1, %r2, %r3;
	mov.f32 	%f4, 0f00000000;
	@%p1 bra 	$L__BB2_2;
	cvta.to.global.u64 	%rd3, %rd1;
	mul.wide.u32 	%rd4, %r2, 4;
	add.s64 	%rd5, %rd3, %rd4;
	ld.global.f32 	%f4, [%rd5];
$L__BB2_2:
	cvta.to.global.u64 	%rd6, %rd2;
	mul.wide.u32 	%rd7, %r1, 8;
	add.s64 	%rd8, %rd6, %rd7;
	st.global.f32 	[%rd8], %f4;
	mov.b32 	%r12, 0;
	st.global.u32 	[%rd8+4], %r12;
	ret;

}
	// .globl	_occa_overlap_N_window_imag_0
.visible .entry _occa_overlap_N_window_imag_0(
	.param .u64 .ptr .align 1 _occa_overlap_N_window_imag_0_param_0,
	.param .u64 .ptr .align 1 _occa_overlap_N_window_imag_0_param_1,
	.param .u32 _occa_overlap_N_window_imag_0_param_2,
	.param .u32 _occa_overlap_N_window_imag_0_param_3,
	.param .u32 _occa_overlap_N_window_imag_0_param_4,
	.param .u32 _occa_overlap_N_window_imag_0_param_5
)
.maxntid 256
{
	.local .align 4 .b8 	__local_depot3[28];
	.reg .b64 	%SP;
	.reg .b64 	%SPL;
	.reg .pred 	%p<10>;
	.reg .b32 	%r<54>;
	.reg .b32 	%f<39>;
	.reg .b64 	%rd<29>;
	.reg .b64 	%fd<5>;

	mov.u64 	%SPL, __local_depot3;
	ld.param.u64 	%rd9, [_occa_overlap_N_window_imag_0_param_0];
	ld.param.u64 	%rd10, [_occa_overlap_N_window_imag_0_param_1];
	ld.param.u32 	%r19, [_occa_overlap_N_window_imag_0_param_2];
	ld.param.u32 	%r18, [_occa_overlap_N_window_imag_0_param_4];
	ld.param.u32 	%r20, [_occa_overlap_N_window_imag_0_param_5];
	add.u64 	%rd1, %SPL, 0;
	mov.u32 	%r21, %ctaid.x;
	shl.b32 	%r22, %r21, 8;
	mov.u32 	%r23, %tid.x;
	or.b32  	%r1, %r22, %r23;
	div.u32 	%r24, %r1, %r18;
	mul.lo.s32 	%r25, %r24, %r18;
	sub.s32 	%r2, %r1, %r25;
	mad.lo.s32 	%r3, %r24, %r20, %r2;
	setp.ge.u32 	%p1, %r3, %r19;
	mov.f32 	%f38, 0f00000000;
	@%p1 bra 	$L__BB3_10;
	cvta.to.global.u64 	%rd12, %rd9;
	mul.wide.u32 	%rd13, %r3, 4;
	add.s64 	%rd14, %rd12, %rd13;
	ld.global.f32 	%f1, [%rd14];
	cvt.rn.f32.s32 	%f11, %r2;
	add.s32 	%r26, %r18, -1;
	cvt.rn.f32.s32 	%f12, %r26;
	div.rn.f32 	%f13, %f11, %f12;
	cvt.f64.f32 	%fd1, %f13;
	mul.f64 	%fd2, %fd1, 0d401921FB54442D18;
	cvt.rn.f32.f64 	%f2, %fd2;
	mul.f32 	%f14, %f2, 0f3F22F983;
	cvt.rni.s32.f32 	%r53, %f14;
	cvt.rn.f32.s32 	%f15, %r53;
	fma.rn.f32 	%f16, %f15, 0fBFC90FDA, %f2;
	fma.rn.f32 	%f17, %f15, 0fB3A22168, %f16;
	fma.rn.f32 	%f37, %f15, 0fA7C234C5, %f17;
	abs.f32 	%f4, %f2;
	setp.ltu.f32 	%p2, %f4, 0f47CE4780;
	@%p2 bra 	$L__BB3_9;
	setp.neu.f32 	%p3, %f4, 0f7F800000;
	@%p3 bra 	$L__BB3_4;
	mov.f32 	%f20, 0f00000000;
	mul.rn.f32 	%f37, %f2, %f20;
	mov.b32 	%r53, 0;
	bra.uni 	$L__BB3_9;
$L__BB3_4:
	mov.b32 	%r5, %f2;
	shl.b32 	%r28, %r5, 8;
	or.b32  	%r6, %r28, -2147483648;
	mov.b64 	%rd28, 0;
	mov.b32 	%r50, 0;
	mov.u64 	%rd26, __cudart_i2opi_f;
	mov.u64 	%rd27, %rd1;
$L__BB3_5:
	.pragma "nounroll";
	ld.global.nc.u32 	%r29, [%rd26];
	mad.wide.u32 	%rd17, %r29, %r6, %rd28;
	shr.u64 	%rd28, %rd17, 32;
	st.local.u32 	[%rd27], %rd17;
	add.s32 	%r50, %r50, 1;
	add.s64 	%rd27, %rd27, 4;
	add.s64 	%rd26, %rd26, 4;
	setp.ne.s32 	%p4, %r50, 6;
	@%p4 bra 	$L__BB3_5;
	shr.u32 	%r30, %r5, 23;
	st.local.u32 	[%rd1+24], %rd28;
	and.b32  	%r9, %r30, 31;
	and.b32  	%r31, %r30, 224;
	add.s32 	%r32, %r31, -128;
	shr.u32 	%r33, %r32, 5;
	mul.wide.u32 	%rd18, %r33, 4;
	sub.s64 	%rd8, %rd1, %rd18;
	ld.local.u32 	%r51, [%rd8+24];
	ld.local.u32 	%r52, [%rd8+20];
	setp.eq.s32 	%p5, %r9, 0;
	@%p5 bra 	$L__BB3_8;
	shf.l.wrap.b32 	%r51, %r52, %r51, %r9;
	ld.local.u32 	%r34, [%rd8+16];
	shf.l.wrap.b32 	%r52, %r34, %r52, %r9;
$L__BB3_8:
	shr.u32 	%r35, %r51, 30;
	shf.l.wrap.b32 	%r36, %r52, %r51, 2;
	shl.b32 	%r37, %r52, 2;
	shr.u32 	%r38, %r36, 31;
	add.s32 	%r39, %r38, %r35;
	neg.s32 	%r40, %r39;
	setp.lt.s32 	%p6, %r5, 0;
	selp.b32 	%r53, %r40, %r39, %p6;
	xor.b32  	%r41, %r36, %r5;
	shr.s32 	%r42, %r36, 31;
	xor.b32  	%r43, %r42, %r36;
	xor.b32  	%r44, %r42, %r37;
	cvt.u64.u32 	%rd19, %r43;
	shl.b64 	%rd20, %rd19, 32;
	cvt.u64.u32 	%rd21, %r44;
	or.b64  	%rd22, %rd20, %rd21;
	cvt.rn.f64.s64 	%fd3, %rd22;
	mul.f64 	%fd4, %fd3, 0d3BF921FB54442D19;
	cvt.rn.f32.f64 	%f18, %fd4;
	neg.f32 	%f19, %f18;
	setp.lt.s32 	%p7, %r41, 0;
	selp.f32 	%f37, %f19, %f18, %p7;
$L__BB3_9:
	add.s32 	%r46, %r53, 1;
	mul.rn.f32 	%f21, %f37, %f37;
	and.b32  	%r47, %r53, 1;
	setp.eq.b32 	%p8, %r47, 1;
	selp.f32 	%f22, %f37, 0f3F800000, %p8;
	fma.rn.f32 	%f23, %f21, %f22, 0f00000000;
	fma.rn.f32 	%f24, %f21, 0f37CBAC00, 0fBAB607ED;
	selp.f32 	%f25, 0fB94D4153, %f24, %p8;
	selp.f32 	%f26, 0f3C0885E4, 0f3D2AAABB, %p8;
	fma.rn.f32 	%f27, %f25, %f21, %f26;
	selp.f32 	%f28, 0fBE2AAAA8, 0fBEFFFFFF, %p8;
	fma.rn.f32 	%f29, %f27, %f21, %f28;
	fma.rn.f32 	%f30, %f29, %f23, %f22;
	and.b32  	%r48, %r46, 2;
	setp.eq.s32 	%p9, %r48, 0;
	mov.f32 	%f31, 0f00000000;
	sub.f32 	%f32, %f31, %f30;
	selp.f32 	%f33, %f30, %f32, %p9;
	mov.f32 	%f34, 0f3F800000;
	sub.f32 	%f35, %f34, %f33;
	mul.f32 	%f36, %f35, 0f3F000000;
	mul.f32 	%f38, %f1, %f36;
$L__BB3_10:
	cvta.to.global.u64 	%rd23, %rd10;
	mul.wide.u32 	%rd24, %r1, 8;
	add.s64 	%rd25, %rd23, %rd24;
	st.global.f32 	[%rd25+4], %f38;
	mov.b32 	%r49, 0;
	st.global.u32 	[%rd25], %r49;
	ret;

}
	// .globl	_occa_bitReverse_temp_0
.visible .entry _occa_bitReverse_temp_0(
	.param .u64 .ptr .align 1 _occa_bitReverse_temp_0_param_0,
	.param .u64 .ptr .align 1 _occa_bitReverse_temp_0_param_1,
	.param .u32 _occa_bitReverse_temp_0_param_2,
	.param .u32 _occa_bitReverse_temp_0_param_3,
	.param .u32 _occa_bitReverse_temp_0_param_4
)
.maxntid 256
{
	.reg .pred 	%p<6>;
	.reg .b32 	%r<58>;
	.reg .b32 	%f<3>;
	.reg .b64 	%rd<9>;

	ld.param.u64 	%rd1, [_occa_bitReverse_temp_0_param_0];
	ld.param.u64 	%rd2, [_occa_bitReverse_temp_0_param_1];
	ld.param.u32 	%r24, [_occa_bitReverse_temp_0_param_3];
	ld.param.u32 	%r22, [_occa_bitReverse_temp_0_param_4];
	mov.u32 	%r25, %ctaid.x;
	shl.b32 	%r26, %r25, 8;
	mov.u32 	%r27, %tid.x;
	or.b32  	%r1, %r26, %r27;
	rem.u32 	%r2, %r1, %r24;
	setp.lt.s32 	%p1, %r22, 1;
	mov.b32 	%r57, 0;
	@%p1 bra 	$L__BB4_7;
	and.b32  	%r3, %r22, 3;
	setp.lt.u32 	%p2, %r22, 4;
	mov.b32 	%r57, 0;
	mov.u32 	%r52, %r2;
	@%p2 bra 	$L__BB4_4;
	and.b32  	%r31, %r22, 2147483644;
	neg.s32 	%r48, %r31;
	mov.b32 	%r57, 0;
	mov.u32 	%r52, %r2;
$L__BB4_3:
	shl.b32 	%r32, %r52, 2;
	and.b32  	%r33, %r32, 4;
	shr.u32 	%r34, %r52, 2;
	shl.b32 	%r35, %r57, 3;
	or.b32  	%r36, %r35, %r33;
	and.b32  	%r37, %r52, 2;
	or.b32  	%r38, %r37, %r36;
	and.b32  	%r39, %r34, 1;
	or.b32  	%r40, %r39, %r38;
	shr.u32 	%r41, %r52, 3;
	shl.b32 	%r42, %r40, 1;
	and.b32  	%r43, %r41, 1;
	or.b32  	%r57, %r43, %r42;
	shr.s32 	%r52, %r52, 4;
	add.s32 	%r48, %r48, 4;
	setp.ne.s32 	%p3, %r48, 0;
	@%p3 bra 	$L__BB4_3;
$L__BB4_4:
	setp.eq.s32 	%p4, %r3, 0;
	@%p4 bra 	$L__BB4_7;
	neg.s32 	%r54, %r3;
$L__BB4_6:
	.pragma "nounroll";
	shl.b32 	%r44, %r57, 1;
	and.b32  	%r45, %r52, 1;
	or.b32  	%r57, %r45, %r44;
	shr.s32 	%r52, %r52, 1;
	add.s32 	%r54, %r54, 1;
	setp.ne.s32 	%p5, %r54, 0;
	@%p5 bra 	$L__BB4_6;
$L__BB4_7:
	cvta.to.global.u64 	%rd3, %rd1;
	cvta.to.global.u64 	%rd4, %rd2;
	sub.s32 	%r46, %r1, %r2;
	add.s32 	%r47, %r46, %r57;
	mul.wide.u32 	%rd5, %r47, 8;
	add.s64 	%rd6, %rd4, %rd5;
	mul.wide.u32 	%rd7, %r1, 8;
	add.s64 	%rd8, %rd3, %rd7;
	ld.global.f32 	%f1, [%rd8];
	ld.global.f32 	%f2, [%rd8+4];
	st.global.f32 	[%rd6], %f1;
	st.global.f32 	[%rd6+4], %f2;
	ret;

}
	// .globl	_occa_bitReverse_0
.visible .entry _occa_bitReverse_0(
	.param .u64 .ptr .align 1 _occa_bitReverse_0_param_0,
	.param .u32 _occa_bitReverse_0_param_1,
	.param .u32 _occa_bitReverse_0_param_2,
	.param .u32 _occa_bitReverse_0_param_3
)
.maxntid 256
{
	.reg .pred 	%p<6>;
	.reg .b32 	%r<58>;
	.reg .b32 	%f<2>;
	.reg .b64 	%rd<7>;

	ld.param.u64 	%rd1, [_occa_bitReverse_0_param_0];
	ld.param.u32 	%r24, [_occa_bitReverse_0_param_2];
	ld.param.u32 	%r22, [_occa_bitReverse_0_param_3];
	mov.u32 	%r25, %ctaid.x;
	shl.b32 	%r26, %r25, 8;
	mov.u32 	%r27, %tid.x;
	or.b32  	%r1, %r26, %r27;
	rem.u32 	%r2, %r1, %r24;
	setp.lt.s32 	%p1, %r22, 1;
	mov.b32 	%r57, 0;
	@%p1 bra 	$L__BB5_7;
	and.b32  	%r3, %r22, 3;
	setp.lt.u32 	%p2, %r22, 4;
	mov.b32 	%r57, 0;
	mov.u32 	%r52, %r2;
	@%p2 bra 	$L__BB5_4;
	and.b32  	%r31, %r22, 2147483644;
	neg.s32 	%r48, %r31;
	mov.b32 	%r57, 0;
	mov.u32 	%r52, %r2;
$L__BB5_3:
	shl.b32 	%r32, %r52, 2;
	and.b32  	%r33, %r32, 4;
	shr.u32 	%r34, %r52, 2;
	shl.b32 	%r35, %r57, 3;
	or.b32  	%r36, %r35, %r33;
	and.b32  	%r37, %r52, 2;
	or.b32  	%r38, %r37, %r36;
	and.b32  	%r39, %r34, 1;
	or.b32  	%r40, %r39, %r38;
	shr.u32 	%r41, %r52, 3;
	shl.b32 	%r42, %r40, 1;
	and.b32  	%r43, %r41, 1;
	or.b32  	%r57, %r43, %r42;
	shr.s32 	%r52, %r52, 4;
	add.s32 	%r48, %r48, 4;
	setp.ne.s32 	%p3, %r48, 0;
	@%p3 bra 	$L__BB5_3;
$L__BB5_4:
	setp.eq.s32 	%p4, %r3, 0;
	@%p4 bra 	$L__BB5_7;
	neg.s32 	%r54, %r3;
$L__BB5_6:
	.pragma "nounroll";
	shl.b32 	%r44, %r57, 1;
	and.b32  	%r45, %r52, 1;
	or.b32  	%r57, %r45, %r44;
	shr.s32 	%r52, %r52, 1;
	add.s32 	%r54, %r54, 1;
	setp.ne.s32 	%p5, %r54, 0;
	@%p5 bra 	$L__BB5_6;
$L__BB5_7:
	cvta.to.global.u64 	%rd2, %rd1;
	sub.s32 	%r46, %r1, %r2;
	add.s32 	%r47, %r46, %r57;
	mul.wide.u32 	%rd3, %r1, 8;
	add.s64 	%rd4, %rd2, %rd3;
	ld.global.f32 	%f1, [%rd4+4];
	mul.wide.u32 	%rd5, %r47, 8;
	add.s64 	%rd6, %rd2, %rd5;
	st.global.f32 	[%rd6], %f1;
	ret;

}
	// .globl	_occa_endPreProcess_0
.visible .entry _occa_endPreProcess_0(
	.param .u64 .ptr .align 1 _occa_endPreProcess_0_param_0,
	.param .u32 _occa_endPreProcess_0_param_1
)
.maxntid 256
{
	.reg .b32 	%r<6>;
	.reg .b64 	%rd<5>;

	ld.param.u64 	%rd1, [_occa_endPreProcess_0_param_0];
	cvta.to.global.u64 	%rd2, %rd1;
	mov.u32 	%r1, %ctaid.x;
	shl.b32 	%r2, %r1, 8;
	mov.u32 	%r3, %tid.x;
	or.b32  	%r4, %r2, %r3;
	mul.wide.u32 	%rd3, %r4, 8;
	add.s64 	%rd4, %rd2, %rd3;
	mov.b32 	%r5, 0;
	st.global.u32 	[%rd4+4], %r5;
	ret;

}
	// .globl	_occa_StockhamButterfly10_0
.visible .entry _occa_StockhamButterfly10_0(
	.param .u64 .ptr .align 1 _occa_StockhamButterfly10_0_param_0,
	.param .u32 _occa_StockhamButterfly10_0_param_1
)
.maxntid 512
{
	.local .align 4 .b8 	__local_depot7[28];
	.reg .b64 	%SP;
	.reg .b64 	%SPL;
	.reg .pred 	%p<127>;
	.reg .b32 	%r<696>;
	.reg .b32 	%f<583>;
	.reg .b64 	%rd<335>;
	.reg .b64 	%fd<55>;
	// demoted variable
	.shared .align 4 .b8 _ZZ27_occa_StockhamButterfly10_0E10bank_first[8192];
	// demoted variable
	.shared .align 4 .b8 _ZZ27_occa_StockhamButterfly10_0E11bank_second[8192];
	mov.u64 	%SPL, __local_depot7;
	ld.param.u64 	%rd129, [_occa_StockhamButterfly10_0_param_0];
	cvta.to.global.u64 	%rd1, %rd129;
	add.u64 	%rd2, %SPL, 0;
	mov.u32 	%r1, %ctaid.x;
	mov.u32 	%r2, %tid.x;
	cvt.rn.f32.u32 	%f91, %r2;
	mul.f32 	%f92, %f91, 0f3A800000;
	cvt.f64.f32 	%fd1, %f92;
	mul.f64 	%fd2, %fd1, 0dC01921FB54442D18;
	cvt.rn.f32.f64 	%f1, %fd2;
	mul.f32 	%f93, %f1, 0f3F22F983;
	cvt.rni.s32.f32 	%r631, %f93;
	cvt.rn.f32.s32 	%f94, %r631;
	fma.rn.f32 	%f95, %f94, 0fBFC90FDA, %f1;
	fma.rn.f32 	%f96, %f94, 0fB3A22168, %f95;
	fma.rn.f32 	%f566, %f94, 0fA7C234C5, %f96;
	abs.f32 	%f3, %f1;
	setp.ltu.f32 	%p1, %f3, 0f47CE4780;
	mov.u32 	%r627, %r631;
	mov.f32 	%f565, %f566;
	@%p1 bra 	$L__BB7_8;
	setp.neu.f32 	%p2, %f3, 0f7F800000;
	@%p2 bra 	$L__BB7_3;
	mov.f32 	%f99, 0f00000000;
	mul.rn.f32 	%f565, %f1, %f99;
	mov.b32 	%r627, 0;
	bra.uni 	$L__BB7_8;
$L__BB7_3:
	mov.b32 	%r4, %f1;
	shl.b32 	%r250, %r4, 8;
	or.b32  	%r5, %r250, -2147483648;
	mov.b64 	%rd283, 0;
	mov.b32 	%r624, 0;
	mov.u64 	%rd281, __cudart_i2opi_f;
	mov.u64 	%rd282, %rd2;
$L__BB7_4:
	.pragma "nounroll";
	ld.global.nc.u32 	%r251, [%rd281];
	mad.wide.u32 	%rd133, %r251, %r5, %rd283;
	shr.u64 	%rd283, %rd133, 32;
	st.local.u32 	[%rd282], %rd133;
	add.s32 	%r624, %r624, 1;
	add.s64 	%rd282, %rd282, 4;
	add.s64 	%rd281, %rd281, 4;
	setp.ne.s32 	%p3, %r624, 6;
	@%p3 bra 	$L__BB7_4;
	shr.u32 	%r252, %r4, 23;
	st.local.u32 	[%rd2+24], %rd283;
	and.b32  	%r8, %r252, 31;
	and.b32  	%r253, %r252, 224;
	add.s32 	%r254, %r253, -128;
	shr.u32 	%r255, %r254, 5;
	mul.wide.u32 	%rd134, %r255, 4;
	sub.s64 	%rd9, %rd2, %rd134;
	ld.local.u32 	%r625, [%rd9+24];
	ld.local.u32 	%r626, [%rd9+20];
	setp.eq.s32 	%p4, %r8, 0;
	@%p4 bra 	$L__BB7_7;
	shf.l.wrap.b32 	%r625, %r626, %r625, %r8;
	ld.local.u32 	%r256, [%rd9+16];
	shf.l.wrap.b32 	%r626, %r256, %r626, %r8;
$L__BB7_7:
	shr.u32 	%r257, %r625, 30;
	shf.l.wrap.b32 	%r258, %r626, %r625, 2;
	shl.b32 	%r259, %r626, 2;
	shr.s32 	%r260, %r258, 31;
	sub.s32 	%r627, %r260, %r257;
	xor.b32  	%r261, %r258, %r4;
	xor.b32  	%r262, %r260, %r258;
	xor.b32  	%r263, %r260, %r259;
	cvt.u64.u32 	%rd135, %r262;
	shl.b64 	%rd136, %rd135, 32;
	cvt.u64.u32 	%rd137, %r263;
	or.b64  	%rd138, %rd136, %rd137;
	cvt.rn.f64.s64 	%fd3, %rd138;
	mul.f64 	%fd4, %fd3, 0d3BF921FB54442D19;
	cvt.rn.f32.f64 	%f97, %fd4;
	neg.f32 	%f98, %f97;
	setp.lt.s32 	%p5, %r261, 0;
	selp.f32 	%f565, %f98, %f97, %p5;
$L__BB7_8:
	setp.ltu.f32 	%p6, %f3, 0f47CE4780;
	add.s32 	%r265, %r627, 1;
	mul.rn.f32 	%f100, %f565, %f565;
	and.b32  	%r266, %r627, 1;
	setp.eq.b32 	%p7, %r266, 1;
	selp.f32 	%f101, %f565, 0f3F800000, %p7;
	fma.rn.f32 	%f102, %f100, %f101, 0f00000000;
	fma.rn.f32 	%f103, %f100, 0f37CBAC00, 0fBAB607ED;
	selp.f32 	%f104, 0fB94D4153, %f103, %p7;
	selp.f32 	%f105, 0f3C0885E4, 0f3D2AAABB, %p7;
	fma.rn.f32 	%f106, %f104, %f100, %f105;
	selp.f32 	%f107, 0fBE2AAAA8, 0fBEFFFFFF, %p7;
	fma.rn.f32 	%f108, %f106, %f100, %f107;
	fma.rn.f32 	%f109, %f108, %f102, %f101;
	and.b32  	%r267, %r265, 2;
	setp.eq.s32 	%p8, %r267, 0;
	mov.f32 	%f110, 0f00000000;
	sub.f32 	%f111, %f110, %f109;
	selp.f32 	%f7, %f109, %f111, %p8;
	@%p6 bra 	$L__BB7_16;
	setp.neu.f32 	%p9, %f3, 0f7F800000;
	@%p9 bra 	$L__BB7_11;
	mov.f32 	%f114, 0f00000000;
	mul.rn.f32 	%f566, %f1, %f114;
	mov.b32 	%r631, 0;
	bra.uni 	$L__BB7_16;
$L__BB7_11:
	mov.b32 	%r17, %f1;
	shl.b32 	%r269, %r17, 8;
	or.b32  	%r18, %r269, -2147483648;
	mov.b64 	%rd286, 0;
	mov.b32 	%r628, 0;
	mov.u64 	%rd284, __cudart_i2opi_f;
	mov.u64 	%rd285, %rd2;
$L__BB7_12:
	.pragma "nounroll";
	ld.global.nc.u32 	%r270, [%rd284];
	mad.wide.u32 	%rd141, %r270, %r18, %rd286;
	shr.u64 	%rd286, %rd141, 32;
	st.local.u32 	[%rd285], %rd141;
	add.s32 	%r628, %r628, 1;
	add.s64 	%rd285, %rd285, 4;
	add.s64 	%rd284, %rd284, 4;
	setp.ne.s32 	%p10, %r628, 6;
	@%p10 bra 	$L__BB7_12;
	shr.u32 	%r271, %r17, 23;
	st.local.u32 	[%rd2+24], %rd286;
	and.b32  	%r21, %r271, 31;
	and.b32  	%r272, %r271, 224;
	add.s32 	%r273, %r272, -128;
	shr.u32 	%r274, %r273, 5;
	mul.wide.u32 	%rd142, %r274, 4;
	sub.s64 	%rd16, %rd2, %rd142;
	ld.local.u32 	%r629, [%rd16+24];
	ld.local.u32 	%r630, [%rd16+20];
	setp.eq.s32 	%p11, %r21, 0;
	@%p11 bra 	$L__BB7_15;
	shf.l.wrap.b32 	%r629, %r630, %r629, %r21;
	ld.local.u32 	%r275, [%rd16+16];
	shf.l.wrap.b32 	%r630, %r275, %r630, %r21;
$L__BB7_15:
	shr.u32 	%r276, %r629, 30;
	shf.l.wrap.b32 	%r277, %r630, %r629, 2;
	shl.b32 	%r278, %r630, 2;
	shr.s32 	%r279, %r277, 31;
	sub.s32 	%r631, %r279, %r276;
	xor.b32  	%r280, %r277, %r17;
	xor.b32  	%r281, %r279, %r277;
	xor.b32  	%r282, %r279, %r278;
	cvt.u64.u32 	%rd143, %r281;
	shl.b64 	%rd144, %rd143, 32;
	cvt.u64.u32 	%rd145, %r282;
	or.b64  	%rd146, %rd144, %rd145;
	cvt.rn.f64.s64 	%fd5, %rd146;
	mul.f64 	%fd6, %fd5, 0d3BF921FB54442D19;
	cvt.rn.f32.f64 	%f112, %fd6;
	neg.f32 	%f113, %f112;
	setp.lt.s32 	%p12, %r280, 0;
	selp.f32 	%f566, %f113, %f112, %p12;
$L__BB7_16:
	shl.b32 	%r284, %r1, 9;
	or.b32  	%r285, %r284, %r2;
	and.b32  	%r286, %r285, -512;
	add.s32 	%r287, %r286, %r285;
	mul.rn.f32 	%f115, %f566, %f566;
	and.b32  	%r288, %r631, 1;
	setp.eq.b32 	%p13, %r288, 1;
	selp.f32 	%f116, 0f3F800000, %f566, %p13;
	fma.rn.f32 	%f117, %f115, %f116, 0f00000000;
	fma.rn.f32 	%f118, %f115, 0f37CBAC00, 0fBAB607ED;
	selp.f32 	%f119, %f118, 0fB94D4153, %p13;
	selp.f32 	%f120, 0f3D2AAABB, 0f3C0885E4, %p13;
	fma.rn.f32 	%f121, %f119, %f115, %f120;
	selp.f32 	%f122, 0fBEFFFFFF, 0fBE2AAAA8, %p13;
	fma.rn.f32 	%f123, %f121, %f115, %f122;
	fma.rn.f32 	%f124, %f123, %f117, %f116;
	and.b32  	%r289, %r631, 2;
	setp.eq.s32 	%p14, %r289, 0;
	mov.f32 	%f125, 0f00000000;
	sub.f32 	%f126, %f125, %f124;
	selp.f32 	%f127, %f124, %f126, %p14;
	mul.wide.u32 	%rd147, %r287, 8;
	add.s64 	%rd148, %rd1, %rd147;
	ld.global.f32 	%f128, [%rd148];
	ld.global.f32 	%f129, [%rd148+4];
	add.s32 	%r290, %r287, 512;
	mul.wide.u32 	%rd149, %r290, 8;
	add.s64 	%rd150, %rd1, %rd149;
	ld.global.f32 	%f130, [%rd150];
	ld.global.f32 	%f131, [%rd150+4];
	add.f32 	%f132, %f128, %f130;
	add.f32 	%f133, %f129, %f131;
	shl.b32 	%r291, %r2, 3;
	mov.u32 	%r292, _ZZ27_occa_StockhamButterfly10_0E11bank_second;
	add.s32 	%r30, %r292, %r291;
	st.shared.f32 	[%r30], %f132;
	st.shared.f32 	[%r30+4], %f133;
	sub.f32 	%f134, %f128, %f130;
	sub.f32 	%f135, %f129, %f131;
	mul.f32 	%f136, %f7, %f134;
	mul.f32 	%f137, %f135, %f127;
	sub.f32 	%f138, %f136, %f137;
	mul.f32 	%f139, %f134, %f127;
	fma.rn.f32 	%f140, %f7, %f135, %f139;
	st.shared.f32 	[%r30+4096], %f138;
	st.shared.f32 	[%r30+4100], %f140;
	bar.sync 	0;
	shl.b32 	%r293, %r2, 1;
	and.b32  	%r294, %r293, 510;
	cvt.rn.f32.u32 	%f141, %r294;
	mul.f32 	%f142, %f141, 0f3A800000;
	cvt.f64.f32 	%fd7, %f142;
	mul.f64 	%fd8, %fd7, 0dC01921FB54442D18;
	cvt.rn.f32.f64 	%f11, %fd8;
	mul.f32 	%f143, %f11, 0f3F22F983;
	cvt.rni.s32.f32 	%r639, %f143;
	cvt.rn.f32.s32 	%f144, %r639;
	fma.rn.f32 	%f145, %f144, 0fBFC90FDA, %f11;
	fma.rn.f32 	%f146, %f144, 0fB3A22168, %f145;
	fma.rn.f32 	%f568, %f144, 0fA7C234C5, %f146;
	abs.f32 	%f13, %f11;
	setp.ltu.f32 	%p15, %f13, 0f47CE4780;
	mov.u32 	%r635, %r639;
	mov.f32 	%f567, %f568;
	@%p15 bra 	$L__BB7_24;
	setp.neu.f32 	%p16, %f13, 0f7F800000;
	@%p16 bra 	$L__BB7_19;
	mov.f32 	%f149, 0f00000000;
	mul.rn.f32 	%f567, %f11, %f149;
	mov.b32 	%r635, 0;
	bra.uni 	$L__BB7_24;
$L__BB7_19:
	mov.b32 	%r32, %f11;
	shl.b32 	%r296, %r32, 8;
	or.b32  	%r33, %r296, -2147483648;
	mov.b64 	%rd289, 0;
	mov.b32 	%r632, 0;
	mov.u64 	%rd287, __cudart_i2opi_f;
	mov.u64 	%rd288, %rd2;
$L__BB7_20:
	.pragma "nounroll";
	ld.global.nc.u32 	%r297, [%rd287];
	mad.wide.u32 	%rd153, %r297, %r33, %rd289;
	shr.u64 	%rd289, %rd153, 32;
	st.local.u32 	[%rd288], %rd153;
	add.s32 	%r632, %r632, 1;
	add.s64 	%rd288, %rd288, 4;
	add.s64 	%rd287, %rd287, 4;
	setp.ne.s32 	%p17, %r632, 6;
	@%p17 bra 	$L__BB7_20;
	shr.u32 	%r298, %r32, 23;
	st.local.u32 	[%rd2+24], %rd289;
	and.b32  	%r36, %r298, 31;
	and.b32  	%r299, %r298, 224;
	add.s32 	%r300, %r299, -128;
	shr.u32 	%r301, %r300, 5;
	mul.wide.u32 	%rd154, %r301, 4;
	sub.s64 	%rd23, %rd2, %rd154;
	ld.local.u32 	%r633, [%rd23+24];
	ld.local.u32 	%r634, [%rd23+20];
	setp.eq.s32 	%p18, %r36, 0;
	@%p18 bra 	$L__BB7_23;
	shf.l.wrap.b32 	%r633, %r634, %r633, %r36;
	ld.local.u32 	%r302, [%rd23+16];
	shf.l.wrap.b32 	%r634, %r302, %r634, %r36;
$L__BB7_23:
	shr.u32 	%r303, %r633, 30;
	shf.l.wrap.b32 	%r304, %r634, %r633, 2;
	shl.b32 	%r305, %r634, 2;
	shr.s32 	%r306, %r304, 31;
	sub.s32 	%r635, %r306, %r303;
	xor.b32  	%r307, %r304, %r32;
	xor.b32  	%r308, %r306, %r304;
	xor.b32  	%r309, %r306, %r305;
	cvt.u64.u32 	%rd155, %r308;
	shl.b64 	%rd156, %rd155, 32;
	cvt.u64.u32 	%rd157, %r309;
	or.b64  	%rd158, %rd156, %rd157;
	cvt.rn.f64.s64 	%fd9, %rd158;
	mul.f64 	%fd10, %fd9, 0d3BF921FB54442D19;
	cvt.rn.f32.f64 	%f147, %fd10;
	neg.f32 	%f148, %f147;
	setp.lt.s32 	%p19, %r307, 0;
	selp.f32 	%f567, %f148, %f147, %p19;
$L__BB7_24:
	setp.ltu.f32 	%p20, %f13, 0f47CE4780;
	add.s32 	%r311, %r635, 1;
	mul.rn.f32 	%f150, %f567, %f567;
	and.b32  	%r312, %r635, 1;
	setp.eq.b32 	%p21, %r312, 1;
	selp.f32 	%f151, %f567, 0f3F800000, %p21;
	fma.rn.f32 	%f152, %f150, %f151, 0f00000000;
	fma.rn.f32 	%f153, %f150, 0f37CBAC00, 0fBAB607ED;
	selp.f32 	%f154, 0fB94D4153, %f153, %p21;
	selp.f32 	%f155, 0f3C0885E4, 0f3D2AAABB, %p21;
	fma.rn.f32 	%f156, %f154, %f150, %f155;
	selp.f32 	%f157, 0fBE2AAAA8, 0fBEFFFFFF, %p21;
	fma.rn.f32 	%f158, %f156, %f150, %f157;
	fma.rn.f32 	%f159, %f158, %f152, %f151;
	and.b32  	%r313, %r311, 2;
	setp.eq.s32 	%p22, %r313, 0;
	mov.f32 	%f160, 0f00000000;
	sub.f32 	%f161, %f160, %f159;
	selp.f32 	%f17, %f159, %f161, %p22;
	@%p20 bra 	$L__BB7_32;
	setp.neu.f32 	%p23, %f13, 0f7F800000;
	@%p23 bra 	$L__BB7_27;
	mov.f32 	%f164, 0f00000000;
	mul.rn.f32 	%f568, %f11, %f164;
	mov.b32 	%r639, 0;
	bra.uni 	$L__BB7_32;
$L__BB7_27:
	mov.b32 	%r45, %f11;
	shl.b32 	%r315, %r45, 8;
	or.b32  	%r46, %r315, -2147483648;
	mov.b64 	%rd292, 0;
	mov.b32 	%r636, 0;
	mov.u64 	%rd290, __cudart_i2opi_f;
	mov.u64 	%rd291, %rd2;
$L__BB7_28:
	.pragma "nounroll";
	ld.global.nc.u32 	%r316, [%rd290];
	mad.wide.u32 	%rd161, %r316, %r46, %rd292;
	shr.u64 	%rd292, %rd161, 32;
	st.local.u32 	[%rd291], %rd161;
	add.s32 	%r636, %r636, 1;
	add.s64 	%rd291, %rd291, 4;
	add.s64 	%rd290, %rd290, 4;
	setp.ne.s32 	%p24, %r636, 6;
	@%p24 bra 	$L__BB7_28;
	shr.u32 	%r317, %r45, 23;
	st.local.u32 	[%rd2+24], %rd292;
	and.b32  	%r49, %r317, 31;
	and.b32  	%r318, %r317, 224;
	add.s32 	%r319, %r318, -128;
	shr.u32 	%r320, %r319, 5;
	mul.wide.u32 	%rd162, %r320, 4;
	sub.s64 	%rd30, %rd2, %rd162;
	ld.local.u32 	%r637, [%rd30+24];
	ld.local.u32 	%r638, [%rd30+20];
	setp.eq.s32 	%p25, %r49, 0;
	@%p25 bra 	$L__BB7_31;
	shf.l.wrap.b32 	%r637, %r638, %r637, %r49;
	ld.local.u32 	%r321, [%rd30+16];
	shf.l.wrap.b32 	%r638, %r321, %r638, %r49;
$L__BB7_31:
	shr.u32 	%r322, %r637, 30;
	shf.l.wrap.b32 	%r323, %r638, %r637, 2;
	shl.b32 	%r324, %r638, 2;
	shr.s32 	%r325, %r323, 31;
	sub.s32 	%r639, %r325, %r322;
	xor.b32  	%r326, %r323, %r45;
	xor.b32  	%r327, %r325, %r323;
	xor.b32  	%r328, %r325, %r324;
	cvt.u64.u32 	%rd163, %r327;
	shl.b64 	%rd164, %rd163, 32;
	cvt.u64.u32 	%rd165, %r328;
	or.b64  	%rd166, %rd164, %rd165;
	cvt.rn.f64.s64 	%fd11, %rd166;
	mul.f64 	%fd12, %fd11, 0d3BF921FB54442D19;
	cvt.rn.f32.f64 	%f162, %fd12;
	neg.f32 	%f163, %f162;
	setp.lt.s32 	%p26, %r326, 0;
	selp.f32 	%f568, %f163, %f162, %p26;
$L__BB7_32:
	mul.rn.f32 	%f165, %f568, %f568;
	and.b32  	%r330, %r639, 1;
	setp.eq.b32 	%p27, %r330, 1;
	selp.f32 	%f166, 0f3F800000, %f568, %p27;
	fma.rn.f32 	%f167, %f165, %f166, 0f00000000;
	fma.rn.f32 	%f168, %f165, 0f37CBAC00, 0fBAB607ED;
	selp.f32 	%f169, %f168, 0fB94D4153, %p27;
	selp.f32 	%f170, 0f3D2AAABB, 0f3C0885E4, %p27;
	fma.rn.f32 	%f171, %f169, %f165, %f170;
	selp.f32 	%f172, 0fBEFFFFFF, 0fBE2AAAA8, %p27;
	fma.rn.f32 	%f173, %f171, %f165, %f172;
	fma.rn.f32 	%f174, %f173, %f167, %f166;
	and.b32  	%r331, %r639, 2;
	setp.eq.s32 	%p28, %r331, 0;
	mov.f32 	%f175, 0f00000000;
	sub.f32 	%f176, %f175, %f174;
	selp.f32 	%f177, %f174, %f176, %p28;
	and.b32  	%r332, %r291, 2048;
	add.s32 	%r333, %r30, %r332;
	ld.shared.f32 	%f178, [%r333];
	ld.shared.f32 	%f179, [%r333+4];
	ld.shared.f32 	%f180, [%r333+2048];
	ld.shared.f32 	%f181, [%r333+2052];
	add.f32 	%f182, %f178, %f180;
	add.f32 	%f183, %f179, %f181;
	mov.u32 	%r334, _ZZ27_occa_StockhamButterfly10_0E10bank_first;
	add.s32 	%r59, %r334, %r291;
	st.shared.f32 	[%r59], %f182;
	st.shared.f32 	[%r59+4], %f183;
	sub.f32 	%f184, %f178, %f180;
	sub.f32 	%f185, %f179, %f181;
	mul.f32 	%f186, %f17, %f184;
	mul.f32 	%f187, %f185, %f177;
	sub.f32 	%f188, %f186, %f187;
	mul.f32 	%f189, %f184, %f177;
	fma.rn.f32 	%f190, %f17, %f185, %f189;
	st.shared.f32 	[%r59+4096], %f188;
	st.shared.f32 	[%r59+4100], %f190;
	bar.sync 	0;
	shl.b32 	%r335, %r2, 2;
	and.b32  	%r336, %r335, 508;
	cvt.rn.f32.u32 	%f191, %r336;
	mul.f32 	%f192, %f191, 0f3A800000;
	cvt.f64.f32 	%fd13, %f192;
	mul.f64 	%fd14, %fd13, 0dC01921FB54442D18;
	cvt.rn.f32.f64 	%f21, %fd14;
	mul.f32 	%f193, %f21, 0f3F22F983;
	cvt.rni.s32.f32 	%r647, %f193;
	cvt.rn.f32.s32 	%f194, %r647;
	fma.rn.f32 	%f195, %f194, 0fBFC90FDA, %f21;
	fma.rn.f32 	%f196, %f194, 0fB3A22168, %f195;
	fma.rn.f32 	%f570, %f194, 0fA7C234C5, %f196;
	abs.f32 	%f23, %f21;
	setp.ltu.f32 	%p29, %f23, 0f47CE4780;
	mov.u32 	%r643, %r647;
	mov.f32 	%f569, %f570;
	@%p29 bra 	$L__BB7_40;
	setp.neu.f32 	%p30, %f23, 0f7F800000;
	@%p30 bra 	$L__BB7_35;
	mov.f32 	%f199, 0f00000000;
	mul.rn.f32 	%f569, %f21, %f199;
	mov.b32 	%r643, 0;
	bra.uni 	$L__BB7_40;
$L__BB7_35:
	mov.b32 	%r61, %f21;
	shl.b32 	%r338, %r61, 8;
	or.b32  	%r62, %r338, -2147483648;
	mov.b64 	%rd295, 0;
	mov.b32 	%r640, 0;
	mov.u64 	%rd293, __cudart_i2opi_f;
	mov.u64 	%rd294, %rd2;
$L__BB7_36:
	.pragma "nounroll";
	ld.global.nc.u32 	%r339, [%rd293];
	mad.wide.u32 	%rd169, %r339, %r62, %rd295;
	shr.u64 	%rd295, %rd169, 32;
	st.local.u32 	[%rd294], %rd169;
	add.s32 	%r640, %r640, 1;
	add.s64 	%rd294, %rd294, 4;
	add.s64 	%rd293, %rd293, 4;
	setp.ne.s32 	%p31, %r640, 6;
	@%p31 bra 	$L__BB7_36;
	shr.u32 	%r340, %r61, 23;
	st.local.u32 	[%rd2+24], %rd295;
	and.b32  	%r65, %r340, 31;
	and.b32  	%r341, %r340, 224;
	add.s32 	%r342, %r341, -128;
	shr.u32 	%r343, %r342, 5;
	mul.wide.u32 	%rd170, %r343, 4;
	sub.s64 	%rd37, %rd2, %rd170;
	ld.local.u32 	%r641, [%rd37+24];
	ld.local.u32 	%r642, [%rd37+20];
	setp.eq.s32 	%p32, %r65, 0;
	@%p32 bra 	$L__BB7_39;
	shf.l.wrap.b32 	%r641, %r642, %r641, %r65;
	ld.local.u32 	%r344, [%rd37+16];
	shf.l.wrap.b32 	%r642, %r344, %r642, %r65;
$L__BB7_39:
	shr.u32 	%r345, %r641, 30;
	shf.l.wrap.b32 	%r346, %r642, %r641, 2;
	shl.b32 	%r347, %r642, 2;
	shr.s32 	%r348, %r346, 31;
	sub.s32 	%r643, %r348, %r345;
	xor.b32  	%r349, %r346, %r61;
	xor.b32  	%r350, %r348, %r346;
	xor.b32  	%r351, %r348, %r347;
	cvt.u64.u32 	%rd171, %r350;
	shl.b64 	%rd172, %rd171, 32;
	cvt.u64.u32 	%rd173, %r351;
	or.b64  	%rd174, %rd172, %rd173;
	cvt.rn.f64.s64 	%fd15, %rd174;
	mul.f64 	%fd16, %fd15, 0d3BF921FB54442D19;
	cvt.rn.f32.f64 	%f197, %fd16;
	neg.f32 	%f198, %f197;
	setp.lt.s32 	%p33, %r349, 0;
	selp.f32 	%f569, %f198, %f197, %p33;
$L__BB7_40:
	setp.ltu.f32 	%p34, %f23, 0f47CE4780;
	add.s32 	%r353, %r643, 1;
	mul.rn.f32 	%f200, %f569, %f569;
	and.b32  	%r354, %r643, 1;
	setp.eq.b32 	%p35, %r354, 1;
	selp.f32 	%f201, %f569, 0f3F800000, %p35;
	fma.rn.f32 	%f202, %f200, %f201, 0f00000000;
	fma.rn.f32 	%f203, %f200, 0f37CBAC00, 0fBAB607ED;
	selp.f32 	%f204, 0fB94D4153, %f203, %p35;
	selp.f32 	%f205, 0f3C0885E4, 0f3D2AAABB, %p35;
	fma.rn.f32 	%f206, %f204, %f200, %f205;
	selp.f32 	%f207, 0fBE2AAAA8, 0fBEFFFFFF, %p35;
	fma.rn.f32 	%f208, %f206, %f200, %f207;
	fma.rn.f32 	%f209, %f208, %f202, %f201;
	and.b32  	%r355, %r353, 2;
	setp.eq.s32 	%p36, %r355, 0;
	mov.f32 	%f210, 0f00000000;
	sub.f32 	%f211, %f210, %f209;
	selp.f32 	%f27, %f209, %f211, %p36;
	@%p34 bra 	$L__BB7_48;
	setp.neu.f32 	%p37, %f23, 0f7F800000;
	@%p37 bra 	$L__BB7_43;
	mov.f32 	%f214, 0f00000000;
	mul.rn.f32 	%f570, %f21, %f214;
	mov.b32 	%r647, 0;
	bra.uni 	$L__BB7_48;
$L__BB7_43:
	mov.b32 	%r74, %f21;
	shl.b32 	%r357, %r74, 8;
	or.b32  	%r75, %r357, -2147483648;
	mov.b64 	%rd298, 0;
	mov.b32 	%r644, 0;
	mov.u64 	%rd296, __cudart_i2opi_f;
	mov.u64 	%rd297, %rd2;
$L__BB7_44:
	.pragma "nounroll";
	ld.global.nc.u32 	%r358, [%rd296];
	mad.wide.u32 	%rd177, %r358, %r75, %rd298;
	shr.u64 	%rd298, %rd177, 32;
	st.local.u32 	[%rd297], %rd177;
	add.s32 	%r644, %r644, 1;
	add.s64 	%rd297, %rd297, 4;
	add.s64 	%rd296, %rd296, 4;
	setp.ne.s32 	%p38, %r644, 6;
	@%p38 bra 	$L__BB7_44;
	shr.u32 	%r359, %r74, 23;
	st.local.u32 	[%rd2+24], %rd298;
	and.b32  	%r78, %r359, 31;
	and.b32  	%r360, %r359, 224;
	add.s32 	%r361, %r360, -128;
	shr.u32 	%r362, %r361, 5;
	mul.wide.u32 	%rd178, %r362, 4;
	sub.s64 	%rd44, %rd2, %rd178;
	ld.local.u32 	%r645, [%rd44+24];
	ld.local.u32 	%r646, [%rd44+20];
	setp.eq.s32 	%p39, %r78, 0;
	@%p39 bra 	$L__BB7_47;
	shf.l.wrap.b32 	%r645, %r646, %r645, %r78;
	ld.local.u32 	%r363, [%rd44+16];
	shf.l.wrap.b32 	%r646, %r363, %r646, %r78;
$L__BB7_47:
	shr.u32 	%r364, %r645, 30;
	shf.l.wrap.b32 	%r365, %r646, %r645, 2;
	shl.b32 	%r366, %r646, 2;
	shr.s32 	%r367, %r365, 31;
	sub.s32 	%r647, %r367, %r364;
	xor.b32  	%r368, %r365, %r74;
	xor.b32  	%r369, %r367, %r365;
	xor.b32  	%r370, %r367, %r366;
	cvt.u64.u32 	%rd179, %r369;
	shl.b64 	%rd180, %rd179, 32;
	cvt.u64.u32 	%rd181, %r370;
	or.b64  	%rd182, %rd180, %rd181;
	cvt.rn.f64.s64 	%fd17, %rd182;
	mul.f64 	%fd18, %fd17, 0d3BF921FB54442D19;
	cvt.rn.f32.f64 	%f212, %fd18;
	neg.f32 	%f213, %f212;
	setp.lt.s32 	%p40, %r368, 0;
	selp.f32 	%f570, %f213, %f212, %p40;
$L__BB7_48:
	mul.rn.f32 	%f215, %f570, %f570;
	and.b32  	%r372, %r647, 1;
	setp.eq.b32 	%p41, %r372, 1;
	selp.f32 	%f216, 0f3F800000, %f570, %p41;
	fma.rn.f32 	%f217, %f215, %f216, 0f00000000;
	fma.rn.f32 	%f218, %f215, 0f37CBAC00, 0fBAB607ED;
	selp.f32 	%f219, %f218, 0fB94D4153, %p41;
	selp.f32 	%f220, 0f3D2AAABB, 0f3C0885E4, %p41;
	fma.rn.f32 	%f221, %f219, %f215, %f220;
	selp.f32 	%f222, 0fBEFFFFFF, 0fBE2AAAA8, %p41;
	fma.rn.f32 	%f223, %f221, %f215, %f222;
	fma.rn.f32 	%f224, %f223, %f217, %f216;
	and.b32  	%r373, %r647, 2;
	setp.eq.s32 	%p42, %r373, 0;
	mov.f32 	%f225, 0f00000000;
	sub.f32 	%f226, %f225, %f224;
	selp.f32 	%f227, %f224, %f226, %p42;
	and.b32  	%r374, %r291, 3072;
	add.s32 	%r375, %r59, %r374;
	ld.shared.f32 	%f228, [%r375];
	ld.shared.f32 	%f229, [%r375+4];
	ld.shared.f32 	%f230, [%r375+1024];
	ld.shared.f32 	%f231, [%r375+1028];
	add.f32 	%f232, %f228, %f230;
	add.f32 	%f233, %f229, %f231;
	st.shared.f32 	[%r30], %f232;
	st.shared.f32 	[%r30+4], %f233;
	sub.f32 	%f234, %f228, %f230;
	sub.f32 	%f235, %f229, %f231;
	mul.f32 	%f236, %f27, %f234;
	mul.f32 	%f237, %f235, %f227;
	sub.f32 	%f238, %f236, %f237;
	mul.f32 	%f239, %f234, %f227;
	fma.rn.f32 	%f240, %f27, %f235, %f239;
	st.shared.f32 	[%r30+4096], %f238;
	st.shared.f32 	[%r30+4100], %f240;
	bar.sync 	0;
	and.b32  	%r376, %r291, 504;
	cvt.rn.f32.u32 	%f241, %r376;
	mul.f32 	%f242, %f241, 0f3A800000;
	cvt.f64.f32 	%fd19, %f242;
	mul.f64 	%fd20, %fd19, 0dC01921FB54442D18;
	cvt.rn.f32.f64 	%f31, %fd20;
	mul.f32 	%f243, %f31, 0f3F22F983;
	cvt.rni.s32.f32 	%r655, %f243;
	cvt.rn.f32.s32 	%f244, %r655;
	fma.rn.f32 	%f245, %f244, 0fBFC90FDA, %f31;
	fma.rn.f32 	%f246, %f244, 0fB3A22168, %f245;
	fma.rn.f32 	%f572, %f244, 0fA7C234C5, %f246;
	abs.f32 	%f33, %f31;
	setp.ltu.f32 	%p43, %f33, 0f47CE4780;
	mov.u32 	%r651, %r655;
	mov.f32 	%f571, %f572;
	@%p43 bra 	$L__BB7_56;
	setp.neu.f32 	%p44, %f33, 0f7F800000;
	@%p44 bra 	$L__BB7_51;
	mov.f32 	%f249, 0f00000000;
	mul.rn.f32 	%f571, %f31, %f249;
	mov.b32 	%r651, 0;
	bra.uni 	$L__BB7_56;
$L__BB7_51:
	mov.b32 	%r88, %f31;
	shl.b32 	%r378, %r88, 8;
	or.b32  	%r89, %r378, -2147483648;
	mov.b64 	%rd301, 0;
	mov.b32 	%r648, 0;
	mov.u64 	%rd299, __cudart_i2opi_f;
	mov.u64 	%rd300, %rd2;
$L__BB7_52:
	.pragma "nounroll";
	ld.global.nc.u32 	%r379, [%rd299];
	mad.wide.u32 	%rd185, %r379, %r89, %rd301;
	shr.u64 	%rd301, %rd185, 32;
	st.local.u32 	[%rd300], %rd185;
	add.s32 	%r648, %r648, 1;
	add.s64 	%rd300, %rd300, 4;
	add.s64 	%rd299, %rd299, 4;
	setp.ne.s32 	%p45, %r648, 6;
	@%p45 bra 	$L__BB7_52;
	shr.u32 	%r380, %r88, 23;
	st.local.u32 	[%rd2+24], %rd301;
	and.b32  	%r92, %r380, 31;
	and.b32  	%r381, %r380, 224;
	add.s32 	%r382, %r381, -128;
	shr.u32 	%r383, %r382, 5;
	mul.wide.u32 	%rd186, %r383, 4;
	sub.s64 	%rd51, %rd2, %rd186;
	ld.local.u32 	%r649, [%rd51+24];
	ld.local.u32 	%r650, [%rd51+20];
	setp.eq.s32 	%p46, %r92, 0;
	@%p46 bra 	$L__BB7_55;
	shf.l.wrap.b32 	%r649, %r650, %r649, %r92;
	ld.local.u32 	%r384, [%rd51+16];
	shf.l.wrap.b32 	%r650, %r384, %r650, %r92;
$L__BB7_55:
	shr.u32 	%r385, %r649, 30;
	shf.l.wrap.b32 	%r386, %r650, %r649, 2;
	shl.b32 	%r387, %r650, 2;
	shr.s32 	%r388, %r386, 31;
	sub.s32 	%r651, %r388, %r385;
	xor.b32  	%r389, %r386, %r88;
	xor.b32  	%r390, %r388, %r386;
	xor.b32  	%r391, %r388, %r387;
	cvt.u64.u32 	%rd187, %r390;
	shl.b64 	%rd188, %rd187, 32;
	cvt.u64.u32 	%rd189, %r391;
	or.b64  	%rd190, %rd188, %rd189;
	cvt.rn.f64.s64 	%fd21, %rd190;
	mul.f64 	%fd22, %fd21, 0d3BF921FB54442D19;
	cvt.rn.f32.f64 	%f247, %fd22;
	neg.f32 	%f248, %f247;
	setp.lt.s32 	%p47, %r389, 0;
	selp.f32 	%f571, %f248, %f247, %p47;
$L__BB7_56:
	setp.ltu.f32 	%p48, %f33, 0f47CE4780;
	add.s32 	%r393, %r651, 1;
	mul.rn.f32 	%f250, %f571, %f571;
	and.b32  	%r394, %r651, 1;
	setp.eq.b32 	%p49, %r394, 1;
	selp.f32 	%f251, %f571, 0f3F800000, %p49;
	fma.rn.f32 	%f252, %f250, %f251, 0f00000000;
	fma.rn.f32 	%f253, %f250, 0f37CBAC00, 0fBAB607ED;
	selp.f32 	%f254, 0fB94D4153, %f253, %p49;
	selp.f32 	%f255, 0f3C0885E4, 0f3D2AAABB, %p49;
	fma.rn.f32 	%f256, %f254, %f250, %f255;
	selp.f32 	%f257, 0fBE2AAAA8, 0fBEFFFFFF, %p49;
	fma.rn.f32 	%f258, %f256, %f250, %f257;
	fma.rn.f32 	%f259, %f258, %f252, %f251;
	and.b32  	%r395, %r393, 2;
	setp.eq.s32 	%p50, %r395, 0;
	mov.f32 	%f260, 0f00000000;
	sub.f32 	%f261, %f260, %f259;
	selp.f32 	%f37, %f259, %f261, %p50;
	@%p48 bra 	$L__BB7_64;
	setp.neu.f32 	%p51, %f33, 0f7F800000;
	@%p51 bra 	$L__BB7_59;
	mov.f32 	%f264, 0f00000000;
	mul.rn.f32 	%f572, %f31, %f264;
	mov.b32 	%r655, 0;
	bra.uni 	$L__BB7_64;
$L__BB7_59:
	mov.b32 	%r101, %f31;
	shl.b32 	%r397, %r101, 8;
	or.b32  	%r102, %r397, -2147483648;
	mov.b64 	%rd304, 0;
	mov.b32 	%r652, 0;
	mov.u64 	%rd302, __cudart_i2opi_f;
	mov.u64 	%rd303, %rd2;
$L__BB7_60:
	.pragma "nounroll";
	ld.global.nc.u32 	%r398, [%rd302];
	mad.wide.u32 	%rd193, %r398, %r102, %rd304;
	shr.u64 	%rd304, %rd193, 32;
	st.local.u32 	[%rd303], %rd193;
	add.s32 	%r652, %r652, 1;
	add.s64 	%rd303, %rd303, 4;
	add.s64 	%rd302, %rd302, 4;
	setp.ne.s32 	%p52, %r652, 6;
	@%p52 bra 	$L__BB7_60;
	shr.u32 	%r399, %r101, 23;
	st.local.u32 	[%rd2+24], %rd304;
	and.b32  	%r105, %r399, 31;
	and.b32  	%r400, %r399, 224;
	add.s32 	%r401, %r400, -128;
	shr.u32 	%r402, %r401, 5;
	mul.wide.u32 	%rd194, %r402, 4;
	sub.s64 	%rd58, %rd2, %rd194;
	ld.local.u32 	%r653, [%rd58+24];
	ld.local.u32 	%r654, [%rd58+20];
	setp.eq.s32 	%p53, %r105, 0;
	@%p53 bra 	$L__BB7_63;
	shf.l.wrap.b32 	%r653, %r654, %r653, %r105;
	ld.local.u32 	%r403, [%rd58+16];
	shf.l.wrap.b32 	%r654, %r403, %r654, %r105;
$L__BB7_63:
	shr.u32 	%r404, %r653, 30;
	shf.l.wrap.b32 	%r405, %r654, %r653, 2;
	shl.b32 	%r406, %r654, 2;
	shr.s32 	%r407, %r405, 31;
	sub.s32 	%r655, %r407, %r404;
	xor.b32  	%r408, %r405, %r101;
	xor.b32  	%r409, %r407, %r405;
	xor.b32  	%r410, %r407, %r406;
	cvt.u64.u32 	%rd195, %r409;
	shl.b64 	%rd196, %rd195, 32;
	cvt.u64.u32 	%rd197, %r410;
	or.b64  	%rd198, %rd196, %rd197;
	cvt.rn.f64.s64 	%fd23, %rd198;
	mul.f64 	%fd24, %fd23, 0d3BF921FB54442D19;
	cvt.rn.f32.f64 	%f262, %fd24;
	neg.f32 	%f263, %f262;
	setp.lt.s32 	%p54, %r408, 0;
	selp.f32 	%f572, %f263, %f262, %p54;
$L__BB7_64:
	mul.rn.f32 	%f265, %f572, %f572;
	and.b32  	%r412, %r655, 1;
	setp.eq.b32 	%p55, %r412, 1;
	selp.f32 	%f266, 0f3F800000, %f572, %p55;
	fma.rn.f32 	%f267, %f265, %f266, 0f00000000;
	fma.rn.f32 	%f268, %f265, 0f37CBAC00, 0fBAB607ED;
	selp.f32 	%f269, %f268, 0fB94D4153, %p55;
	selp.f32 	%f270, 0f3D2AAABB, 0f3C0885E4, %p55;
	fma.rn.f32 	%f271, %f269, %f265, %f270;
	selp.f32 	%f272, 0fBEFFFFFF, 0fBE2AAAA8, %p55;
	fma.rn.f32 	%f273, %f271, %f265, %f272;
	fma.rn.f32 	%f274, %f273, %f267, %f266;
	and.b32  	%r413, %r655, 2;
	setp.eq.s32 	%p56, %r413, 0;
	mov.f32 	%f275, 0f00000000;
	sub.f32 	%f276, %f275, %f274;
	selp.f32 	%f277, %f274, %f276, %p56;
	and.b32  	%r414, %r291, 3584;
	add.s32 	%r415, %r30, %r414;
	ld.shared.f32 	%f278, [%r415];
	ld.shared.f32 	%f279, [%r415+4];
	ld.shared.f32 	%f280, [%r415+512];
	ld.shared.f32 	%f281, [%r415+516];
	add.f32 	%f282, %f278, %f280;
	add.f32 	%f283, %f279, %f281;
	st.shared.f32 	[%r59], %f282;
	st.shared.f32 	[%r59+4], %f283;
	sub.f32 	%f284, %f278, %f280;
	sub.f32 	%f285, %f279, %f281;
	mul.f32 	%f286, %f37, %f284;
	mul.f32 	%f287, %f285, %f277;
	sub.f32 	%f288, %f286, %f287;
	mul.f32 	%f289, %f284, %f277;
	fma.rn.f32 	%f290, %f37, %f285, %f289;
	st.shared.f32 	[%r59+4096], %f288;
	st.shared.f32 	[%r59+4100], %f290;
	bar.sync 	0;
	shl.b32 	%r416, %r2, 4;
	and.b32  	%r417, %r416, 496;
	cvt.rn.f32.u32 	%f291, %r417;
	mul.f32 	%f292, %f291, 0f3A800000;
	cvt.f64.f32 	%fd25, %f292;
	mul.f64 	%fd26, %fd25, 0dC01921FB54442D18;
	cvt.rn.f32.f64 	%f41, %fd26;
	mul.f32 	%f293, %f41, 0f3F22F983;
	cvt.rni.s32.f32 	%r663, %f293;
	cvt.rn.f32.s32 	%f294, %r663;
	fma.rn.f32 	%f295, %f294, 0fBFC90FDA, %f41;
	fma.rn.f32 	%f296, %f294, 0fB3A22168, %f295;
	fma.rn.f32 	%f574, %f294, 0fA7C234C5, %f296;
	abs.f32 	%f43, %f41;
	setp.ltu.f32 	%p57, %f43, 0f47CE4780;
	mov.u32 	%r659, %r663;
	mov.f32 	%f573, %f574;
	@%p57 bra 	$L__BB7_72;
	setp.neu.f32 	%p58, %f43, 0f7F800000;
	@%p58 bra 	$L__BB7_67;
	mov.f32 	%f299, 0f00000000;
	mul.rn.f32 	%f573, %f41, %f299;
	mov.b32 	%r659, 0;
	bra.uni 	$L__BB7_72;
$L__BB7_67:
	mov.b32 	%r115, %f41;
	shl.b32 	%r419, %r115, 8;
	or.b32  	%r116, %r419, -2147483648;
	mov.b64 	%rd307, 0;
	mov.b32 	%r656, 0;
	mov.u64 	%rd305, __cudart_i2opi_f;
	mov.u64 	%rd306, %rd2;
$L__BB7_68:
	.pragma "nounroll";
	ld.global.nc.u32 	%r420, [%rd305];
	mad.wide.u32 	%rd201, %r420, %r116, %rd307;
	shr.u64 	%rd307, %rd201, 32;
	st.local.u32 	[%rd306], %rd201;
	add.s32 	%r656, %r656, 1;
	add.s64 	%rd306, %rd306, 4;
	add.s64 	%rd305, %rd305, 4;
	setp.ne.s32 	%p59, %r656, 6;
	@%p59 bra 	$L__BB7_68;
	shr.u32 	%r421, %r115, 23;
	st.local.u32 	[%rd2+24], %rd307;
	and.b32  	%r119, %r421, 31;
	and.b32  	%r422, %r421, 224;
	add.s32 	%r423, %r422, -128;
	shr.u32 	%r424, %r423, 5;
	mul.wide.u32 	%rd202, %r424, 4;
	sub.s64 	%rd65, %rd2, %rd202;
	ld.local.u32 	%r657, [%rd65+24];
	ld.local.u32 	%r658, [%rd65+20];
	setp.eq.s32 	%p60, %r119, 0;
	@%p60 bra 	$L__BB7_71;
	shf.l.wrap.b32 	%r657, %r658, %r657, %r119;
	ld.local.u32 	%r425, [%rd65+16];
	shf.l.wrap.b32 	%r658, %r425, %r658, %r119;
$L__BB7_71:
	shr.u32 	%r426, %r657, 30;
	shf.l.wrap.b32 	%r427, %r658, %r657, 2;
	shl.b32 	%r428, %r658, 2;
	shr.s32 	%r429, %r427, 31;
	sub.s32 	%r659, %r429, %r426;
	xor.b32  	%r430, %r427, %r115;
	xor.b32  	%r431, %r429, %r427;
	xor.b32  	%r432, %r429, %r428;
	cvt.u64.u32 	%rd203, %r431;
	shl.b64 	%rd204, %rd203, 32;
	cvt.u64.u32 	%rd205, %r432;
	or.b64  	%rd206, %rd204, %rd205;
	cvt.rn.f64.s64 	%fd27, %rd206;
	mul.f64 	%fd28, %fd27, 0d3BF921FB54442D19;
	cvt.rn.f32.f64 	%f297, %fd28;
	neg.f32 	%f298, %f297;
	setp.lt.s32 	%p61, %r430, 0;
	selp.f32 	%f573, %f298, %f297, %p61;
$L__BB7_72:
	setp.ltu.f32 	%p62, %f43, 0f47CE4780;
	add.s32 	%r434, %r659, 1;
	mul.rn.f32 	%f300, %f573, %f573;
	and.b32  	%r435, %r659, 1;
	setp.eq.b32 	%p63, %r435, 1;
	selp.f32 	%f301, %f573, 0f3F800000, %p63;
	fma.rn.f32 	%f302, %f300, %f301, 0f00000000;
	fma.rn.f32 	%f303, %f300, 0f37CBAC00, 0fBAB607ED;
	selp.f32 	%f304, 0fB94D4153, %f303, %p63;
	selp.f32 	%f305, 0f3C0885E4, 0f3D2AAABB, %p63;
	fma.rn.f32 	%f306, %f304, %f300, %f305;
	selp.f32 	%f307, 0fBE2AAAA8, 0fBEFFFFFF, %p63;
	fma.rn.f32 	%f308, %f306, %f300, %f307;
	fma.rn.f32 	%f309, %f308, %f302, %f301;
	and.b32  	%r436, %r434, 2;
	setp.eq.s32 	%p64, %r436, 0;
	mov.f32 	%f310, 0f00000000;
	sub.f32 	%f311, %f310, %f309;
	selp.f32 	%f47, %f309, %f311, %p64;
	@%p62 bra 	$L__BB7_80;
	setp.neu.f32 	%p65, %f43, 0f7F800000;
	@%p65 bra 	$L__BB7_75;
	mov.f32 	%f314, 0f00000000;
	mul.rn.f32 	%f574, %f41, %f314;
	mov.b32 	%r663, 0;
	bra.uni 	$L__BB7_80;
$L__BB7_75:
	mov.b32 	%r128, %f41;
	shl.b32 	%r438, %r128, 8;
	or.b32  	%r129, %r438, -2147483648;
	mov.b64 	%rd310, 0;
	mov.b32 	%r660, 0;
	mov.u64 	%rd308, __cudart_i2opi_f;
	mov.u64 	%rd309, %rd2;
$L__BB7_76:
	.pragma "nounroll";
	ld.global.nc.u32 	%r439, [%rd308];
	mad.wide.u32 	%rd209, %r439, %r129, %rd310;
	shr.u64 	%rd310, %rd209, 32;
	st.local.u32 	[%rd309], %rd209;
	add.s32 	%r660, %r660, 1;
	add.s64 	%rd309, %rd309, 4;
	add.s64 	%rd308, %rd308, 4;
	setp.ne.s32 	%p66, %r660, 6;
	@%p66 bra 	$L__BB7_76;
	shr.u32 	%r440, %r128, 23;
	st.local.u32 	[%rd2+24], %rd310;
	and.b32  	%r132, %r440, 31;
	and.b32  	%r441, %r440, 224;
	add.s32 	%r442, %r441, -128;
	shr.u32 	%r443, %r442, 5;
	mul.wide.u32 	%rd210, %r443, 4;
	sub.s64 	%rd72, %rd2, %rd210;
	ld.local.u32 	%r661, [%rd72+24];
	ld.local.u32 	%r662, [%rd72+20];
	setp.eq.s32 	%p67, %r132, 0;
	@%p67 bra 	$L__BB7_79;
	shf.l.wrap.b32 	%r661, %r662, %r661, %r132;
	ld.local.u32 	%r444, [%rd72+16];
	shf.l.wrap.b32 	%r662, %r444, %r662, %r132;
$L__BB7_79:
	shr.u32 	%r445, %r661, 30;
	shf.l.wrap.b32 	%r446, %r662, %r661, 2;
	shl.b32 	%r447, %r662, 2;
	shr.s32 	%r448, %r446, 31;
	sub.s32 	%r663, %r448, %r445;
	xor.b32  	%r449, %r446, %r128;
	xor.b32  	%r450, %r448, %r446;
	xor.b32  	%r451, %r448, %r447;
	cvt.u64.u32 	%rd211, %r450;
	shl.b64 	%rd212, %rd211, 32;
	cvt.u64.u32 	%rd213, %r451;
	or.b64  	%rd214, %rd212, %rd213;
	cvt.rn.f64.s64 	%fd29, %rd214;
	mul.f64 	%fd30, %fd29, 0d3BF921FB54442D19;
	cvt.rn.f32.f64 	%f312, %fd30;
	neg.f32 	%f313, %f312;
	setp.lt.s32 	%p68, %r449, 0;
	selp.f32 	%f574, %f313, %f312, %p68;
$L__BB7_80:
	mul.rn.f32 	%f315, %f574, %f574;
	and.b32  	%r453, %r663, 1;
	setp.eq.b32 	%p69, %r453, 1;
	selp.f32 	%f316, 0f3F800000, %f574, %p69;
	fma.rn.f32 	%f317, %f315, %f316, 0f00000000;
	fma.rn.f32 	%f318, %f315, 0f37CBAC00, 0fBAB607ED;
	selp.f32 	%f319, %f318, 0fB94D4153, %p69;
	selp.f32 	%f320, 0f3D2AAABB, 0f3C0885E4, %p69;
	fma.rn.f32 	%f321, %f319, %f315, %f320;
	selp.f32 	%f322, 0fBEFFFFFF, 0fBE2AAAA8, %p69;
	fma.rn.f32 	%f323, %f321, %f315, %f322;
	fma.rn.f32 	%f324, %f323, %f317, %f316;
	and.b32  	%r454, %r663, 2;
	setp.eq.s32 	%p70, %r454, 0;
	mov.f32 	%f325, 0f00000000;
	sub.f32 	%f326, %f325, %f324;
	selp.f32 	%f327, %f324, %f326, %p70;
	and.b32  	%r455, %r291, 3840;
	add.s32 	%r456, %r59, %r455;
	ld.shared.f32 	%f328, [%r456];
	ld.shared.f32 	%f329, [%r456+4];
	ld.shared.f32 	%f330, [%r456+256];
	ld.shared.f32 	%f331, [%r456+260];
	add.f32 	%f332, %f328, %f330;
	add.f32 	%f333, %f329, %f331;
	st.shared.f32 	[%r30], %f332;
	st.shared.f32 	[%r30+4], %f333;
	sub.f32 	%f334, %f328, %f330;
	sub.f32 	%f335, %f329, %f331;
	mul.f32 	%f336, %f47, %f334;
	mul.f32 	%f337, %f335, %f327;
	sub.f32 	%f338, %f336, %f337;
	mul.f32 	%f339, %f334, %f327;
	fma.rn.f32 	%f340, %f47, %f335, %f339;
	st.shared.f32 	[%r30+4096], %f338;
	st.shared.f32 	[%r30+4100], %f340;
	bar.sync 	0;
	shl.b32 	%r457, %r2, 5;
	and.b32  	%r458, %r457, 480;
	cvt.rn.f32.u32 	%f341, %r458;
	mul.f32 	%f342, %f341, 0f3A800000;
	cvt.f64.f32 	%fd31, %f342;
	mul.f64 	%fd32, %fd31, 0dC01921FB54442D18;
	cvt.rn.f32.f64 	%f51, %fd32;
	mul.f32 	%f343, %f51, 0f3F22F983;
	cvt.rni.s32.f32 	%r671, %f343;
	cvt.rn.f32.s32 	%f344, %r671;
	fma.rn.f32 	%f345, %f344, 0fBFC90FDA, %f51;
	fma.rn.f32 	%f346, %f344, 0fB3A22168, %f345;
	fma.rn.f32 	%f576, %f344, 0fA7C234C5, %f346;
	abs.f32 	%f53, %f51;
	setp.ltu.f32 	%p71, %f53, 0f47CE4780;
	mov.u32 	%r667, %r671;
	mov.f32 	%f575, %f576;
	@%p71 bra 	$L__BB7_88;
	setp.neu.f32 	%p72, %f53, 0f7F800000;
	@%p72 bra 	$L__BB7_83;
	mov.f32 	%f349, 0f00000000;
	mul.rn.f32 	%f575, %f51, %f349;
	mov.b32 	%r667, 0;
	bra.uni 	$L__BB7_88;
$L__BB7_83:
	mov.b32 	%r142, %f51;
	shl.b32 	%r460, %r142, 8;
	or.b32  	%r143, %r460, -2147483648;
	mov.b64 	%rd313, 0;
	mov.b32 	%r664, 0;
	mov.u64 	%rd311, __cudart_i2opi_f;
	mov.u64 	%rd312, %rd2;
$L__BB7_84:
	.pragma "nounroll";
	ld.global.nc.u32 	%r461, [%rd311];
	mad.wide.u32 	%rd217, %r461, %r143, %rd313;
	shr.u64 	%rd313, %rd217, 32;
	st.local.u32 	[%rd312], %rd217;
	add.s32 	%r664, %r664, 1;
	add.s64 	%rd312, %rd312, 4;
	add.s64 	%rd311, %rd311, 4;
	setp.ne.s32 	%p73, %r664, 6;
	@%p73 bra 	$L__BB7_84;
	shr.u32 	%r462, %r142, 23;
	st.local.u32 	[%rd2+24], %rd313;
	and.b32  	%r146, %r462, 31;
	and.b32  	%r463, %r462, 224;
	add.s32 	%r464, %r463, -128;
	shr.u32 	%r465, %r464, 5;
	mul.wide.u32 	%rd218, %r465, 4;
	sub.s64 	%rd79, %rd2, %rd218;
	ld.local.u32 	%r665, [%rd79+24];
	ld.local.u32 	%r666, [%rd79+20];
	setp.eq.s32 	%p74, %r146, 0;
	@%p74 bra 	$L__BB7_87;
	shf.l.wrap.b32 	%r665, %r666, %r665, %r146;
	ld.local.u32 	%r466, [%rd79+16];
	shf.l.wrap.b32 	%r666, %r466, %r666, %r146;
$L__BB7_87:
	shr.u32 	%r467, %r665, 30;
	shf.l.wrap.b32 	%r468, %r666, %r665, 2;
	shl.b32 	%r469, %r666, 2;
	shr.s32 	%r470, %r468, 31;
	sub.s32 	%r667, %r470, %r467;
	xor.b32  	%r471, %r468, %r142;
	xor.b32  	%r472, %r470, %r468;
	xor.b32  	%r473, %r470, %r469;
	cvt.u64.u32 	%rd219, %r472;
	shl.b64 	%rd220, %rd219, 32;
	cvt.u64.u32 	%rd221, %r473;
	or.b64  	%rd222, %rd220, %rd221;
	cvt.rn.f64.s64 	%fd33, %rd222;
	mul.f64 	%fd34, %fd33, 0d3BF921FB54442D19;
	cvt.rn.f32.f64 	%f347, %fd34;
	neg.f32 	%f348, %f347;
	setp.lt.s32 	%p75, %r471, 0;
	selp.f32 	%f575, %f348, %f347, %p75;
$L__BB7_88:
	setp.ltu.f32 	%p76, %f53, 0f47CE4780;
	add.s32 	%r475, %r667, 1;
	mul.rn.f32 	%f350, %f575, %f575;
	and.b32  	%r476, %r667, 1;
	setp.eq.b32 	%p77, %r476, 1;
	selp.f32 	%f351, %f575, 0f3F800000, %p77;
	fma.rn.f32 	%f352, %f350, %f351, 0f00000000;
	fma.rn.f32 	%f353, %f350, 0f37CBAC00, 0fBAB607ED;
	selp.f32 	%f354, 0fB94D4153, %f353, %p77;
	selp.f32 	%f355, 0f3C0885E4, 0f3D2AAABB, %p77;
	fma.rn.f32 	%f356, %f354, %f350, %f355;
	selp.f32 	%f357, 0fBE2AAAA8, 0fBEFFFFFF, %p77;
	fma.rn.f32 	%f358, %f356, %f350, %f357;
	fma.rn.f32 	%f359, %f358, %f352, %f351;
	and.b32  	%r477, %r475, 2;
	setp.eq.s32 	%p78, %r477, 0;
	mov.f32 	%f360, 0f00000000;
	sub.f32 	%f361, %f360, %f359;
	selp.f32 	%f57, %f359, %f361, %p78;
	@%p76 bra 	$L__BB7_96;
	setp.neu.f32 	%p79, %f53, 0f7F800000;
	@%p79 bra 	$L__BB7_91;
	mov.f32 	%f364, 0f00000000;
	mul.rn.f32 	%f576, %f51, %f364;
	mov.b32 	%r671, 0;
	bra.uni 	$L__BB7_96;
$L__BB7_91:
	mov.b32 	%r155, %f51;
	shl.b32 	%r479, %r155, 8;
	or.b32  	%r156, %r479, -2147483648;
	mov.b64 	%rd316, 0;
	mov.b32 	%r668, 0;
	mov.u64 	%rd314, __cudart_i2opi_f;
	mov.u64 	%rd315, %rd2;
$L__BB7_92:
	.pragma "nounroll";
	ld.global.nc.u32 	%r480, [%rd314];
	mad.wide.u32 	%rd225, %r480, %r156, %rd316;
	shr.u64 	%rd316, %rd225, 32;
	st.local.u32 	[%rd315], %rd225;
	add.s32 	%r668, %r668, 1;
	add.s64 	%rd315, %rd315, 4;
	add.s64 	%rd314, %rd314, 4;
	setp.ne.s32 	%p80, %r668, 6;
	@%p80 bra 	$L__BB7_92;
	shr.u32 	%r481, %r155, 23;
	st.local.u32 	[%rd2+24], %rd316;
	and.b32  	%r159, %r481, 31;
	and.b32  	%r482, %r481, 224;
	add.s32 	%r483, %r482, -128;
	shr.u32 	%r484, %r483, 5;
	mul.wide.u32 	%rd226, %r484, 4;
	sub.s64 	%rd86, %rd2, %rd226;
	ld.local.u32 	%r669, [%rd86+24];
	ld.local.u32 	%r670, [%rd86+20];
	setp.eq.s32 	%p81, %r159, 0;
	@%p81 bra 	$L__BB7_95;
	shf.l.wrap.b32 	%r669, %r670, %r669, %r159;
	ld.local.u32 	%r485, [%rd86+16];
	shf.l.wrap.b32 	%r670, %r485, %r670, %r159;
$L__BB7_95:
	shr.u32 	%r486, %r669, 30;
	shf.l.wrap.b32 	%r487, %r670, %r669, 2;
	shl.b32 	%r488, %r670, 2;
	shr.s32 	%r489, %r487, 31;
	sub.s32 	%r671, %r489, %r486;
	xor.b32  	%r490, %r487, %r155;
	xor.b32  	%r491, %r489, %r487;
	xor.b32  	%r492, %r489, %r488;
	cvt.u64.u32 	%rd227, %r491;
	shl.b64 	%rd228, %rd227, 32;
	cvt.u64.u32 	%rd229, %r492;
	or.b64  	%rd230, %rd228, %rd229;
	cvt.rn.f64.s64 	%fd35, %rd230;
	mul.f64 	%fd36, %fd35, 0d3BF921FB54442D19;
	cvt.rn.f32.f64 	%f362, %fd36;
	neg.f32 	%f363, %f362;
	setp.lt.s32 	%p82, %r490, 0;
	selp.f32 	%f576, %f363, %f362, %p82;
$L__BB7_96:
	mul.rn.f32 	%f365, %f576, %f576;
	and.b32  	%r494, %r671, 1;
	setp.eq.b32 	%p83, %r494, 1;
	selp.f32 	%f366, 0f3F800000, %f576, %p83;
	fma.rn.f32 	%f367, %f365, %f366, 0f00000000;
	fma.rn.f32 	%f368, %f365, 0f37CBAC00, 0fBAB607ED;
	selp.f32 	%f369, %f368, 0fB94D4153, %p83;
	selp.f32 	%f370, 0f3D2AAABB, 0f3C0885E4, %p83;
	fma.rn.f32 	%f371, %f369, %f365, %f370;
	selp.f32 	%f372, 0fBEFFFFFF, 0fBE2AAAA8, %p83;
	fma.rn.f32 	%f373, %f371, %f365, %f372;
	fma.rn.f32 	%f374, %f373, %f367, %f366;
	and.b32  	%r495, %r671, 2;
	setp.eq.s32 	%p84, %r495, 0;
	mov.f32 	%f375, 0f00000000;
	sub.f32 	%f376, %f375, %f374;
	selp.f32 	%f377, %f374, %f376, %p84;
	and.b32  	%r496, %r291, 3968;
	add.s32 	%r497, %r30, %r496;
	ld.shared.f32 	%f378, [%r497];
	ld.shared.f32 	%f379, [%r497+4];
	ld.shared.f32 	%f380, [%r497+128];
	ld.shared.f32 	%f381, [%r497+132];
	add.f32 	%f382, %f378, %f380;
	add.f32 	%f383, %f379, %f381;
	st.shared.f32 	[%r59], %f382;
	st.shared.f32 	[%r59+4], %f383;
	sub.f32 	%f384, %f378, %f380;
	sub.f32 	%f385, %f379, %f381;
	mul.f32 	%f386, %f57, %f384;
	mul.f32 	%f387, %f385, %f377;
	sub.f32 	%f388, %f386, %f387;
	mul.f32 	%f389, %f384, %f377;
	fma.rn.f32 	%f390, %f57, %f385, %f389;
	st.shared.f32 	[%r59+4096], %f388;
	st.shared.f32 	[%r59+4100], %f390;
	bar.sync 	0;
	shl.b32 	%r498, %r2, 6;
	and.b32  	%r499, %r498, 448;
	cvt.rn.f32.u32 	%f391, %r499;
	mul.f32 	%f392, %f391, 0f3A800000;
	cvt.f64.f32 	%fd37, %f392;
	mul.f64 	%fd38, %fd37, 0dC01921FB54442D18;
	cvt.rn.f32.f64 	%f61, %fd38;
	mul.f32 	%f393, %f61, 0f3F22F983;
	cvt.rni.s32.f32 	%r679, %f393;
	cvt.rn.f32.s32 	%f394, %r679;
	fma.rn.f32 	%f395, %f394, 0fBFC90FDA, %f61;
	fma.rn.f32 	%f396, %f394, 0fB3A22168, %f395;
	fma.rn.f32 	%f578, %f394, 0fA7C234C5, %f396;
	abs.f32 	%f63, %f61;
	setp.ltu.f32 	%p85, %f63, 0f47CE4780;
	mov.u32 	%r675, %r679;
	mov.f32 	%f577, %f578;
	@%p85 bra 	$L__BB7_104;
	setp.neu.f32 	%p86, %f63, 0f7F800000;
	@%p86 bra 	$L__BB7_99;
	mov.f32 	%f399, 0f00000000;
	mul.rn.f32 	%f577, %f61, %f399;
	mov.b32 	%r675, 0;
	bra.uni 	$L__BB7_104;
$L__BB7_99:
	mov.b32 	%r169, %f61;
	shl.b32 	%r501, %r169, 8;
	or.b32  	%r170, %r501, -2147483648;
	mov.b64 	%rd319, 0;
	mov.b32 	%r672, 0;
	mov.u64 	%rd317, __cudart_i2opi_f;
	mov.u64 	%rd318, %rd2;
$L__BB7_100:
	.pragma "nounroll";
	ld.global.nc.u32 	%r502, [%rd317];
	mad.wide.u32 	%rd233, %r502, %r170, %rd319;
	shr.u64 	%rd319, %rd233, 32;
	st.local.u32 	[%rd318], %rd233;
	add.s32 	%r672, %r672, 1;
	add.s64 	%rd318, %rd318, 4;
	add.s64 	%rd317, %rd317, 4;
	setp.ne.s32 	%p87, %r672, 6;
	@%p87 bra 	$L__BB7_100;
	shr.u32 	%r503, %r169, 23;
	st.local.u32 	[%rd2+24], %rd319;
	and.b32  	%r173, %r503, 31;
	and.b32  	%r504, %r503, 224;
	add.s32 	%r505, %r504, -128;
	shr.u32 	%r506, %r505, 5;
	mul.wide.u32 	%rd234, %r506, 4;
	sub.s64 	%rd93, %rd2, %rd234;
	ld.local.u32 	%r673, [%rd93+24];
	ld.local.u32 	%r674, [%rd93+20];
	setp.eq.s32 	%p88, %r173, 0;
	@%p88 bra 	$L__BB7_103;
	shf.l.wrap.b32 	%r673, %r674, %r673, %r173;
	ld.local.u32 	%r507, [%rd93+16];
	shf.l.wrap.b32 	%r674, %r507, %r674, %r173;
$L__BB7_103:
	shr.u32 	%r508, %r673, 30;
	shf.l.wrap.b32 	%r509, %r674, %r673, 2;
	shl.b32 	%r510, %r674, 2;
	shr.s32 	%r511, %r509, 31;
	sub.s32 	%r675, %r511, %r508;
	xor.b32  	%r512, %r509, %r169;
	xor.b32  	%r513, %r511, %r509;
	xor.b32  	%r514, %r511, %r510;
	cvt.u64.u32 	%rd235, %r513;
	shl.b64 	%rd236, %rd235, 32;
	cvt.u64.u32 	%rd237, %r514;
	or.b64  	%rd238, %rd236, %rd237;
	cvt.rn.f64.s64 	%fd39, %rd238;
	mul.f64 	%fd40, %fd39, 0d3BF921FB54442D19;
	cvt.rn.f32.f64 	%f397, %fd40;
	neg.f32 	%f398, %f397;
	setp.lt.s32 	%p89, %r512, 0;
	selp.f32 	%f577, %f398, %f397, %p89;
$L__BB7_104:
	setp.ltu.f32 	%p90, %f63, 0f47CE4780;
	add.s32 	%r516, %r675, 1;
	mul.rn.f32 	%f400, %f577, %f577;
	and.b32  	%r517, %r675, 1;
	setp.eq.b32 	%p91, %r517, 1;
	selp.f32 	%f401, %f577, 0f3F800000, %p91;
	fma.rn.f32 	%f402, %f400, %f401, 0f00000000;
	fma.rn.f32 	%f403, %f400, 0f37CBAC00, 0fBAB607ED;
	selp.f32 	%f404, 0fB94D4153, %f403, %p91;
	selp.f32 	%f405, 0f3C0885E4, 0f3D2AAABB, %p91;
	fma.rn.f32 	%f406, %f404, %f400, %f405;
	selp.f32 	%f407, 0fBE2AAAA8, 0fBEFFFFFF, %p91;
	fma.rn.f32 	%f408, %f406, %f400, %f407;
	fma.rn.f32 	%f409, %f408, %f402, %f401;
	and.b32  	%r518, %r516, 2;
	setp.eq.s32 	%p92, %r518, 0;
	mov.f32 	%f410, 0f00000000;
	sub.f32 	%f411, %f410, %f409;
	selp.f32 	%f67, %f409, %f411, %p92;
	@%p90 bra 	$L__BB7_112;
	setp.neu.f32 	%p93, %f63, 0f7F800000;
	@%p93 bra 	$L__BB7_107;
	mov.f32 	%f414, 0f00000000;
	mul.rn.f32 	%f578, %f61, %f414;
	mov.b32 	%r679, 0;
	bra.uni 	$L__BB7_112;
$L__BB7_107:
	mov.b32 	%r182, %f61;
	shl.b32 	%r520, %r182, 8;
	or.b32  	%r183, %r520, -2147483648;
	mov.b64 	%rd322, 0;
	mov.b32 	%r676, 0;
	mov.u64 	%rd320, __cudart_i2opi_f;
	mov.u64 	%rd321, %rd2;
$L__BB7_108:
	.pragma "nounroll";
	ld.global.nc.u32 	%r521, [%rd320];
	mad.wide.u32 	%rd241, %r521, %r183, %rd322;
	shr.u64 	%rd322, %rd241, 32;
	st.local.u32 	[%rd321], %rd241;
	add.s32 	%r676, %r676, 1;
	add.s64 	%rd321, %rd321, 4;
	add.s64 	%rd320, %rd320, 4;
	setp.ne.s32 	%p94, %r676, 6;
	@%p94 bra 	$L__BB7_108;
	shr.u32 	%r522, %r182, 23;
	st.local.u32 	[%rd2+24], %rd322;
	and.b32  	%r186, %r522, 31;
	and.b32  	%r523, %r522, 224;
	add.s32 	%r524, %r523, -128;
	shr.u32 	%r525, %r524, 5;
	mul.wide.u32 	%rd242, %r525, 4;
	sub.s64 	%rd100, %rd2, %rd242;
	ld.local.u32 	%r677, [%rd100+24];
	ld.local.u32 	%r678, [%rd100+20];
	setp.eq.s32 	%p95, %r186, 0;
	@%p95 bra 	$L__BB7_111;
	shf.l.wrap.b32 	%r677, %r678, %r677, %r186;
	ld.local.u32 	%r526, [%rd100+16];
	shf.l.wrap.b32 	%r678, %r526, %r678, %r186;
$L__BB7_111:
	shr.u32 	%r527, %r677, 30;
	shf.l.wrap.b32 	%r528, %r678, %r677, 2;
	shl.b32 	%r529, %r678, 2;
	shr.s32 	%r530, %r528, 31;
	sub.s32 	%r679, %r530, %r527;
	xor.b32  	%r531, %r528, %r182;
	xor.b32  	%r532, %r530, %r528;
	xor.b32  	%r533, %r530, %r529;
	cvt.u64.u32 	%rd243, %r532;
	shl.b64 	%rd244, %rd243, 32;
	cvt.u64.u32 	%rd245, %r533;
	or.b64  	%rd246, %rd244, %rd245;
	cvt.rn.f64.s64 	%fd41, %rd246;
	mul.f64 	%fd42, %fd41, 0d3BF921FB54442D19;
	cvt.rn.f32.f64 	%f412, %fd42;
	neg.f32 	%f413, %f412;
	setp.lt.s32 	%p96, %r531, 0;
	selp.f32 	%f578, %f413, %f412, %p96;
$L__BB7_112:
	mul.rn.f32 	%f415, %f578, %f578;
	and.b32  	%r535, %r679, 1;
	setp.eq.b32 	%p97, %r535, 1;
	selp.f32 	%f416, 0f3F800000, %f578, %p97;
	fma.rn.f32 	%f417, %f415, %f416, 0f00000000;
	fma.rn.f32 	%f418, %f415, 0f37CBAC00, 0fBAB607ED;
	selp.f32 	%f419, %f418, 0fB94D4153, %p97;
	selp.f32 	%f420, 0f3D2AAABB, 0f3C0885E4, %p97;
	fma.rn.f32 	%f421, %f419, %f415, %f420;
	selp.f32 	%f422, 0fBEFFFFFF, 0fBE2AAAA8, %p97;
	fma.rn.f32 	%f423, %f421, %f415, %f422;
	fma.rn.f32 	%f424, %f423, %f417, %f416;
	and.b32  	%r536, %r679, 2;
	setp.eq.s32 	%p98, %r536, 0;
	mov.f32 	%f425, 0f00000000;
	sub.f32 	%f426, %f425, %f424;
	selp.f32 	%f427, %f424, %f426, %p98;
	and.b32  	%r537, %r291, 4032;
	add.s32 	%r538, %r59, %r537;
	ld.shared.f32 	%f428, [%r538];
	ld.shared.f32 	%f429, [%r538+4];
	ld.shared.f32 	%f430, [%r538+64];
	ld.shared.f32 	%f431, [%r538+68];
	add.f32 	%f432, %f428, %f430;
	add.f32 	%f433, %f429, %f431;
	st.shared.f32 	[%r30], %f432;
	st.shared.f32 	[%r30+4], %f433;
	sub.f32 	%f434, %f428, %f430;
	sub.f32 	%f435, %f429, %f431;
	mul.f32 	%f436, %f67, %f434;
	mul.f32 	%f437, %f435, %f427;
	sub.f32 	%f438, %f436, %f437;
	mul.f32 	%f439, %f434, %f427;
	fma.rn.f32 	%f440, %f67, %f435, %f439;
	st.shared.f32 	[%r30+4096], %f438;
	st.shared.f32 	[%r30+4100], %f440;
	bar.sync 	0;
	shl.b32 	%r539, %r2, 7;
	and.b32  	%r540, %r539, 384;
	cvt.rn.f32.u32 	%f441, %r540;
	mul.f32 	%f442, %f441, 0f3A800000;
	cvt.f64.f32 	%fd43, %f442;
	mul.f64 	%fd44, %fd43, 0dC01921FB54442D18;
	cvt.rn.f32.f64 	%f71, %fd44;
	mul.f32 	%f443, %f71, 0f3F22F983;
	cvt.rni.s32.f32 	%r687, %f443;
	cvt.rn.f32.s32 	%f444, %r687;
	fma.rn.f32 	%f445, %f444, 0fBFC90FDA, %f71;
	fma.rn.f32 	%f446, %f444, 0fB3A22168, %f445;
	fma.rn.f32 	%f580, %f444, 0fA7C234C5, %f446;
	abs.f32 	%f73, %f71;
	setp.ltu.f32 	%p99, %f73, 0f47CE4780;
	mov.u32 	%r683, %r687;
	mov.f32 	%f579, %f580;
	@%p99 bra 	$L__BB7_120;
	setp.neu.f32 	%p100, %f73, 0f7F800000;
	@%p100 bra 	$L__BB7_115;
	mov.f32 	%f449, 0f00000000;
	mul.rn.f32 	%f579, %f71, %f449;
	mov.b32 	%r683, 0;
	bra.uni 	$L__BB7_120;
$L__BB7_115:
	mov.b32 	%r196, %f71;
	shl.b32 	%r542, %r196, 8;
	or.b32  	%r197, %r542, -2147483648;
	mov.b64 	%rd325, 0;
	mov.b32 	%r680, 0;
	mov.u64 	%rd323, __cudart_i2opi_f;
	mov.u64 	%rd324, %rd2;
$L__BB7_116:
	.pragma "nounroll";
	ld.global.nc.u32 	%r543, [%rd323];
	mad.wide.u32 	%rd249, %r543, %r197, %rd325;
	shr.u64 	%rd325, %rd249, 32;
	st.local.u32 	[%rd324], %rd249;
	add.s32 	%r680, %r680, 1;
	add.s64 	%rd324, %rd324, 4;
	add.s64 	%rd323, %rd323, 4;
	setp.ne.s32 	%p101, %r680, 6;
	@%p101 bra 	$L__BB7_116;
	shr.u32 	%r544, %r196, 23;
	st.local.u32 	[%rd2+24], %rd325;
	and.b32  	%r200, %r544, 31;
	and.b32  	%r545, %r544, 224;
	add.s32 	%r546, %r545, -128;
	shr.u32 	%r547, %r546, 5;
	mul.wide.u32 	%rd250, %r547, 4;
	sub.s64 	%rd107, %rd2, %rd250;
	ld.local.u32 	%r681, [%rd107+24];
	ld.local.u32 	%r682, [%rd107+20];
	setp.eq.s32 	%p102, %r200, 0;
	@%p102 bra 	$L__BB7_119;
	shf.l.wrap.b32 	%r681, %r682, %r681, %r200;
	ld.local.u32 	%r548, [%rd107+16];
	shf.l.wrap.b32 	%r682, %r548, %r682, %r200;
$L__BB7_119:
	shr.u32 	%r549, %r681, 30;
	shf.l.wrap.b32 	%r550, %r682, %r681, 2;
	shl.b32 	%r551, %r682, 2;
	shr.s32 	%r552, %r550, 31;
	sub.s32 	%r683, %r552, %r549;
	xor.b32  	%r553, %r550, %r196;
	xor.b32  	%r554, %r552, %r550;
	xor.b32  	%r555, %r552, %r551;
	cvt.u64.u32 	%rd251, %r554;
	shl.b64 	%rd252, %rd251, 32;
	cvt.u64.u32 	%rd253, %r555;
	or.b64  	%rd254, %rd252, %rd253;
	cvt.rn.f64.s64 	%fd45, %rd254;
	mul.f64 	%fd46, %fd45, 0d3BF921FB54442D19;
	cvt.rn.f32.f64 	%f447, %fd46;
	neg.f32 	%f448, %f447;
	setp.lt.s32 	%p103, %r553, 0;
	selp.f32 	%f579, %f448, %f447, %p103;
$L__BB7_120:
	setp.ltu.f32 	%p104, %f73, 0f47CE4780;
	add.s32 	%r557, %r683, 1;
	mul.rn.f32 	%f450, %f579, %f579;
	and.b32  	%r558, %r683, 1;
	setp.eq.b32 	%p105, %r558, 1;
	selp.f32 	%f451, %f579, 0f3F800000, %p105;
	fma.rn.f32 	%f452, %f450, %f451, 0f00000000;
	fma.rn.f32 	%f453, %f450, 0f37CBAC00, 0fBAB607ED;
	selp.f32 	%f454, 0fB94D4153, %f453, %p105;
	selp.f32 	%f455, 0f3C0885E4, 0f3D2AAABB, %p105;
	fma.rn.f32 	%f456, %f454, %f450, %f455;
	selp.f32 	%f457, 0fBE2AAAA8, 0fBEFFFFFF, %p105;
	fma.rn.f32 	%f458, %f456, %f450, %f457;
	fma.rn.f32 	%f459, %f458, %f452, %f451;
	and.b32  	%r559, %r557, 2;
	setp.eq.s32 	%p106, %r559, 0;
	mov.f32 	%f460, 0f00000000;
	sub.f32 	%f461, %f460, %f459;
	selp.f32 	%f77, %f459, %f461, %p106;
	@%p104 bra 	$L__BB7_128;
	setp.neu.f32 	%p107, %f73, 0f7F800000;
	@%p107 bra 	$L__BB7_123;
	mov.f32 	%f464, 0f00000000;
	mul.rn.f32 	%f580, %f71, %f464;
	mov.b32 	%r687, 0;
	bra.uni 	$L__BB7_128;
$L__BB7_123:
	mov.b32 	%r209, %f71;
	shl.b32 	%r561, %r209, 8;
	or.b32  	%r210, %r561, -2147483648;
	mov.b64 	%rd328, 0;
	mov.b32 	%r684, 0;
	mov.u64 	%rd326, __cudart_i2opi_f;
	mov.u64 	%rd327, %rd2;
$L__BB7_124:
	.pragma "nounroll";
	ld.global.nc.u32 	%r562, [%rd326];
	mad.wide.u32 	%rd257, %r562, %r210, %rd328;
	shr.u64 	%rd328, %rd257, 32;
	st.local.u32 	[%rd327], %rd257;
	add.s32 	%r684, %r684, 1;
	add.s64 	%rd327, %rd327, 4;
	add.s64 	%rd326, %rd326, 4;
	setp.ne.s32 	%p108, %r684, 6;
	@%p108 bra 	$L__BB7_124;
	shr.u32 	%r563, %r209, 23;
	st.local.u32 	[%rd2+24], %rd328;
	and.b32  	%r213, %r563, 31;
	and.b32  	%r564, %r563, 224;
	add.s32 	%r565, %r564, -128;
	shr.u32 	%r566, %r565, 5;
	mul.wide.u32 	%rd258, %r566, 4;
	sub.s64 	%rd114, %rd2, %rd258;
	ld.local.u32 	%r685, [%rd114+24];
	ld.local.u32 	%r686, [%rd114+20];
	setp.eq.s32 	%p109, %r213, 0;
	@%p109 bra 	$L__BB7_127;
	shf.l.wrap.b32 	%r685, %r686, %r685, %r213;
	ld.local.u32 	%r567, [%rd114+16];
	shf.l.wrap.b32 	%r686, %r567, %r686, %r213;
$L__BB7_127:
	shr.u32 	%r568, %r685, 30;
	shf.l.wrap.b32 	%r569, %r686, %r685, 2;
	shl.b32 	%r570, %r686, 2;
	shr.s32 	%r571, %r569, 31;
	sub.s32 	%r687, %r571, %r568;
	xor.b32  	%r572, %r569, %r209;
	xor.b32  	%r573, %r571, %r569;
	xor.b32  	%r574, %r571, %r570;
	cvt.u64.u32 	%rd259, %r573;
	shl.b64 	%rd260, %rd259, 32;
	cvt.u64.u32 	%rd261, %r574;
	or.b64  	%rd262, %rd260, %rd261;
	cvt.rn.f64.s64 	%fd47, %rd262;
	mul.f64 	%fd48, %fd47, 0d3BF921FB54442D19;
	cvt.rn.f32.f64 	%f462, %fd48;
	neg.f32 	%f463, %f462;
	setp.lt.s32 	%p110, %r572, 0;
	selp.f32 	%f580, %f463, %f462, %p110;
$L__BB7_128:
	mul.rn.f32 	%f465, %f580, %f580;
	and.b32  	%r576, %r687, 1;
	setp.eq.b32 	%p111, %r576, 1;
	selp.f32 	%f466, 0f3F800000, %f580, %p111;
	fma.rn.f32 	%f467, %f465, %f466, 0f00000000;
	fma.rn.f32 	%f468, %f465, 0f37CBAC00, 0fBAB607ED;
	selp.f32 	%f469, %f468, 0fB94D4153, %p111;
	selp.f32 	%f470, 0f3D2AAABB, 0f3C0885E4, %p111;
	fma.rn.f32 	%f471, %f469, %f465, %f470;
	selp.f32 	%f472, 0fBEFFFFFF, 0fBE2AAAA8, %p111;
	fma.rn.f32 	%f473, %f471, %f465, %f472;
	fma.rn.f32 	%f474, %f473, %f467, %f466;
	and.b32  	%r577, %r687, 2;
	setp.eq.s32 	%p112, %r577, 0;
	mov.f32 	%f475, 0f00000000;
	sub.f32 	%f476, %f475, %f474;
	selp.f32 	%f477, %f474, %f476, %p112;
	and.b32  	%r578, %r291, 4064;
	add.s32 	%r579, %r30, %r578;
	ld.shared.f32 	%f478, [%r579];
	ld.shared.f32 	%f479, [%r579+4];
	ld.shared.f32 	%f480, [%r579+32];
	ld.shared.f32 	%f481, [%r579+36];
	add.f32 	%f482, %f478, %f480;
	add.f32 	%f483, %f479, %f481;
	st.shared.f32 	[%r59], %f482;
	st.shared.f32 	[%r59+4], %f483;
	sub.f32 	%f484, %f478, %f480;
	sub.f32 	%f485, %f479, %f481;
	mul.f32 	%f486, %f77, %f484;
	mul.f32 	%f487, %f485, %f477;
	sub.f32 	%f488, %f486, %f487;
	mul.f32 	%f489, %f484, %f477;
	fma.rn.f32 	%f490, %f77, %f485, %f489;
	st.shared.f32 	[%r59+4096], %f488;
	st.shared.f32 	[%r59+4100], %f490;
	bar.sync 	0;
	shl.b32 	%r580, %r2, 8;
	and.b32  	%r581, %r580, 256;
	cvt.rn.f32.u32 	%f491, %r581;
	mul.f32 	%f492, %f491, 0f3A800000;
	cvt.f64.f32 	%fd49, %f492;
	mul.f64 	%fd50, %fd49, 0dC01921FB54442D18;
	cvt.rn.f32.f64 	%f81, %fd50;
	mul.f32 	%f493, %f81, 0f3F22F983;
	cvt.rni.s32.f32 	%r695, %f493;
	cvt.rn.f32.s32 	%f494, %r695;
	fma.rn.f32 	%f495, %f494, 0fBFC90FDA, %f81;
	fma.rn.f32 	%f496, %f494, 0fB3A22168, %f495;
	fma.rn.f32 	%f582, %f494, 0fA7C234C5, %f496;
	abs.f32 	%f83, %f81;
	setp.ltu.f32 	%p113, %f83, 0f47CE4780;
	mov.u32 	%r691, %r695;
	mov.f32 	%f581, %f582;
	@%p113 bra 	$L__BB7_136;
	setp.neu.f32 	%p114, %f83, 0f7F800000;
	@%p114 bra 	$L__BB7_131;
	mov.f32 	%f499, 0f00000000;
	mul.rn.f32 	%f581, %f81, %f499;
	mov.b32 	%r691, 0;
	bra.uni 	$L__BB7_136;
$L__BB7_131:
	mov.b32 	%r223, %f81;
	shl.b32 	%r583, %r223, 8;
	or.b32  	%r224, %r583, -2147483648;
	mov.b64 	%rd331, 0;
	mov.b32 	%r688, 0;
	mov.u64 	%rd329, __cudart_i2opi_f;
	mov.u64 	%rd330, %rd2;
$L__BB7_132:
	.pragma "nounroll";
	ld.global.nc.u32 	%r584, [%rd329];
	mad.wide.u32 	%rd265, %r584, %r224, %rd331;
	shr.u64 	%rd331, %rd265, 32;
	st.local.u32 	[%rd330], %rd265;
	add.s32 	%r688, %r688, 1;
	add.s64 	%rd330, %rd330, 4;
	add.s64 	%rd329, %rd329, 4;
	setp.ne.s32 	%p115, %r688, 6;
	@%p115 bra 	$L__BB7_132;
	shr.u32 	%r585, %r223, 23;
	st.local.u32 	[%rd2+24], %rd331;
	and.b32  	%r227, %r585, 31;
	and.b32  	%r586, %r585, 224;
	add.s32 	%r587, %r586, -128;
	shr.u32 	%r588, %r587, 5;
	mul.wide.u32 	%rd266, %r588, 4;
	sub.s64 	%rd121, %rd2, %rd266;
	ld.local.u32 	%r689, [%rd121+24];
	ld.local.u32 	%r690, [%rd121+20];
	setp.eq.s32 	%p116, %r227, 0;
	@%p116 bra 	$L__BB7_135;
	shf.l.wrap.b32 	%r689, %r690, %r689, %r227;
	ld.local.u32 	%r589, [%rd121+16];
	shf.l.wrap.b32 	%r690, %r589, %r690, %r227;
$L__BB7_135:
	shr.u32 	%r590, %r689, 30;
	shf.l.wrap.b32 	%r591, %r690, %r689, 2;
	shl.b32 	%r592, %r690, 2;
	shr.s32 	%r593, %r591, 31;
	sub.s32 	%r691, %r593, %r590;
	xor.b32  	%r594, %r591, %r223;
	xor.b32  	%r595, %r593, %r591;
	xor.b32  	%r596, %r593, %r592;
	cvt.u64.u32 	%rd267, %r595;
	shl.b64 	%rd268, %rd267, 32;
	cvt.u64.u32 	%rd269, %r596;
	or.b64  	%rd270, %rd268, %rd269;
	cvt.rn.f64.s64 	%fd51, %rd270;
	mul.f64 	%fd52, %fd51, 0d3BF921FB54442D19;
	cvt.rn.f32.f64 	%f497, %fd52;
	neg.f32 	%f498, %f497;
	setp.lt.s32 	%p117, %r594, 0;
	selp.f32 	%f581, %f498, %f497, %p117;
$L__BB7_136:
	setp.ltu.f32 	%p118, %f83, 0f47CE4780;
	add.s32 	%r598, %r691, 1;
	mul.rn.f32 	%f500, %f581, %f581;
	and.b32  	%r599, %r691, 1;
	setp.eq.b32 	%p119, %r599, 1;
	selp.f32 	%f501, %f581, 0f3F800000, %p119;
	fma.rn.f32 	%f502, %f500, %f501, 0f00000000;
	fma.rn.f32 	%f503, %f500, 0f37CBAC00, 0fBAB607ED;
	selp.f32 	%f504, 0fB94D4153, %f503, %p119;
	selp.f32 	%f505, 0f3C0885E4, 0f3D2AAABB, %p119;
	fma.rn.f32 	%f506, %f504, %f500, %f505;
	selp.f32 	%f507, 0fBE2AAAA8, 0fBEFFFFFF, %p119;
	fma.rn.f32 	%f508, %f506, %f500, %f507;
	fma.rn.f32 	%f509, %f508, %f502, %f501;
	and.b32  	%r600, %r598, 2;
	setp.eq.s32 	%p120, %r600, 0;
	mov.f32 	%f510, 0f00000000;
	sub.f32 	%f511, %f510, %f509;
	selp.f32 	%f87, %f509, %f511, %p120;
	@%p118 bra 	$L__BB7_144;
	setp.neu.f32 	%p121, %f83, 0f7F800000;
	@%p121 bra 	$L__BB7_139;
	mov.f32 	%f514, 0f00000000;
	mul.rn.f32 	%f582, %f81, %f514;
	mov.b32 	%r695, 0;
	bra.uni 	$L__BB7_144;
$L__BB7_139:
	mov.b32 	%r236, %f81;
	shl.b32 	%r602, %r236, 8;
	or.b32  	%r237, %r602, -2147483648;
	mov.b64 	%rd334, 0;
	mov.b32 	%r692, 0;
	mov.u64 	%rd332, __cudart_i2opi_f;
	mov.u64 	%rd333, %rd2;
$L__BB7_140:
	.pragma "nounroll";
	ld.global.nc.u32 	%r603, [%rd332];
	mad.wide.u32 	%rd273, %r603, %r237, %rd334;
	shr.u64 	%rd334, %rd273, 32;
	st.local.u32 	[%rd333], %rd273;
	add.s32 	%r692, %r692, 1;
	add.s64 	%rd333, %rd333, 4;
	add.s64 	%rd332, %rd332, 4;
	setp.ne.s32 	%p122, %r692, 6;
	@%p122 bra 	$L__BB7_140;
	shr.u32 	%r604, %r236, 23;
	st.local.u32 	[%rd2+24], %rd334;
	and.b32  	%r240, %r604, 31;
	and.b32  	%r605, %r604, 224;
	add.s32 	%r606, %r605, -128;
	shr.u32 	%r607, %r606, 5;
	mul.wide.u32 	%rd274, %r607, 4;
	sub.s64 	%rd128, %rd2, %rd274;
	ld.local.u32 	%r693, [%rd128+24];
	ld.local.u32 	%r694, [%rd128+20];
	setp.eq.s32 	%p123, %r240, 0;
	@%p123 bra 	$L__BB7_143;
	shf.l.wrap.b32 	%r693, %r694, %r693, %r240;
	ld.local.u32 	%r608, [%rd128+16];
	shf.l.wrap.b32 	%r694, %r608, %r694, %r240;
$L__BB7_143:
	shr.u32 	%r609, %r693, 30;
	shf.l.wrap.b32 	%r610, %r694, %r693, 2;
	shl.b32 	%r611, %r694, 2;
	shr.s32 	%r612, %r610, 31;
	sub.s32 	%r695, %r612, %r609;
	xor.b32  	%r613, %r610, %r236;
	xor.b32  	%r614, %r612, %r610;
	xor.b32  	%r615, %r612, %r611;
	cvt.u64.u32 	%rd275, %r614;
	shl.b64 	%rd276, %rd275, 32;
	cvt.u64.u32 	%rd277, %r615;
	or.b64  	%rd278, %rd276, %rd277;
	cvt.rn.f64.s64 	%fd53, %rd278;
	mul.f64 	%fd54, %fd53, 0d3BF921FB54442D19;
	cvt.rn.f32.f64 	%f512, %fd54;
	neg.f32 	%f513, %f512;
	setp.lt.s32 	%p124, %r613, 0;
	selp.f32 	%f582, %f513, %f512, %p124;
$L__BB7_144:
	mul.rn.f32 	%f515, %f582, %f582;
	and.b32  	%r617, %r695, 1;
	setp.eq.b32 	%p125, %r617, 1;
	selp.f32 	%f516, 0f3F800000, %f582, %p125;
	fma.rn.f32 	%f517, %f515, %f516, 0f00000000;
	fma.rn.f32 	%f518, %f515, 0f37CBAC00, 0fBAB607ED;
	selp.f32 	%f519, %f518, 0fB94D4153, %p125;
	selp.f32 	%f520, 0f3D2AAABB, 0f3C0885E4, %p125;
	fma.rn.f32 	%f521, %f519, %f515, %f520;
	selp.f32 	%f522, 0fBEFFFFFF, 0fBE2AAAA8, %p125;
	fma.rn.f32 	%f523, %f521, %f515, %f522;
	fma.rn.f32 	%f524, %f523, %f517, %f516;
	and.b32  	%r618, %r695, 2;
	setp.eq.s32 	%p126, %r618, 0;
	mov.f32 	%f525, 0f00000000;
	sub.f32 	%f526, %f525, %f524;
	selp.f32 	%f527, %f524, %f526, %p126;
	and.b32  	%r619, %r291, 4080;
	add.s32 	%r620, %r59, %r619;
	ld.shared.f32 	%f528, [%r620];
	ld.shared.f32 	%f529, [%r620+4];
	ld.shared.f32 	%f530, [%r620+16];
	ld.shared.f32 	%f531, [%r620+20];
	add.f32 	%f532, %f528, %f530;
	add.f32 	%f533, %f529, %f531;
	st.shared.f32 	[%r30], %f532;
	st.shared.f32 	[%r30+4], %f533;
	sub.f32 	%f534, %f528, %f530;
	sub.f32 	%f535, %f529, %f531;
	mul.f32 	%f536, %f87, %f534;
	mul.f32 	%f537, %f535, %f527;
	sub.f32 	%f538, %f536, %f537;
	mul.f32 	%f539, %f534, %f527;
	fma.rn.f32 	%f540, %f87, %f535, %f539;
	st.shared.f32 	[%r30+4096], %f538;
	st.shared.f32 	[%r30+4100], %f540;
	bar.sync 	0;
	shl.b32 	%r621, %r1, 10;
	or.b32  	%r622, %r621, %r2;
	mov.f32 	%f541, 0f80000000;
	mul.rn.f32 	%f542, %f541, %f541;
	add.f32 	%f543, %f542, 0f00000000;
	fma.rn.f32 	%f544, %f542, 0f37CBAC00, 0fBAB607ED;
	fma.rn.f32 	%f545, %f544, %f542, 0f3D2AAABB;
	fma.rn.f32 	%f546, %f545, %f542, 0fBEFFFFFF;
	fma.rn.f32 	%f547, %f546, %f543, 0f3F800000;
	fma.rn.f32 	%f548, %f542, 0f80000000, 0f00000000;
	fma.rn.f32 	%f549, %f542, 0fB94D4153, 0f3C0885E4;
	fma.rn.f32 	%f550, %f549, %f542, 0fBE2AAAA8;
	mul.f32 	%f551, %f548, %f550;
	add.s32 	%r623, %r30, %r291;
	ld.shared.f32 	%f552, [%r623];
	ld.shared.f32 	%f553, [%r623+4];
	ld.shared.f32 	%f554, [%r623+8];
	ld.shared.f32 	%f555, [%r623+12];
	add.f32 	%f556, %f552, %f554;
	add.f32 	%f557, %f553, %f555;
	mul.wide.u32 	%rd279, %r622, 8;
	add.s64 	%rd280, %rd1, %rd279;
	st.global.f32 	[%rd280], %f556;
	st.global.f32 	[%rd280+4], %f557;
	sub.f32 	%f558, %f552, %f554;
	sub.f32 	%f559, %f553, %f555;
	mul.f32 	%f560, %f547, %f558;
	mul.f32 	%f561, %f551, %f559;
	sub.f32 	%f562, %f560, %f561;
	mul.f32 	%f563, %f547, %f559;
	fma.rn.f32 	%f564, %f551, %f558, %f563;
	st.global.f32 	[%rd280+4096], %f562;
	st.global.f32 	[%rd280+4100], %f564;
	ret;

}
	// .globl	_occa_OptimizedDIFButterfly10_0
.visible .entry _occa_OptimizedDIFButterfly10_0(
	.param .u64 .ptr .align 1 _occa_OptimizedDIFButterfly10_0_param_0,
	.param .u32 _occa_OptimizedDIFButterfly10_0_param_1
)
.maxntid 512
{
	.local .align 4 .b8 	__local_depot8[28];
	.reg .b64 	%SP;
	.reg .b64 	%SPL;
	.reg .pred 	%p<127>;
	.reg .b32 	%r<758>;
	.reg .b32 	%f<583>;
	.reg .b64 	%rd<367>;
	.reg .b64 	%fd<55>;
	// demoted variable
	.shared .align 4 .b8 _ZZ31_occa_OptimizedDIFButterfly10_0E10bank_first[8192];
	// demoted variable
	.shared .align 4 .b8 _ZZ31_occa_OptimizedDIFButterfly10_0E11bank_second[8192];
	mov.u64 	%SPL, __local_depot8;
	ld.param.u64 	%rd131, [_occa_OptimizedDIFButterfly10_0_param_0];
	cvta.to.global.u64 	%rd1, %rd131;
	add.u64 	%rd2, %SPL, 0;
	mov.u32 	%r257, %ctaid.x;
	shl.b32 	%r258, %r257, 9;
	mov.u32 	%r1, %tid.x;
	or.b32  	%r2, %r258, %r1;
	and.b32  	%r259, %r2, -512;
	add.s32 	%r260, %r259, %r2;
	add.s32 	%r261, %r260, 512;
	mul.wide.u32 	%rd133, %r260, 8;
	add.s64 	%rd3, %rd1, %rd133;
	ld.global.f32 	%f1, [%rd3];
	ld.global.f32 	%f2, [%rd3+4];
	mul.wide.u32 	%rd134, %r261, 8;
	add.s64 	%rd4, %rd1, %rd134;
	ld.global.f32 	%f3, [%rd4];
	ld.global.f32 	%f4, [%rd4+4];
	cvt.rn.f32.u32 	%f127, %r1;
	mul.f32 	%f128, %f127, 0f3A800000;
	cvt.f64.f32 	%fd1, %f128;
	mul.f64 	%fd2, %fd1, 0dC01921FB54442D18;
	cvt.rn.f32.f64 	%f5, %fd2;
	mul.f32 	%f129, %f5, 0f3F22F983;
	cvt.rni.s32.f32 	%r693, %f129;
	cvt.rn.f32.s32 	%f130, %r693;
	fma.rn.f32 	%f131, %f130, 0fBFC90FDA, %f5;
	fma.rn.f32 	%f132, %f130, 0fB3A22168, %f131;
	fma.rn.f32 	%f566, %f130, 0fA7C234C5, %f132;
	abs.f32 	%f7, %f5;
	setp.ltu.f32 	%p1, %f7, 0f47CE4780;
	mov.u32 	%r689, %r693;
	mov.f32 	%f565, %f566;
	@%p1 bra 	$L__BB8_8;
	setp.neu.f32 	%p2, %f7, 0f7F800000;
	@%p2 bra 	$L__BB8_3;
	mov.f32 	%f135, 0f00000000;
	mul.rn.f32 	%f565, %f5, %f135;
	mov.b32 	%r689, 0;
	bra.uni 	$L__BB8_8;
$L__BB8_3:
	mov.b32 	%r4, %f5;
	shl.b32 	%r263, %r4, 8;
	or.b32  	%r5, %r263, -2147483648;
	mov.b64 	%rd315, 0;
	mov.b32 	%r686, 0;
	mov.u64 	%rd313, __cudart_i2opi_f;
	mov.u64 	%rd314, %rd2;
$L__BB8_4:
	.pragma "nounroll";
	ld.global.nc.u32 	%r264, [%rd313];
	mad.wide.u32 	%rd137, %r264, %r5, %rd315;
	shr.u64 	%rd315, %rd137, 32;
	st.local.u32 	[%rd314], %rd137;
	add.s32 	%r686, %r686, 1;
	add.s64 	%rd314, %rd314, 4;
	add.s64 	%rd313, %rd313, 4;
	setp.ne.s32 	%p3, %r686, 6;
	@%p3 bra 	$L__BB8_4;
	shr.u32 	%r265, %r4, 23;
	st.local.u32 	[%rd2+24], %rd315;
	and.b32  	%r8, %r265, 31;
	and.b32  	%r266, %r265, 224;
	add.s32 	%r267, %r266, -128;
	shr.u32 	%r268, %r267, 5;
	mul.wide.u32 	%rd138, %r268, 4;
	sub.s64 	%rd11, %rd2, %rd138;
	ld.local.u32 	%r687, [%rd11+24];
	ld.local.u32 	%r688, [%rd11+20];
	setp.eq.s32 	%p4, %r8, 0;
	@%p4 bra 	$L__BB8_7;
	shf.l.wrap.b32 	%r687, %r688, %r687, %r8;
	ld.local.u32 	%r269, [%rd11+16];
	shf.l.wrap.b32 	%r688, %r269, %r688, %r8;
$L__BB8_7:
	shr.u32 	%r270, %r687, 30;
	shf.l.wrap.b32 	%r271, %r688, %r687, 2;
	shl.b32 	%r272, %r688, 2;
	shr.s32 	%r273, %r271, 31;
	sub.s32 	%r689, %r273, %r270;
	xor.b32  	%r274, %r271, %r4;
	xor.b32  	%r275, %r273, %r271;
	xor.b32  	%r276, %r273, %r272;
	cvt.u64.u32 	%rd139, %r275;
	shl.b64 	%rd140, %rd139, 32;
	cvt.u64.u32 	%rd141, %r276;
	or.b64  	%rd142, %rd140, %rd141;
	cvt.rn.f64.s64 	%fd3, %rd142;
	mul.f64 	%fd4, %fd3, 0d3BF921FB54442D19;
	cvt.rn.f32.f64 	%f133, %fd4;
	neg.f32 	%f134, %f133;
	setp.lt.s32 	%p5, %r274, 0;
	selp.f32 	%f565, %f134, %f133, %p5;
$L__BB8_8:
	setp.ltu.f32 	%p6, %f7, 0f47CE4780;
	add.s32 	%r278, %r689, 1;
	mul.rn.f32 	%f136, %f565, %f565;
	and.b32  	%r279, %r689, 1;
	setp.eq.b32 	%p7, %r279, 1;
	selp.f32 	%f137, %f565, 0f3F800000, %p7;
	fma.rn.f32 	%f138, %f136, %f137, 0f00000000;
	fma.rn.f32 	%f139, %f136, 0f37CBAC00, 0fBAB607ED;
	selp.f32 	%f140, 0fB94D4153, %f139, %p7;
	selp.f32 	%f141, 0f3C0885E4, 0f3D2AAABB, %p7;
	fma.rn.f32 	%f142, %f140, %f136, %f141;
	selp.f32 	%f143, 0fBE2AAAA8, 0fBEFFFFFF, %p7;
	fma.rn.f32 	%f144, %f142, %f136, %f143;
	fma.rn.f32 	%f145, %f144, %f138, %f137;
	and.b32  	%r280, %r278, 2;
	setp.eq.s32 	%p8, %r280, 0;
	mov.f32 	%f146, 0f00000000;
	sub.f32 	%f147, %f146, %f145;
	selp.f32 	%f11, %f145, %f147, %p8;
	@%p6 bra 	$L__BB8_16;
	setp.neu.f32 	%p9, %f7, 0f7F800000;
	@%p9 bra 	$L__BB8_11;
	mov.f32 	%f150, 0f00000000;
	mul.rn.f32 	%f566, %f5, %f150;
	mov.b32 	%r693, 0;
	bra.uni 	$L__BB8_16;
$L__BB8_11:
	mov.b32 	%r17, %f5;
	shl.b32 	%r282, %r17, 8;
	or.b32  	%r18, %r282, -2147483648;
	mov.b64 	%rd318, 0;
	mov.b32 	%r690, 0;
	mov.u64 	%rd316, __cudart_i2opi_f;
	mov.u64 	%rd317, %rd2;
$L__BB8_12:
	.pragma "nounroll";
	ld.global.nc.u32 	%r283, [%rd316];
	mad.wide.u32 	%rd145, %r283, %r18, %rd318;
	shr.u64 	%rd318, %rd145, 32;
	st.local.u32 	[%rd317], %rd145;
	add.s32 	%r690, %r690, 1;
	add.s64 	%rd317, %rd317, 4;
	add.s64 	%rd316, %rd316, 4;
	setp.ne.s32 	%p10, %r690, 6;
	@%p10 bra 	$L__BB8_12;
	shr.u32 	%r284, %r17, 23;
	st.local.u32 	[%rd2+24], %rd318;
	and.b32  	%r21, %r284, 31;
	and.b32  	%r285, %r284, 224;
	add.s32 	%r286, %r285, -128;
	shr.u32 	%r287, %r286, 5;
	mul.wide.u32 	%rd146, %r287, 4;
	sub.s64 	%rd18, %rd2, %rd146;
	ld.local.u32 	%r691, [%rd18+24];
	ld.local.u32 	%r692, [%rd18+20];
	setp.eq.s32 	%p11, %r21, 0;
	@%p11 bra 	$L__BB8_15;
	shf.l.wrap.b32 	%r691, %r692, %r691, %r21;
	ld.local.u32 	%r288, [%rd18+16];
	shf.l.wrap.b32 	%r692, %r288, %r692, %r21;
$L__BB8_15:
	shr.u32 	%r289, %r691, 30;
	shf.l.wrap.b32 	%r290, %r692, %r691, 2;
	shl.b32 	%r291, %r692, 2;
	shr.s32 	%r292, %r290, 31;
	sub.s32 	%r693, %r292, %r289;
	xor.b32  	%r293, %r290, %r17;
	xor.b32  	%r294, %r292, %r290;
	xor.b32  	%r295, %r292, %r291;
	cvt.u64.u32 	%rd147, %r294;
	shl.b64 	%rd148, %rd147, 32;
	cvt.u64.u32 	%rd149, %r295;
	or.b64  	%rd150, %rd148, %rd149;
	cvt.rn.f64.s64 	%fd5, %rd150;
	mul.f64 	%fd6, %fd5, 0d3BF921FB54442D19;
	cvt.rn.f32.f64 	%f148, %fd6;
	neg.f32 	%f149, %f148;
	setp.lt.s32 	%p12, %r293, 0;
	selp.f32 	%f566, %f149, %f148, %p12;
$L__BB8_16:
	mul.rn.f32 	%f151, %f566, %f566;
	and.b32  	%r297, %r693, 1;
	setp.eq.b32 	%p13, %r297, 1;
	selp.f32 	%f152, 0f3F800000, %f566, %p13;
	fma.rn.f32 	%f153, %f151, %f152, 0f00000000;
	fma.rn.f32 	%f154, %f151, 0f37CBAC00, 0fBAB607ED;
	selp.f32 	%f155, %f154, 0fB94D4153, %p13;
	selp.f32 	%f156, 0f3D2AAABB, 0f3C0885E4, %p13;
	fma.rn.f32 	%f157, %f155, %f151, %f156;
	selp.f32 	%f158, 0fBEFFFFFF, 0fBE2AAAA8, %p13;
	fma.rn.f32 	%f159, %f157, %f151, %f158;
	fma.rn.f32 	%f160, %f159, %f153, %f152;
	and.b32  	%r298, %r693, 2;
	setp.eq.s32 	%p14, %r298, 0;
	mov.f32 	%f161, 0f00000000;
	sub.f32 	%f162, %f161, %f160;
	selp.f32 	%f163, %f160, %f162, %p14;
	add.f32 	%f164, %f1, %f3;
	add.f32 	%f165, %f2, %f4;
	shl.b32 	%r299, %r1, 3;
	mov.u32 	%r300, _ZZ31_occa_OptimizedDIFButterfly10_0E11bank_second;
	add.s32 	%r30, %r300, %r299;
	st.shared.f32 	[%r30], %f164;
	st.shared.f32 	[%r30+4], %f165;
	sub.f32 	%f166, %f1, %f3;
	sub.f32 	%f167, %f2, %f4;
	mul.f32 	%f168, %f166, %f11;
	mul.f32 	%f169, %f167, %f163;
	sub.f32 	%f170, %f168, %f169;
	mul.f32 	%f171, %f166, %f163;
	fma.rn.f32 	%f172, %f167, %f11, %f171;
	st.shared.f32 	[%r30+4096], %f170;
	st.shared.f32 	[%r30+4100], %f172;
	st.global.f32 	[%rd3], %f164;
	st.global.f32 	[%rd3+4], %f165;
	st.global.f32 	[%rd4], %f170;
	st.global.f32 	[%rd4+4], %f172;
	bar.sync 	0;
	and.b32  	%r31, %r1, 256;
	and.b32  	%r301, %r299, 2048;
	add.s32 	%r302, %r30, %r301;
	ld.shared.f32 	%f15, [%r302];
	ld.shared.f32 	%f16, [%r302+4];
	ld.shared.f32 	%f17, [%r302+2048];
	ld.shared.f32 	%f18, [%r302+2052];
	shl.b32 	%r32, %r1, 1;
	and.b32  	%r303, %r32, 510;
	cvt.rn.f32.u32 	%f173, %r303;
	mul.f32 	%f174, %f173, 0f3A800000;
	cvt.f64.f32 	%fd7, %f174;
	mul.f64 	%fd8, %fd7, 0dC01921FB54442D18;
	cvt.rn.f32.f64 	%f19, %fd8;
	mul.f32 	%f175, %f19, 0f3F22F983;
	cvt.rni.s32.f32 	%r701, %f175;
	cvt.rn.f32.s32 	%f176, %r701;
	fma.rn.f32 	%f177, %f176, 0fBFC90FDA, %f19;
	fma.rn.f32 	%f178, %f176, 0fB3A22168, %f177;
	fma.rn.f32 	%f568, %f176, 0fA7C234C5, %f178;
	abs.f32 	%f21, %f19;
	setp.ltu.f32 	%p15, %f21, 0f47CE4780;
	mov.u32 	%r697, %r701;
	mov.f32 	%f567, %f568;
	@%p15 bra 	$L__BB8_24;
	setp.neu.f32 	%p16, %f21, 0f7F800000;
	@%p16 bra 	$L__BB8_19;
	mov.f32 	%f181, 0f00000000;
	mul.rn.f32 	%f567, %f19, %f181;
	mov.b32 	%r697, 0;
	bra.uni 	$L__BB8_24;
$L__BB8_19:
	mov.b32 	%r34, %f19;
	shl.b32 	%r305, %r34, 8;
	or.b32  	%r35, %r305, -2147483648;
	mov.b64 	%rd321, 0;
	mov.b32 	%r694, 0;
	mov.u64 	%rd319, __cudart_i2opi_f;
	mov.u64 	%rd320, %rd2;
$L__BB8_20:
	.pragma "nounroll";
	ld.global.nc.u32 	%r306, [%rd319];
	mad.wide.u32 	%rd153, %r306, %r35, %rd321;
	shr.u64 	%rd321, %rd153, 32;
	st.local.u32 	[%rd320], %rd153;
	add.s32 	%r694, %r694, 1;
	add.s64 	%rd320, %rd320, 4;
	add.s64 	%rd319, %rd319, 4;
	setp.ne.s32 	%p17, %r694, 6;
	@%p17 bra 	$L__BB8_20;
	shr.u32 	%r307, %r34, 23;
	st.local.u32 	[%rd2+24], %rd321;
	and.b32  	%r38, %r307, 31;
	and.b32  	%r308, %r307, 224;
	add.s32 	%r309, %r308, -128;
	shr.u32 	%r310, %r309, 5;
	mul.wide.u32 	%rd154, %r310, 4;
	sub.s64 	%rd25, %rd2, %rd154;
	ld.local.u32 	%r695, [%rd25+24];
	ld.local.u32 	%r696, [%rd25+20];
	setp.eq.s32 	%p18, %r38, 0;
	@%p18 bra 	$L__BB8_23;
	shf.l.wrap.b32 	%r695, %r696, %r695, %r38;
	ld.local.u32 	%r311, [%rd25+16];
	shf.l.wrap.b32 	%r696, %r311, %r696, %r38;
$L__BB8_23:
	shr.u32 	%r312, %r695, 30;
	shf.l.wrap.b32 	%r313, %r696, %r695, 2;
	shl.b32 	%r314, %r696, 2;
	shr.s32 	%r315, %r313, 31;
	sub.s32 	%r697, %r315, %r312;
	xor.b32  	%r316, %r313, %r34;
	xor.b32  	%r317, %r315, %r313;
	xor.b32  	%r318, %r315, %r314;
	cvt.u64.u32 	%rd155, %r317;
	shl.b64 	%rd156, %rd155, 32;
	cvt.u64.u32 	%rd157, %r318;
	or.b64  	%rd158, %rd156, %rd157;
	cvt.rn.f64.s64 	%fd9, %rd158;
	mul.f64 	%fd10, %fd9, 0d3BF921FB54442D19;
	cvt.rn.f32.f64 	%f179, %fd10;
	neg.f32 	%f180, %f179;
	setp.lt.s32 	%p19, %r316, 0;
	selp.f32 	%f567, %f180, %f179, %p19;
$L__BB8_24:
	setp.ltu.f32 	%p20, %f21, 0f47CE4780;
	add.s32 	%r320, %r697, 1;
	mul.rn.f32 	%f182, %f567, %f567;
	and.b32  	%r321, %r697, 1;
	setp.eq.b32 	%p21, %r321, 1;
	selp.f32 	%f183, %f567, 0f3F800000, %p21;
	fma.rn.f32 	%f184, %f182, %f183, 0f00000000;
	fma.rn.f32 	%f185, %f182, 0f37CBAC00, 0fBAB607ED;
	selp.f32 	%f186, 0fB94D4153, %f185, %p21;
	selp.f32 	%f187, 0f3C0885E4, 0f3D2AAABB, %p21;
	fma.rn.f32 	%f188, %f186, %f182, %f187;
	selp.f32 	%f189, 0fBE2AAAA8, 0fBEFFFFFF, %p21;
	fma.rn.f32 	%f190, %f188, %f182, %f189;
	fma.rn.f32 	%f191, %f190, %f184, %f183;
	and.b32  	%r322, %r320, 2;
	setp.eq.s32 	%p22, %r322, 0;
	mov.f32 	%f192, 0f00000000;
	sub.f32 	%f193, %f192, %f191;
	selp.f32 	%f25, %f191, %f193, %p22;
	@%p20 bra 	$L__BB8_32;
	setp.neu.f32 	%p23, %f21, 0f7F800000;
	@%p23 bra 	$L__BB8_27;
	mov.f32 	%f196, 0f00000000;
	mul.rn.f32 	%f568, %f19, %f196;
	mov.b32 	%r701, 0;
	bra.uni 	$L__BB8_32;
$L__BB8_27:
	mov.b32 	%r47, %f19;
	shl.b32 	%r324, %r47, 8;
	or.b32  	%r48, %r324, -2147483648;
	mov.b64 	%rd324, 0;
	mov.b32 	%r698, 0;
	mov.u64 	%rd322, __cudart_i2opi_f;
	mov.u64 	%rd323, %rd2;
$L__BB8_28:
	.pragma "nounroll";
	ld.global.nc.u32 	%r325, [%rd322];
	mad.wide.u32 	%rd161, %r325, %r48, %rd324;
	shr.u64 	%rd324, %rd161, 32;
	st.local.u32 	[%rd323], %rd161;
	add.s32 	%r698, %r698, 1;
	add.s64 	%rd323, %rd323, 4;
	add.s64 	%rd322, %rd322, 4;
	setp.ne.s32 	%p24, %r698, 6;
	@%p24 bra 	$L__BB8_28;
	shr.u32 	%r326, %r47, 23;
	st.local.u32 	[%rd2+24], %rd324;
	and.b32  	%r51, %r326, 31;
	and.b32  	%r327, %r326, 224;
	add.s32 	%r328, %r327, -128;
	shr.u32 	%r329, %r328, 5;
	mul.wide.u32 	%rd162, %r329, 4;
	sub.s64 	%rd32, %rd2, %rd162;
	ld.local.u32 	%r699, [%rd32+24];
	ld.local.u32 	%r700, [%rd32+20];
	setp.eq.s32 	%p25, %r51, 0;
	@%p25 bra 	$L__BB8_31;
	shf.l.wrap.b32 	%r699, %r700, %r699, %r51;
	ld.local.u32 	%r330, [%rd32+16];
	shf.l.wrap.b32 	%r700, %r330, %r700, %r51;
$L__BB8_31:
	shr.u32 	%r331, %r699, 30;
	shf.l.wrap.b32 	%r332, %r700, %r699, 2;
	shl.b32 	%r333, %r700, 2;
	shr.s32 	%r334, %r332, 31;
	sub.s32 	%r701, %r334, %r331;
	xor.b32  	%r335, %r332, %r47;
	xor.b32  	%r336, %r334, %r332;
	xor.b32  	%r337, %r334, %r333;
	cvt.u64.u32 	%rd163, %r336;
	shl.b64 	%rd164, %rd163, 32;
	cvt.u64.u32 	%rd165, %r337;
	or.b64  	%rd166, %rd164, %rd165;
	cvt.rn.f64.s64 	%fd11, %rd166;
	mul.f64 	%fd12, %fd11, 0d3BF921FB54442D19;
	cvt.rn.f32.f64 	%f194, %fd12;
	neg.f32 	%f195, %f194;
	setp.lt.s32 	%p26, %r335, 0;
	selp.f32 	%f568, %f195, %f194, %p26;
$L__BB8_32:
	mul.rn.f32 	%f197, %f568, %f568;
	and.b32  	%r339, %r701, 1;
	setp.eq.b32 	%p27, %r339, 1;
	selp.f32 	%f198, 0f3F800000, %f568, %p27;
	fma.rn.f32 	%f199, %f197, %f198, 0f00000000;
	fma.rn.f32 	%f200, %f197, 0f37CBAC00, 0fBAB607ED;
	selp.f32 	%f201, %f200, 0fB94D4153, %p27;
	selp.f32 	%f202, 0f3D2AAABB, 0f3C0885E4, %p27;
	fma.rn.f32 	%f203, %f201, %f197, %f202;
	selp.f32 	%f204, 0fBEFFFFFF, 0fBE2AAAA8, %p27;
	fma.rn.f32 	%f205, %f203, %f197, %f204;
	fma.rn.f32 	%f206, %f205, %f199, %f198;
	and.b32  	%r340, %r701, 2;
	setp.eq.s32 	%p28, %r340, 0;
	mov.f32 	%f207, 0f00000000;
	sub.f32 	%f208, %f207, %f206;
	selp.f32 	%f209, %f206, %f208, %p28;
	add.f32 	%f210, %f15, %f17;
	add.f32 	%f211, %f16, %f18;
	add.s32 	%r341, %r31, %r1;
	shl.b32 	%r342, %r341, 3;
	mov.u32 	%r343, _ZZ31_occa_OptimizedDIFButterfly10_0E10bank_first;
	add.s32 	%r344, %r343, %r342;
	st.shared.f32 	[%r344], %f210;
	st.shared.f32 	[%r344+4], %f211;
	sub.f32 	%f212, %f15, %f17;
	sub.f32 	%f213, %f16, %f18;
	mul.f32 	%f214, %f212, %f25;
	mul.f32 	%f215, %f213, %f209;
	sub.f32 	%f216, %f214, %f215;
	mul.f32 	%f217, %f212, %f209;
	fma.rn.f32 	%f218, %f213, %f25, %f217;
	st.shared.f32 	[%r344+2048], %f216;
	st.shared.f32 	[%r344+2052], %f218;
	and.b32  	%r345, %r2, -256;
	add.s32 	%r346, %r345, %r2;
	add.s32 	%r347, %r346, 256;
	mul.wide.u32 	%rd167, %r346, 8;
	add.s64 	%rd168, %rd1, %rd167;
	st.global.f32 	[%rd168], %f210;
	st.global.f32 	[%rd168+4], %f211;
	mul.wide.u32 	%rd169, %r347, 8;
	add.s64 	%rd170, %rd1, %rd169;
	st.global.f32 	[%rd170], %f216;
	st.global.f32 	[%rd170+4], %f218;
	bar.sync 	0;
	and.b32  	%r60, %r1, 384;
	add.s32 	%r348, %r60, %r1;
	shl.b32 	%r349, %r348, 3;
	add.s32 	%r350, %r343, %r349;
	ld.shared.f32 	%f29, [%r350];
	ld.shared.f32 	%f30, [%r350+4];
	ld.shared.f32 	%f31, [%r350+1024];
	ld.shared.f32 	%f32, [%r350+1028];
	shl.b32 	%r351, %r1, 2;
	and.b32  	%r352, %r351, 508;
	cvt.rn.f32.u32 	%f219, %r352;
	mul.f32 	%f220, %f219, 0f3A800000;
	cvt.f64.f32 	%fd13, %f220;
	mul.f64 	%fd14, %fd13, 0dC01921FB54442D18;
	cvt.rn.f32.f64 	%f33, %fd14;
	mul.f32 	%f221, %f33, 0f3F22F983;
	cvt.rni.s32.f32 	%r709, %f221;
	cvt.rn.f32.s32 	%f222, %r709;
	fma.rn.f32 	%f223, %f222, 0fBFC90FDA, %f33;
	fma.rn.f32 	%f224, %f222, 0fB3A22168, %f223;
	fma.rn.f32 	%f570, %f222, 0fA7C234C5, %f224;
	abs.f32 	%f35, %f33;
	setp.ltu.f32 	%p29, %f35, 0f47CE4780;
	mov.u32 	%r705, %r709;
	mov.f32 	%f569, %f570;
	@%p29 bra 	$L__BB8_40;
	setp.neu.f32 	%p30, %f35, 0f7F800000;
	@%p30 bra 	$L__BB8_35;
	mov.f32 	%f227, 0f00000000;
	mul.rn.f32 	%f569, %f33, %f227;
	mov.b32 	%r705, 0;
	bra.uni 	$L__BB8_40;
$L__BB8_35:
	mov.b32 	%r62, %f33;
	shl.b32 	%r354, %r62, 8;
	or.b32  	%r63, %r354, -2147483648;
	mov.b64 	%rd327, 0;
	mov.b32 	%r702, 0;
	mov.u64 	%rd325, __cudart_i2opi_f;
	mov.u64 	%rd326, %rd2;
$L__BB8_36:
	.pragma "nounroll";
	ld.global.nc.u32 	%r355, [%rd325];
	mad.wide.u32 	%rd173, %r355, %r63, %rd327;
	shr.u64 	%rd327, %rd173, 32;
	st.local.u32 	[%rd326], %rd173;
	add.s32 	%r702, %r702, 1;
	add.s64 	%rd326, %rd326, 4;
	add.s64 	%rd325, %rd325, 4;
	setp.ne.s32 	%p31, %r702, 6;
	@%p31 bra 	$L__BB8_36;
	shr.u32 	%r356, %r62, 23;
	st.local.u32 	[%rd2+24], %rd327;
	and.b32  	%r66, %r356, 31;
	and.b32  	%r357, %r356, 224;
	add.s32 	%r358, %r357, -128;
	shr.u32 	%r359, %r358, 5;
	mul.wide.u32 	%rd174, %r359, 4;
	sub.s64 	%rd39, %rd2, %rd174;
	ld.local.u32 	%r703, [%rd39+24];
	ld.local.u32 	%r704, [%rd39+20];
	setp.eq.s32 	%p32, %r66, 0;
	@%p32 bra 	$L__BB8_39;
	shf.l.wrap.b32 	%r703, %r704, %r703, %r66;
	ld.local.u32 	%r360, [%rd39+16];
	shf.l.wrap.b32 	%r704, %r360, %r704, %r66;
$L__BB8_39:
	shr.u32 	%r361, %r703, 30;
	shf.l.wrap.b32 	%r362, %r704, %r703, 2;
	shl.b32 	%r363, %r704, 2;
	shr.s32 	%r364, %r362, 31;
	sub.s32 	%r705, %r364, %r361;
	xor.b32  	%r365, %r362, %r62;
	xor.b32  	%r366, %r364, %r362;
	xor.b32  	%r367, %r364, %r363;
	cvt.u64.u32 	%rd175, %r366;
	shl.b64 	%rd176, %rd175, 32;
	cvt.u64.u32 	%rd177, %r367;
	or.b64  	%rd178, %rd176, %rd177;
	cvt.rn.f64.s64 	%fd15, %rd178;
	mul.f64 	%fd16, %fd15, 0d3BF921FB54442D19;
	cvt.rn.f32.f64 	%f225, %fd16;
	neg.f32 	%f226, %f225;
	setp.lt.s32 	%p33, %r365, 0;
	selp.f32 	%f569, %f226, %f225, %p33;
$L__BB8_40:
	setp.ltu.f32 	%p34, %f35, 0f47CE4780;
	add.s32 	%r369, %r705, 1;
	mul.rn.f32 	%f228, %f569, %f569;
	and.b32  	%r370, %r705, 1;
	setp.eq.b32 	%p35, %r370, 1;
	selp.f32 	%f229, %f569, 0f3F800000, %p35;
	fma.rn.f32 	%f230, %f228, %f229, 0f00000000;
	fma.rn.f32 	%f231, %f228, 0f37CBAC00, 0fBAB607ED;
	selp.f32 	%f232, 0fB94D4153, %f231, %p35;
	selp.f32 	%f233, 0f3C0885E4, 0f3D2AAABB, %p35;
	fma.rn.f32 	%f234, %f232, %f228, %f233;
	selp.f32 	%f235, 0fBE2AAAA8, 0fBEFFFFFF, %p35;
	fma.rn.f32 	%f236, %f234, %f228, %f235;
	fma.rn.f32 	%f237, %f236, %f230, %f229;
	and.b32  	%r371, %r369, 2;
	setp.eq.s32 	%p36, %r371, 0;
	mov.f32 	%f238, 0f00000000;
	sub.f32 	%f239, %f238, %f237;
	selp.f32 	%f39, %f237, %f239, %p36;
	@%p34 bra 	$L__BB8_48;
	setp.neu.f32 	%p37, %f35, 0f7F800000;
	@%p37 bra 	$L__BB8_43;
	mov.f32 	%f242, 0f00000000;
	mul.rn.f32 	%f570, %f33, %f242;
	mov.b32 	%r709, 0;
	bra.uni 	$L__BB8_48;
$L__BB8_43:
	mov.b32 	%r75, %f33;
	shl.b32 	%r373, %r75, 8;
	or.b32  	%r76, %r373, -2147483648;
	mov.b64 	%rd330, 0;
	mov.b32 	%r706, 0;
	mov.u64 	%rd328, __cudart_i2opi_f;
	mov.u64 	%rd329, %rd2;
$L__BB8_44:
	.pragma "nounroll";
	ld.global.nc.u32 	%r374, [%rd328];
	mad.wide.u32 	%rd181, %r374, %r76, %rd330;
	shr.u64 	%rd330, %rd181, 32;
	st.local.u32 	[%rd329], %rd181;
	add.s32 	%r706, %r706, 1;
	add.s64 	%rd329, %rd329, 4;
	add.s64 	%rd328, %rd328, 4;
	setp.ne.s32 	%p38, %r706, 6;
	@%p38 bra 	$L__BB8_44;
	shr.u32 	%r375, %r75, 23;
	st.local.u32 	[%rd2+24], %rd330;
	and.b32  	%r79, %r375, 31;
	and.b32  	%r376, %r375, 224;
	add.s32 	%r377, %r376, -128;
	shr.u32 	%r378, %r377, 5;
	mul.wide.u32 	%rd182, %r378, 4;
	sub.s64 	%rd46, %rd2, %rd182;
	ld.local.u32 	%r707, [%rd46+24];
	ld.local.u32 	%r708, [%rd46+20];
	setp.eq.s32 	%p39, %r79, 0;
	@%p39 bra 	$L__BB8_47;
	shf.l.wrap.b32 	%r707, %r708, %r707, %r79;
	ld.local.u32 	%r379, [%rd46+16];
	shf.l.wrap.b32 	%r708, %r379, %r708, %r79;
$L__BB8_47:
	shr.u32 	%r380, %r707, 30;
	shf.l.wrap.b32 	%r381, %r708, %r707, 2;
	shl.b32 	%r382, %r708, 2;
	shr.s32 	%r383, %r381, 31;
	sub.s32 	%r709, %r383, %r380;
	xor.b32  	%r384, %r381, %r75;
	xor.b32  	%r385, %r383, %r381;
	xor.b32  	%r386, %r383, %r382;
	cvt.u64.u32 	%rd183, %r385;
	shl.b64 	%rd184, %rd183, 32;
	cvt.u64.u32 	%rd185, %r386;
	or.b64  	%rd186, %rd184, %rd185;
	cvt.rn.f64.s64 	%fd17, %rd186;
	mul.f64 	%fd18, %fd17, 0d3BF921FB54442D19;
	cvt.rn.f32.f64 	%f240, %fd18;
	neg.f32 	%f241, %f240;
	setp.lt.s32 	%p40, %r384, 0;
	selp.f32 	%f570, %f241, %f240, %p40;
$L__BB8_48:
	mul.rn.f32 	%f243, %f570, %f570;
	and.b32  	%r388, %r709, 1;
	setp.eq.b32 	%p41, %r388, 1;
	selp.f32 	%f244, 0f3F800000, %f570, %p41;
	fma.rn.f32 	%f245, %f243, %f244, 0f00000000;
	fma.rn.f32 	%f246, %f243, 0f37CBAC00, 0fBAB607ED;
	selp.f32 	%f247, %f246, 0fB94D4153, %p41;
	selp.f32 	%f248, 0f3D2AAABB, 0f3C0885E4, %p41;
	fma.rn.f32 	%f249, %f247, %f243, %f248;
	selp.f32 	%f250, 0fBEFFFFFF, 0fBE2AAAA8, %p41;
	fma.rn.f32 	%f251, %f249, %f243, %f250;
	fma.rn.f32 	%f252, %f251, %f245, %f244;
	and.b32  	%r389, %r709, 2;
	setp.eq.s32 	%p42, %r389, 0;
	mov.f32 	%f253, 0f00000000;
	sub.f32 	%f254, %f253, %f252;
	selp.f32 	%f255, %f252, %f254, %p42;
	add.f32 	%f256, %f29, %f31;
	add.f32 	%f257, %f30, %f32;
	shl.b32 	%r390, %r60, 3;
	add.s32 	%r391, %r30, %r390;
	st.shared.f32 	[%r391], %f256;
	st.shared.f32 	[%r391+4], %f257;
	sub.f32 	%f258, %f29, %f31;
	sub.f32 	%f259, %f30, %f32;
	mul.f32 	%f260, %f258, %f39;
	mul.f32 	%f261, %f259, %f255;
	sub.f32 	%f262, %f260, %f261;
	mul.f32 	%f263, %f258, %f255;
	fma.rn.f32 	%f264, %f259, %f39, %f263;
	st.shared.f32 	[%r391+1024], %f262;
	st.shared.f32 	[%r391+1028], %f264;
	and.b32  	%r392, %r2, -128;
	add.s32 	%r393, %r392, %r2;
	add.s32 	%r394, %r393, 128;
	mul.wide.u32 	%rd187, %r393, 8;
	add.s64 	%rd188, %rd1, %rd187;
	st.global.f32 	[%rd188], %f256;
	st.global.f32 	[%rd188+4], %f257;
	mul.wide.u32 	%rd189, %r394, 8;
	add.s64 	%rd190, %rd1, %rd189;
	st.global.f32 	[%rd190], %f262;
	st.global.f32 	[%rd190+4], %f264;
	bar.sync 	0;
	and.b32  	%r88, %r1, 448;
	and.b32  	%r395, %r299, 3584;
	add.s32 	%r396, %r30, %r395;
	ld.shared.f32 	%f43, [%r396];
	ld.shared.f32 	%f44, [%r396+4];
	ld.shared.f32 	%f45, [%r396+512];
	ld.shared.f32 	%f46, [%r396+516];
	and.b32  	%r397, %r299, 504;
	cvt.rn.f32.u32 	%f265, %r397;
	mul.f32 	%f266, %f265, 0f3A800000;
	cvt.f64.f32 	%fd19, %f266;
	mul.f64 	%fd20, %fd19, 0dC01921FB54442D18;
	cvt.rn.f32.f64 	%f47, %fd20;
	mul.f32 	%f267, %f47, 0f3F22F983;
	cvt.rni.s32.f32 	%r717, %f267;
	cvt.rn.f32.s32 	%f268, %r717;
	fma.rn.f32 	%f269, %f268, 0fBFC90FDA, %f47;
	fma.rn.f32 	%f270, %f268, 0fB3A22168, %f269;
	fma.rn.f32 	%f572, %f268, 0fA7C234C5, %f270;
	abs.f32 	%f49, %f47;
	setp.ltu.f32 	%p43, %f49, 0f47CE4780;
	mov.u32 	%r713, %r717;
	mov.f32 	%f571, %f572;
	@%p43 bra 	$L__BB8_56;
	setp.neu.f32 	%p44, %f49, 0f7F800000;
	@%p44 bra 	$L__BB8_51;
	mov.f32 	%f273, 0f00000000;
	mul.rn.f32 	%f571, %f47, %f273;
	mov.b32 	%r713, 0;
	bra.uni 	$L__BB8_56;
$L__BB8_51:
	mov.b32 	%r91, %f47;
	shl.b32 	%r399, %r91, 8;
	or.b32  	%r92, %r399, -2147483648;
	mov.b64 	%rd333, 0;
	mov.b32 	%r710, 0;
	mov.u64 	%rd331, __cudart_i2opi_f;
	mov.u64 	%rd332, %rd2;
$L__BB8_52:
	.pragma "nounroll";
	ld.global.nc.u32 	%r400, [%rd331];
	mad.wide.u32 	%rd193, %r400, %r92, %rd333;
	shr.u64 	%rd333, %rd193, 32;
	st.local.u32 	[%rd332], %rd193;
	add.s32 	%r710, %r710, 1;
	add.s64 	%rd332, %rd332, 4;
	add.s64 	%rd331, %rd331, 4;
	setp.ne.s32 	%p45, %r710, 6;
	@%p45 bra 	$L__BB8_52;
	shr.u32 	%r401, %r91, 23;
	st.local.u32 	[%rd2+24], %rd333;
	and.b32  	%r95, %r401, 31;
	and.b32  	%r402, %r401, 224;
	add.s32 	%r403, %r402, -128;
	shr.u32 	%r404, %r403, 5;
	mul.wide.u32 	%rd194, %r404, 4;
	sub.s64 	%rd53, %rd2, %rd194;
	ld.local.u32 	%r711, [%rd53+24];
	ld.local.u32 	%r712, [%rd53+20];
	setp.eq.s32 	%p46, %r95, 0;
	@%p46 bra 	$L__BB8_55;
	shf.l.wrap.b32 	%r711, %r712, %r711, %r95;
	ld.local.u32 	%r405, [%rd53+16];
	shf.l.wrap.b32 	%r712, %r405, %r712, %r95;
$L__BB8_55:
	shr.u32 	%r406, %r711, 30;
	shf.l.wrap.b32 	%r407, %r712, %r711, 2;
	shl.b32 	%r408, %r712, 2;
	shr.s32 	%r409, %r407, 31;
	sub.s32 	%r713, %r409, %r406;
	xor.b32  	%r410, %r407, %r91;
	xor.b32  	%r411, %r409, %r407;
	xor.b32  	%r412, %r409, %r408;
	cvt.u64.u32 	%rd195, %r411;
	shl.b64 	%rd196, %rd195, 32;
	cvt.u64.u32 	%rd197, %r412;
	or.b64  	%rd198, %rd196, %rd197;
	cvt.rn.f64.s64 	%fd21, %rd198;
	mul.f64 	%fd22, %fd21, 0d3BF921FB54442D19;
	cvt.rn.f32.f64 	%f271, %fd22;
	neg.f32 	%f272, %f271;
	setp.lt.s32 	%p47, %r410, 0;
	selp.f32 	%f571, %f272, %f271, %p47;
$L__BB8_56:
	setp.ltu.f32 	%p48, %f49, 0f47CE4780;
	add.s32 	%r414, %r713, 1;
	mul.rn.f32 	%f274, %f571, %f571;
	and.b32  	%r415, %r713, 1;
	setp.eq.b32 	%p49, %r415, 1;
	selp.f32 	%f275, %f571, 0f3F800000, %p49;
	fma.rn.f32 	%f276, %f274, %f275, 0f00000000;
	fma.rn.f32 	%f277, %f274, 0f37CBAC00, 0fBAB607ED;
	selp.f32 	%f278, 0fB94D4153, %f277, %p49;
	selp.f32 	%f279, 0f3C0885E4, 0f3D2AAABB, %p49;
	fma.rn.f32 	%f280, %f278, %f274, %f279;
	selp.f32 	%f281, 0fBE2AAAA8, 0fBEFFFFFF, %p49;
	fma.rn.f32 	%f282, %f280, %f274, %f281;
	fma.rn.f32 	%f283, %f282, %f276, %f275;
	and.b32  	%r416, %r414, 2;
	setp.eq.s32 	%p50, %r416, 0;
	mov.f32 	%f284, 0f00000000;
	sub.f32 	%f285, %f284, %f283;
	selp.f32 	%f53, %f283, %f285, %p50;
	@%p48 bra 	$L__BB8_64;
	setp.neu.f32 	%p51, %f49, 0f7F800000;
	@%p51 bra 	$L__BB8_59;
	mov.f32 	%f288, 0f00000000;
	mul.rn.f32 	%f572, %f47, %f288;
	mov.b32 	%r717, 0;
	bra.uni 	$L__BB8_64;
$L__BB8_59:
	mov.b32 	%r104, %f47;
	shl.b32 	%r418, %r104, 8;
	or.b32  	%r105, %r418, -2147483648;
	mov.b64 	%rd336, 0;
	mov.b32 	%r714, 0;
	mov.u64 	%rd334, __cudart_i2opi_f;
	mov.u64 	%rd335, %rd2;
$L__BB8_60:
	.pragma "nounroll";
	ld.global.nc.u32 	%r419, [%rd334];
	mad.wide.u32 	%rd201, %r419, %r105, %rd336;
	shr.u64 	%rd336, %rd201, 32;
	st.local.u32 	[%rd335], %rd201;
	add.s32 	%r714, %r714, 1;
	add.s64 	%rd335, %rd335, 4;
	add.s64 	%rd334, %rd334, 4;
	setp.ne.s32 	%p52, %r714, 6;
	@%p52 bra 	$L__BB8_60;
	shr.u32 	%r420, %r104, 23;
	st.local.u32 	[%rd2+24], %rd336;
	and.b32  	%r108, %r420, 31;
	and.b32  	%r421, %r420, 224;
	add.s32 	%r422, %r421, -128;
	shr.u32 	%r423, %r422, 5;
	mul.wide.u32 	%rd202, %r423, 4;
	sub.s64 	%rd60, %rd2, %rd202;
	ld.local.u32 	%r715, [%rd60+24];
	ld.local.u32 	%r716, [%rd60+20];
	setp.eq.s32 	%p53, %r108, 0;
	@%p53 bra 	$L__BB8_63;
	shf.l.wrap.b32 	%r715, %r716, %r715, %r108;
	ld.local.u32 	%r424, [%rd60+16];
	shf.l.wrap.b32 	%r716, %r424, %r716, %r108;
$L__BB8_63:
	shr.u32 	%r425, %r715, 30;
	shf.l.wrap.b32 	%r426, %r716, %r715, 2;
	shl.b32 	%r427, %r716, 2;
	shr.s32 	%r428, %r426, 31;
	sub.s32 	%r717, %r428, %r425;
	xor.b32  	%r429, %r426, %r104;
	xor.b32  	%r430, %r428, %r426;
	xor.b32  	%r431, %r428, %r427;
	cvt.u64.u32 	%rd203, %r430;
	shl.b64 	%rd204, %rd203, 32;
	cvt.u64.u32 	%rd205, %r431;
	or.b64  	%rd206, %rd204, %rd205;
	cvt.rn.f64.s64 	%fd23, %rd206;
	mul.f64 	%fd24, %fd23, 0d3BF921FB54442D19;
	cvt.rn.f32.f64 	%f286, %fd24;
	neg.f32 	%f287, %f286;
	setp.lt.s32 	%p54, %r429, 0;
	selp.f32 	%f572, %f287, %f286, %p54;
$L__BB8_64:
	mul.rn.f32 	%f289, %f572, %f572;
	and.b32  	%r433, %r717, 1;
	setp.eq.b32 	%p55, %r433, 1;
	selp.f32 	%f290, 0f3F800000, %f572, %p55;
	fma.rn.f32 	%f291, %f289, %f290, 0f00000000;
	fma.rn.f32 	%f292, %f289, 0f37CBAC00, 0fBAB607ED;
	selp.f32 	%f293, %f292, 0fB94D4153, %p55;
	selp.f32 	%f294, 0f3D2AAABB, 0f3C0885E4, %p55;
	fma.rn.f32 	%f295, %f293, %f289, %f294;
	selp.f32 	%f296, 0fBEFFFFFF, 0fBE2AAAA8, %p55;
	fma.rn.f32 	%f297, %f295, %f289, %f296;
	fma.rn.f32 	%f298, %f297, %f291, %f290;
	and.b32  	%r434, %r717, 2;
	setp.eq.s32 	%p56, %r434, 0;
	mov.f32 	%f299, 0f00000000;
	sub.f32 	%f300, %f299, %f298;
	selp.f32 	%f301, %f298, %f300, %p56;
	add.f32 	%f302, %f43, %f45;
	add.f32 	%f303, %f44, %f46;
	add.s32 	%r435, %r88, %r1;
	shl.b32 	%r436, %r435, 3;
	add.s32 	%r438, %r343, %r436;
	st.shared.f32 	[%r438], %f302;
	st.shared.f32 	[%r438+4], %f303;
	sub.f32 	%f304, %f43, %f45;
	sub.f32 	%f305, %f44, %f46;
	mul.f32 	%f306, %f304, %f53;
	mul.f32 	%f307, %f305, %f301;
	sub.f32 	%f308, %f306, %f307;
	mul.f32 	%f309, %f304, %f301;
	fma.rn.f32 	%f310, %f305, %f53, %f309;
	st.shared.f32 	[%r438+512], %f308;
	st.shared.f32 	[%r438+516], %f310;
	and.b32  	%r439, %r2, -64;
	add.s32 	%r440, %r439, %r2;
	add.s32 	%r441, %r440, 64;
	mul.wide.u32 	%rd207, %r440, 8;
	add.s64 	%rd208, %rd1, %rd207;
	st.global.f32 	[%rd208], %f302;
	st.global.f32 	[%rd208+4], %f303;
	mul.wide.u32 	%rd209, %r441, 8;
	add.s64 	%rd210, %rd1, %rd209;
	st.global.f32 	[%rd210], %f308;
	st.global.f32 	[%rd210+4], %f310;
	bar.sync 	0;
	and.b32  	%r117, %r1, 480;
	add.s32 	%r442, %r117, %r1;
	shl.b32 	%r443, %r442, 3;
	add.s32 	%r444, %r343, %r443;
	ld.shared.f32 	%f57, [%r444];
	ld.shared.f32 	%f58, [%r444+4];
	ld.shared.f32 	%f59, [%r444+256];
	ld.shared.f32 	%f60, [%r444+260];
	shl.b32 	%r445, %r1, 4;
	and.b32  	%r446, %r445, 496;
	cvt.rn.f32.u32 	%f311, %r446;
	mul.f32 	%f312, %f311, 0f3A800000;
	cvt.f64.f32 	%fd25, %f312;
	mul.f64 	%fd26, %fd25, 0dC01921FB54442D18;
	cvt.rn.f32.f64 	%f61, %fd26;
	mul.f32 	%f313, %f61, 0f3F22F983;
	cvt.rni.s32.f32 	%r725, %f313;
	cvt.rn.f32.s32 	%f314, %r725;
	fma.rn.f32 	%f315, %f314, 0fBFC90FDA, %f61;
	fma.rn.f32 	%f316, %f314, 0fB3A22168, %f315;
	fma.rn.f32 	%f574, %f314, 0fA7C234C5, %f316;
	abs.f32 	%f63, %f61;
	setp.ltu.f32 	%p57, %f63, 0f47CE4780;
	mov.u32 	%r721, %r725;
	mov.f32 	%f573, %f574;
	@%p57 bra 	$L__BB8_72;
	setp.neu.f32 	%p58, %f63, 0f7F800000;
	@%p58 bra 	$L__BB8_67;
	mov.f32 	%f319, 0f00000000;
	mul.rn.f32 	%f573, %f61, %f319;
	mov.b32 	%r721, 0;
	bra.uni 	$L__BB8_72;
$L__BB8_67:
	mov.b32 	%r119, %f61;
	shl.b32 	%r448, %r119, 8;
	or.b32  	%r120, %r448, -2147483648;
	mov.b64 	%rd339, 0;
	mov.b32 	%r718, 0;
	mov.u64 	%rd337, __cudart_i2opi_f;
	mov.u64 	%rd338, %rd2;
$L__BB8_68:
	.pragma "nounroll";
	ld.global.nc.u32 	%r449, [%rd337];
	mad.wide.u32 	%rd213, %r449, %r120, %rd339;
	shr.u64 	%rd339, %rd213, 32;
	st.local.u32 	[%rd338], %rd213;
	add.s32 	%r718, %r718, 1;
	add.s64 	%rd338, %rd338, 4;
	add.s64 	%rd337, %rd337, 4;
	setp.ne.s32 	%p59, %r718, 6;
	@%p59 bra 	$L__BB8_68;
	shr.u32 	%r450, %r119, 23;
	st.local.u32 	[%rd2+24], %rd339;
	and.b32  	%r123, %r450, 31;
	and.b32  	%r451, %r450, 224;
	add.s32 	%r452, %r451, -128;
	shr.u32 	%r453, %r452, 5;
	mul.wide.u32 	%rd214, %r453, 4;
	sub.s64 	%rd67, %rd2, %rd214;
	ld.local.u32 	%r719, [%rd67+24];
	ld.local.u32 	%r720, [%rd67+20];
	setp.eq.s32 	%p60, %r123, 0;
	@%p60 bra 	$L__BB8_71;
	shf.l.wrap.b32 	%r719, %r720, %r719, %r123;
	ld.local.u32 	%r454, [%rd67+16];
	shf.l.wrap.b32 	%r720, %r454, %r720, %r123;
$L__BB8_71:
	shr.u32 	%r455, %r719, 30;
	shf.l.wrap.b32 	%r456, %r720, %r719, 2;
	shl.b32 	%r457, %r720, 2;
	shr.s32 	%r458, %r456, 31;
	sub.s32 	%r721, %r458, %r455;
	xor.b32  	%r459, %r456, %r119;
	xor.b32  	%r460, %r458, %r456;
	xor.b32  	%r461, %r458, %r457;
	cvt.u64.u32 	%rd215, %r460;
	shl.b64 	%rd216, %rd215, 32;
	cvt.u64.u32 	%rd217, %r461;
	or.b64  	%rd218, %rd216, %rd217;
	cvt.rn.f64.s64 	%fd27, %rd218;
	mul.f64 	%fd28, %fd27, 0d3BF921FB54442D19;
	cvt.rn.f32.f64 	%f317, %fd28;
	neg.f32 	%f318, %f317;
	setp.lt.s32 	%p61, %r459, 0;
	selp.f32 	%f573, %f318, %f317, %p61;
$L__BB8_72:
	setp.ltu.f32 	%p62, %f63, 0f47CE4780;
	add.s32 	%r463, %r721, 1;
	mul.rn.f32 	%f320, %f573, %f573;
	and.b32  	%r464, %r721, 1;
	setp.eq.b32 	%p63, %r464, 1;
	selp.f32 	%f321, %f573, 0f3F800000, %p63;
	fma.rn.f32 	%f322, %f320, %f321, 0f00000000;
	fma.rn.f32 	%f323, %f320, 0f37CBAC00, 0fBAB607ED;
	selp.f32 	%f324, 0fB94D4153, %f323, %p63;
	selp.f32 	%f325, 0f3C0885E4, 0f3D2AAABB, %p63;
	fma.rn.f32 	%f326, %f324, %f320, %f325;
	selp.f32 	%f327, 0fBE2AAAA8, 0fBEFFFFFF, %p63;
	fma.rn.f32 	%f328, %f326, %f320, %f327;
	fma.rn.f32 	%f329, %f328, %f322, %f321;
	and.b32  	%r465, %r463, 2;
	setp.eq.s32 	%p64, %r465, 0;
	mov.f32 	%f330, 0f00000000;
	sub.f32 	%f331, %f330, %f329;
	selp.f32 	%f67, %f329, %f331, %p64;
	@%p62 bra 	$L__BB8_80;
	setp.neu.f32 	%p65, %f63, 0f7F800000;
	@%p65 bra 	$L__BB8_75;
	mov.f32 	%f334, 0f00000000;
	mul.rn.f32 	%f574, %f61, %f334;
	mov.b32 	%r725, 0;
	bra.uni 	$L__BB8_80;
$L__BB8_75:
	mov.b32 	%r132, %f61;
	shl.b32 	%r467, %r132, 8;
	or.b32  	%r133, %r467, -2147483648;
	mov.b64 	%rd342, 0;
	mov.b32 	%r722, 0;
	mov.u64 	%rd340, __cudart_i2opi_f;
	mov.u64 	%rd341, %rd2;
$L__BB8_76:
	.pragma "nounroll";
	ld.global.nc.u32 	%r468, [%rd340];
	mad.wide.u32 	%rd221, %r468, %r133, %rd342;
	shr.u64 	%rd342, %rd221, 32;
	st.local.u32 	[%rd341], %rd221;
	add.s32 	%r722, %r722, 1;
	add.s64 	%rd341, %rd341, 4;
	add.s64 	%rd340, %rd340, 4;
	setp.ne.s32 	%p66, %r722, 6;
	@%p66 bra 	$L__BB8_76;
	shr.u32 	%r469, %r132, 23;
	st.local.u32 	[%rd2+24], %rd342;
	and.b32  	%r136, %r469, 31;
	and.b32  	%r470, %r469, 224;
	add.s32 	%r471, %r470, -128;
	shr.u32 	%r472, %r471, 5;
	mul.wide.u32 	%rd222, %r472, 4;
	sub.s64 	%rd74, %rd2, %rd222;
	ld.local.u32 	%r723, [%rd74+24];
	ld.local.u32 	%r724, [%rd74+20];
	setp.eq.s32 	%p67, %r136, 0;
	@%p67 bra 	$L__BB8_79;
	shf.l.wrap.b32 	%r723, %r724, %r723, %r136;
	ld.local.u32 	%r473, [%rd74+16];
	shf.l.wrap.b32 	%r724, %r473, %r724, %r136;
$L__BB8_79:
	shr.u32 	%r474, %r723, 30;
	shf.l.wrap.b32 	%r475, %r724, %r723, 2;
	shl.b32 	%r476, %r724, 2;
	shr.s32 	%r477, %r475, 31;
	sub.s32 	%r725, %r477, %r474;
	xor.b32  	%r478, %r475, %r132;
	xor.b32  	%r479, %r477, %r475;
	xor.b32  	%r480, %r477, %r476;
	cvt.u64.u32 	%rd223, %r479;
	shl.b64 	%rd224, %rd223, 32;
	cvt.u64.u32 	%rd225, %r480;
	or.b64  	%rd226, %rd224, %rd225;
	cvt.rn.f64.s64 	%fd29, %rd226;
	mul.f64 	%fd30, %fd29, 0d3BF921FB54442D19;
	cvt.rn.f32.f64 	%f332, %fd30;
	neg.f32 	%f333, %f332;
	setp.lt.s32 	%p68, %r478, 0;
	selp.f32 	%f574, %f333, %f332, %p68;
$L__BB8_80:
	mul.rn.f32 	%f335, %f574, %f574;
	and.b32  	%r482, %r725, 1;
	setp.eq.b32 	%p69, %r482, 1;
	selp.f32 	%f336, 0f3F800000, %f574, %p69;
	fma.rn.f32 	%f337, %f335, %f336, 0f00000000;
	fma.rn.f32 	%f338, %f335, 0f37CBAC00, 0fBAB607ED;
	selp.f32 	%f339, %f338, 0fB94D4153, %p69;
	selp.f32 	%f340, 0f3D2AAABB, 0f3C0885E4, %p69;
	fma.rn.f32 	%f341, %f339, %f335, %f340;
	selp.f32 	%f342, 0fBEFFFFFF, 0fBE2AAAA8, %p69;
	fma.rn.f32 	%f343, %f341, %f335, %f342;
	fma.rn.f32 	%f344, %f343, %f337, %f336;
	and.b32  	%r483, %r725, 2;
	setp.eq.s32 	%p70, %r483, 0;
	mov.f32 	%f345, 0f00000000;
	sub.f32 	%f346, %f345, %f344;
	selp.f32 	%f347, %f344, %f346, %p70;
	add.f32 	%f348, %f57, %f59;
	add.f32 	%f349, %f58, %f60;
	shl.b32 	%r484, %r117, 3;
	add.s32 	%r485, %r30, %r484;
	st.shared.f32 	[%r485], %f348;
	st.shared.f32 	[%r485+4], %f349;
	sub.f32 	%f350, %f57, %f59;
	sub.f32 	%f351, %f58, %f60;
	mul.f32 	%f352, %f350, %f67;
	mul.f32 	%f353, %f351, %f347;
	sub.f32 	%f354, %f352, %f353;
	mul.f32 	%f355, %f350, %f347;
	fma.rn.f32 	%f356, %f351, %f67, %f355;
	st.shared.f32 	[%r485+256], %f354;
	st.shared.f32 	[%r485+260], %f356;
	and.b32  	%r486, %r2, -32;
	add.s32 	%r487, %r486, %r2;
	add.s32 	%r488, %r487, 32;
	mul.wide.u32 	%rd227, %r487, 8;
	add.s64 	%rd228, %rd1, %rd227;
	st.global.f32 	[%rd228], %f348;
	st.global.f32 	[%rd228+4], %f349;
	mul.wide.u32 	%rd229, %r488, 8;
	add.s64 	%rd230, %rd1, %rd229;
	st.global.f32 	[%rd230], %f354;
	st.global.f32 	[%rd230+4], %f356;
	bar.sync 	0;
	and.b32  	%r145, %r1, 496;
	and.b32  	%r490, %r299, 3968;
	add.s32 	%r491, %r30, %r490;
	ld.shared.f32 	%f71, [%r491];
	ld.shared.f32 	%f72, [%r491+4];
	ld.shared.f32 	%f73, [%r491+128];
	ld.shared.f32 	%f74, [%r491+132];
	shl.b32 	%r492, %r1, 5;
	and.b32  	%r493, %r492, 480;
	cvt.rn.f32.u32 	%f357, %r493;
	mul.f32 	%f358, %f357, 0f3A800000;
	cvt.f64.f32 	%fd31, %f358;
	mul.f64 	%fd32, %fd31, 0dC01921FB54442D18;
	cvt.rn.f32.f64 	%f75, %fd32;
	mul.f32 	%f359, %f75, 0f3F22F983;
	cvt.rni.s32.f32 	%r733, %f359;
	cvt.rn.f32.s32 	%f360, %r733;
	fma.rn.f32 	%f361, %f360, 0fBFC90FDA, %f75;
	fma.rn.f32 	%f362, %f360, 0fB3A22168, %f361;
	fma.rn.f32 	%f576, %f360, 0fA7C234C5, %f362;
	abs.f32 	%f77, %f75;
	setp.ltu.f32 	%p71, %f77, 0f47CE4780;
	mov.u32 	%r729, %r733;
	mov.f32 	%f575, %f576;
	@%p71 bra 	$L__BB8_88;
	setp.neu.f32 	%p72, %f77, 0f7F800000;
	@%p72 bra 	$L__BB8_83;
	mov.f32 	%f365, 0f00000000;
	mul.rn.f32 	%f575, %f75, %f365;
	mov.b32 	%r729, 0;
	bra.uni 	$L__BB8_88;
$L__BB8_83:
	mov.b32 	%r147, %f75;
	shl.b32 	%r495, %r147, 8;
	or.b32  	%r148, %r495, -2147483648;
	mov.b64 	%rd345, 0;
	mov.b32 	%r726, 0;
	mov.u64 	%rd343, __cudart_i2opi_f;
	mov.u64 	%rd344, %rd2;
$L__BB8_84:
	.pragma "nounroll";
	ld.global.nc.u32 	%r496, [%rd343];
	mad.wide.u32 	%rd233, %r496, %r148, %rd345;
	shr.u64 	%rd345, %rd233, 32;
	st.local.u32 	[%rd344], %rd233;
	add.s32 	%r726, %r726, 1;
	add.s64 	%rd344, %rd344, 4;
	add.s64 	%rd343, %rd343, 4;
	setp.ne.s32 	%p73, %r726, 6;
	@%p73 bra 	$L__BB8_84;
	shr.u32 	%r497, %r147, 23;
	st.local.u32 	[%rd2+24], %rd345;
	and.b32  	%r151, %r497, 31;
	and.b32  	%r498, %r497, 224;
	add.s32 	%r499, %r498, -128;
	shr.u32 	%r500, %r499, 5;
	mul.wide.u32 	%rd234, %r500, 4;
	sub.s64 	%rd81, %rd2, %rd234;
	ld.local.u32 	%r727, [%rd81+24];
	ld.local.u32 	%r728, [%rd81+20];
	setp.eq.s32 	%p74, %r151, 0;
	@%p74 bra 	$L__BB8_87;
	shf.l.wrap.b32 	%r727, %r728, %r727, %r151;
	ld.local.u32 	%r501, [%rd81+16];
	shf.l.wrap.b32 	%r728, %r501, %r728, %r151;
$L__BB8_87:
	shr.u32 	%r502, %r727, 30;
	shf.l.wrap.b32 	%r503, %r728, %r727, 2;
	shl.b32 	%r504, %r728, 2;
	shr.s32 	%r505, %r503, 31;
	sub.s32 	%r729, %r505, %r502;
	xor.b32  	%r506, %r503, %r147;
	xor.b32  	%r507, %r505, %r503;
	xor.b32  	%r508, %r505, %r504;
	cvt.u64.u32 	%rd235, %r507;
	shl.b64 	%rd236, %rd235, 32;
	cvt.u64.u32 	%rd237, %r508;
	or.b64  	%rd238, %rd236, %rd237;
	cvt.rn.f64.s64 	%fd33, %rd238;
	mul.f64 	%fd34, %fd33, 0d3BF921FB54442D19;
	cvt.rn.f32.f64 	%f363, %fd34;
	neg.f32 	%f364, %f363;
	setp.lt.s32 	%p75, %r506, 0;
	selp.f32 	%f575, %f364, %f363, %p75;
$L__BB8_88:
	setp.ltu.f32 	%p76, %f77, 0f47CE4780;
	add.s32 	%r510, %r729, 1;
	mul.rn.f32 	%f366, %f575, %f575;
	and.b32  	%r511, %r729, 1;
	setp.eq.b32 	%p77, %r511, 1;
	selp.f32 	%f367, %f575, 0f3F800000, %p77;
	fma.rn.f32 	%f368, %f366, %f367, 0f00000000;
	fma.rn.f32 	%f369, %f366, 0f37CBAC00, 0fBAB607ED;
	selp.f32 	%f370, 0fB94D4153, %f369, %p77;
	selp.f32 	%f371, 0f3C0885E4, 0f3D2AAABB, %p77;
	fma.rn.f32 	%f372, %f370, %f366, %f371;
	selp.f32 	%f373, 0fBE2AAAA8, 0fBEFFFFFF, %p77;
	fma.rn.f32 	%f374, %f372, %f366, %f373;
	fma.rn.f32 	%f375, %f374, %f368, %f367;
	and.b32  	%r512, %r510, 2;
	setp.eq.s32 	%p78, %r512, 0;
	mov.f32 	%f376, 0f00000000;
	sub.f32 	%f377, %f376, %f375;
	selp.f32 	%f81, %f375, %f377, %p78;
	@%p76 bra 	$L__BB8_96;
	setp.neu.f32 	%p79, %f77, 0f7F800000;
	@%p79 bra 	$L__BB8_91;
	mov.f32 	%f380, 0f00000000;
	mul.rn.f32 	%f576, %f75, %f380;
	mov.b32 	%r733, 0;
	bra.uni 	$L__BB8_96;
$L__BB8_91:
	mov.b32 	%r160, %f75;
	shl.b32 	%r514, %r160, 8;
	or.b32  	%r161, %r514, -2147483648;
	mov.b64 	%rd348, 0;
	mov.b32 	%r730, 0;
	mov.u64 	%rd346, __cudart_i2opi_f;
	mov.u64 	%rd347, %rd2;
$L__BB8_92:
	.pragma "nounroll";
	ld.global.nc.u32 	%r515, [%rd346];
	mad.wide.u32 	%rd241, %r515, %r161, %rd348;
	shr.u64 	%rd348, %rd241, 32;
	st.local.u32 	[%rd347], %rd241;
	add.s32 	%r730, %r730, 1;
	add.s64 	%rd347, %rd347, 4;
	add.s64 	%rd346, %rd346, 4;
	setp.ne.s32 	%p80, %r730, 6;
	@%p80 bra 	$L__BB8_92;
	shr.u32 	%r516, %r160, 23;
	st.local.u32 	[%rd2+24], %rd348;
	and.b32  	%r164, %r516, 31;
	and.b32  	%r517, %r516, 224;
	add.s32 	%r518, %r517, -128;
	shr.u32 	%r519, %r518, 5;
	mul.wide.u32 	%rd242, %r519, 4;
	sub.s64 	%rd88, %rd2, %rd242;
	ld.local.u32 	%r731, [%rd88+24];
	ld.local.u32 	%r732, [%rd88+20];
	setp.eq.s32 	%p81, %r164, 0;
	@%p81 bra 	$L__BB8_95;
	shf.l.wrap.b32 	%r731, %r732, %r731, %r164;
	ld.local.u32 	%r520, [%rd88+16];
	shf.l.wrap.b32 	%r732, %r520, %r732, %r164;
$L__BB8_95:
	shr.u32 	%r521, %r731, 30;
	shf.l.wrap.b32 	%r522, %r732, %r731, 2;
	shl.b32 	%r523, %r732, 2;
	shr.s32 	%r524, %r522, 31;
	sub.s32 	%r733, %r524, %r521;
	xor.b32  	%r525, %r522, %r160;
	xor.b32  	%r526, %r524, %r522;
	xor.b32  	%r527, %r524, %r523;
	cvt.u64.u32 	%rd243, %r526;
	shl.b64 	%rd244, %rd243, 32;
	cvt.u64.u32 	%rd245, %r527;
	or.b64  	%rd246, %rd244, %rd245;
	cvt.rn.f64.s64 	%fd35, %rd246;
	mul.f64 	%fd36, %fd35, 0d3BF921FB54442D19;
	cvt.rn.f32.f64 	%f378, %fd36;
	neg.f32 	%f379, %f378;
	setp.lt.s32 	%p82, %r525, 0;
	selp.f32 	%f576, %f379, %f378, %p82;
$L__BB8_96:
	mul.rn.f32 	%f381, %f576, %f576;
	and.b32  	%r529, %r733, 1;
	setp.eq.b32 	%p83, %r529, 1;
	selp.f32 	%f382, 0f3F800000, %f576, %p83;
	fma.rn.f32 	%f383, %f381, %f382, 0f00000000;
	fma.rn.f32 	%f384, %f381, 0f37CBAC00, 0fBAB607ED;
	selp.f32 	%f385, %f384, 0fB94D4153, %p83;
	selp.f32 	%f386, 0f3D2AAABB, 0f3C0885E4, %p83;
	fma.rn.f32 	%f387, %f385, %f381, %f386;
	selp.f32 	%f388, 0fBEFFFFFF, 0fBE2AAAA8, %p83;
	fma.rn.f32 	%f389, %f387, %f381, %f388;
	fma.rn.f32 	%f390, %f389, %f383, %f382;
	and.b32  	%r530, %r733, 2;
	setp.eq.s32 	%p84, %r530, 0;
	mov.f32 	%f391, 0f00000000;
	sub.f32 	%f392, %f391, %f390;
	selp.f32 	%f393, %f390, %f392, %p84;
	add.f32 	%f394, %f71, %f73;
	add.f32 	%f395, %f72, %f74;
	add.s32 	%r531, %r145, %r1;
	shl.b32 	%r532, %r531, 3;
	add.s32 	%r534, %r343, %r532;
	st.shared.f32 	[%r534], %f394;
	st.shared.f32 	[%r534+4], %f395;
	sub.f32 	%f396, %f71, %f73;
	sub.f32 	%f397, %f72, %f74;
	mul.f32 	%f398, %f396, %f81;
	mul.f32 	%f399, %f397, %f393;
	sub.f32 	%f400, %f398, %f399;
	mul.f32 	%f401, %f396, %f393;
	fma.rn.f32 	%f402, %f397, %f81, %f401;
	st.shared.f32 	[%r534+128], %f400;
	st.shared.f32 	[%r534+132], %f402;
	and.b32  	%r535, %r2, -16;
	add.s32 	%r536, %r535, %r2;
	add.s32 	%r537, %r536, 16;
	mul.wide.u32 	%rd247, %r536, 8;
	add.s64 	%rd248, %rd1, %rd247;
	st.global.f32 	[%rd248], %f394;
	st.global.f32 	[%rd248+4], %f395;
	mul.wide.u32 	%rd249, %r537, 8;
	add.s64 	%rd250, %rd1, %rd249;
	st.global.f32 	[%rd250], %f400;
	st.global.f32 	[%rd250+4], %f402;
	bar.sync 	0;
	and.b32  	%r173, %r1, 504;
	add.s32 	%r538, %r173, %r1;
	shl.b32 	%r539, %r538, 3;
	add.s32 	%r540, %r343, %r539;
	ld.shared.f32 	%f85, [%r540];
	ld.shared.f32 	%f86, [%r540+4];
	ld.shared.f32 	%f87, [%r540+64];
	ld.shared.f32 	%f88, [%r540+68];
	shl.b32 	%r541, %r1, 6;
	and.b32  	%r542, %r541, 448;
	cvt.rn.f32.u32 	%f403, %r542;
	mul.f32 	%f404, %f403, 0f3A800000;
	cvt.f64.f32 	%fd37, %f404;
	mul.f64 	%fd38, %fd37, 0dC01921FB54442D18;
	cvt.rn.f32.f64 	%f89, %fd38;
	mul.f32 	%f405, %f89, 0f3F22F983;
	cvt.rni.s32.f32 	%r741, %f405;
	cvt.rn.f32.s32 	%f406, %r741;
	fma.rn.f32 	%f407, %f406, 0fBFC90FDA, %f89;
	fma.rn.f32 	%f408, %f406, 0fB3A22168, %f407;
	fma.rn.f32 	%f578, %f406, 0fA7C234C5, %f408;
	abs.f32 	%f91, %f89;
	setp.ltu.f32 	%p85, %f91, 0f47CE4780;
	mov.u32 	%r737, %r741;
	mov.f32 	%f577, %f578;
	@%p85 bra 	$L__BB8_104;
	setp.neu.f32 	%p86, %f91, 0f7F800000;
	@%p86 bra 	$L__BB8_99;
	mov.f32 	%f411, 0f00000000;
	mul.rn.f32 	%f577, %f89, %f411;
	mov.b32 	%r737, 0;
	bra.uni 	$L__BB8_104;
$L__BB8_99:
	mov.b32 	%r175, %f89;
	shl.b32 	%r544, %r175, 8;
	or.b32  	%r176, %r544, -2147483648;
	mov.b64 	%rd351, 0;
	mov.b32 	%r734, 0;
	mov.u64 	%rd349, __cudart_i2opi_f;
	mov.u64 	%rd350, %rd2;
$L__BB8_100:
	.pragma "nounroll";
	ld.global.nc.u32 	%r545, [%rd349];
	mad.wide.u32 	%rd253, %r545, %r176, %rd351;
	shr.u64 	%rd351, %rd253, 32;
	st.local.u32 	[%rd350], %rd253;
	add.s32 	%r734, %r734, 1;
	add.s64 	%rd350, %rd350, 4;
	add.s64 	%rd349, %rd349, 4;
	setp.ne.s32 	%p87, %r734, 6;
	@%p87 bra 	$L__BB8_100;
	shr.u32 	%r546, %r175, 23;
	st.local.u32 	[%rd2+24], %rd351;
	and.b32  	%r179, %r546, 31;
	and.b32  	%r547, %r546, 224;
	add.s32 	%r548, %r547, -128;
	shr.u32 	%r549, %r548, 5;
	mul.wide.u32 	%rd254, %r549, 4;
	sub.s64 	%rd95, %rd2, %rd254;
	ld.local.u32 	%r735, [%rd95+24];
	ld.local.u32 	%r736, [%rd95+20];
	setp.eq.s32 	%p88, %r179, 0;
	@%p88 bra 	$L__BB8_103;
	shf.l.wrap.b32 	%r735, %r736, %r735, %r179;
	ld.local.u32 	%r550, [%rd95+16];
	shf.l.wrap.b32 	%r736, %r550, %r736, %r179;
$L__BB8_103:
	shr.u32 	%r551, %r735, 30;
	shf.l.wrap.b32 	%r552, %r736, %r735, 2;
	shl.b32 	%r553, %r736, 2;
	shr.s32 	%r554, %r552, 31;
	sub.s32 	%r737, %r554, %r551;
	xor.b32  	%r555, %r552, %r175;
	xor.b32  	%r556, %r554, %r552;
	xor.b32  	%r557, %r554, %r553;
	cvt.u64.u32 	%rd255, %r556;
	shl.b64 	%rd256, %rd255, 32;
	cvt.u64.u32 	%rd257, %r557;
	or.b64  	%rd258, %rd256, %rd257;
	cvt.rn.f64.s64 	%fd39, %rd258;
	mul.f64 	%fd40, %fd39, 0d3BF921FB54442D19;
	cvt.rn.f32.f64 	%f409, %fd40;
	neg.f32 	%f410, %f409;
	setp.lt.s32 	%p89, %r555, 0;
	selp.f32 	%f577, %f410, %f409, %p89;
$L__BB8_104:
	setp.ltu.f32 	%p90, %f91, 0f47CE4780;
	add.s32 	%r559, %r737, 1;
	mul.rn.f32 	%f412, %f577, %f577;
	and.b32  	%r560, %r737, 1;
	setp.eq.b32 	%p91, %r560, 1;
	selp.f32 	%f413, %f577, 0f3F800000, %p91;
	fma.rn.f32 	%f414, %f412, %f413, 0f00000000;
	fma.rn.f32 	%f415, %f412, 0f37CBAC00, 0fBAB607ED;
	selp.f32 	%f416, 0fB94D4153, %f415, %p91;
	selp.f32 	%f417, 0f3C0885E4, 0f3D2AAABB, %p91;
	fma.rn.f32 	%f418, %f416, %f412, %f417;
	selp.f32 	%f419, 0fBE2AAAA8, 0fBEFFFFFF, %p91;
	fma.rn.f32 	%f420, %f418, %f412, %f419;
	fma.rn.f32 	%f421, %f420, %f414, %f413;
	and.b32  	%r561, %r559, 2;
	setp.eq.s32 	%p92, %r561, 0;
	mov.f32 	%f422, 0f00000000;
	sub.f32 	%f423, %f422, %f421;
	selp.f32 	%f95, %f421, %f423, %p92;
	@%p90 bra 	$L__BB8_112;
	setp.neu.f32 	%p93, %f91, 0f7F800000;
	@%p93 bra 	$L__BB8_107;
	mov.f32 	%f426, 0f00000000;
	mul.rn.f32 	%f578, %f89, %f426;
	mov.b32 	%r741, 0;
	bra.uni 	$L__BB8_112;
$L__BB8_107:
	mov.b32 	%r188, %f89;
	shl.b32 	%r563, %r188, 8;
	or.b32  	%r189, %r563, -2147483648;
	mov.b64 	%rd354, 0;
	mov.b32 	%r738, 0;
	mov.u64 	%rd352, __cudart_i2opi_f;
	mov.u64 	%rd353, %rd2;
$L__BB8_108:
	.pragma "nounroll";
	ld.global.nc.u32 	%r564, [%rd352];
	mad.wide.u32 	%rd261, %r564, %r189, %rd354;
	shr.u64 	%rd354, %rd261, 32;
	st.local.u32 	[%rd353], %rd261;
	add.s32 	%r738, %r738, 1;
	add.s64 	%rd353, %rd353, 4;
	add.s64 	%rd352, %rd352, 4;
	setp.ne.s32 	%p94, %r738, 6;
	@%p94 bra 	$L__BB8_108;
	shr.u32 	%r565, %r188, 23;
	st.local.u32 	[%rd2+24], %rd354;
	and.b32  	%r192, %r565, 31;
	and.b32  	%r566, %r565, 224;
	add.s32 	%r567, %r566, -128;
	shr.u32 	%r568, %r567, 5;
	mul.wide.u32 	%rd262, %r568, 4;
	sub.s64 	%rd102, %rd2, %rd262;
	ld.local.u32 	%r739, [%rd102+24];
	ld.local.u32 	%r740, [%rd102+20];
	setp.eq.s32 	%p95, %r192, 0;
	@%p95 bra 	$L__BB8_111;
	shf.l.wrap.b32 	%r739, %r740, %r739, %r192;
	ld.local.u32 	%r569, [%rd102+16];
	shf.l.wrap.b32 	%r740, %r569, %r740, %r192;
$L__BB8_111:
	shr.u32 	%r570, %r739, 30;
	shf.l.wrap.b32 	%r571, %r740, %r739, 2;
	shl.b32 	%r572, %r740, 2;
	shr.s32 	%r573, %r571, 31;
	sub.s32 	%r741, %r573, %r570;
	xor.b32  	%r574, %r571, %r188;
	xor.b32  	%r575, %r573, %r571;
	xor.b32  	%r576, %r573, %r572;
	cvt.u64.u32 	%rd263, %r575;
	shl.b64 	%rd264, %rd263, 32;
	cvt.u64.u32 	%rd265, %r576;
	or.b64  	%rd266, %rd264, %rd265;
	cvt.rn.f64.s64 	%fd41, %rd266;
	mul.f64 	%fd42, %fd41, 0d3BF921FB54442D19;
	cvt.rn.f32.f64 	%f424, %fd42;
	neg.f32 	%f425, %f424;
	setp.lt.s32 	%p96, %r574, 0;
	selp.f32 	%f578, %f425, %f424, %p96;
$L__BB8_112:
	mul.rn.f32 	%f427, %f578, %f578;
	and.b32  	%r578, %r741, 1;
	setp.eq.b32 	%p97, %r578, 1;
	selp.f32 	%f428, 0f3F800000, %f578, %p97;
	fma.rn.f32 	%f429, %f427, %f428, 0f00000000;
	fma.rn.f32 	%f430, %f427, 0f37CBAC00, 0fBAB607ED;
	selp.f32 	%f431, %f430, 0fB94D4153, %p97;
	selp.f32 	%f432, 0f3D2AAABB, 0f3C0885E4, %p97;
	fma.rn.f32 	%f433, %f431, %f427, %f432;
	selp.f32 	%f434, 0fBEFFFFFF, 0fBE2AAAA8, %p97;
	fma.rn.f32 	%f435, %f433, %f427, %f434;
	fma.rn.f32 	%f436, %f435, %f429, %f428;
	and.b32  	%r579, %r741, 2;
	setp.eq.s32 	%p98, %r579, 0;
	mov.f32 	%f437, 0f00000000;
	sub.f32 	%f438, %f437, %f436;
	selp.f32 	%f439, %f436, %f438, %p98;
	add.f32 	%f440, %f85, %f87;
	add.f32 	%f441, %f86, %f88;
	shl.b32 	%r580, %r173, 3;
	add.s32 	%r581, %r30, %r580;
	st.shared.f32 	[%r581], %f440;
	st.shared.f32 	[%r581+4], %f441;
	sub.f32 	%f442, %f85, %f87;
	sub.f32 	%f443, %f86, %f88;
	mul.f32 	%f444, %f442, %f95;
	mul.f32 	%f445, %f443, %f439;
	sub.f32 	%f446, %f444, %f445;
	mul.f32 	%f447, %f442, %f439;
	fma.rn.f32 	%f448, %f443, %f95, %f447;
	st.shared.f32 	[%r581+64], %f446;
	st.shared.f32 	[%r581+68], %f448;
	and.b32  	%r582, %r2, -8;
	add.s32 	%r583, %r582, %r2;
	add.s32 	%r584, %r583, 8;
	mul.wide.u32 	%rd267, %r583, 8;
	add.s64 	%rd268, %rd1, %rd267;
	st.global.f32 	[%rd268], %f440;
	st.global.f32 	[%rd268+4], %f441;
	mul.wide.u32 	%rd269, %r584, 8;
	add.s64 	%rd270, %rd1, %rd269;
	st.global.f32 	[%rd270], %f446;
	st.global.f32 	[%rd270+4], %f448;
	bar.sync 	0;
	and.b32  	%r201, %r1, 508;
	and.b32  	%r586, %r299, 4064;
	add.s32 	%r587, %r30, %r586;
	ld.shared.f32 	%f99, [%r587];
	ld.shared.f32 	%f100, [%r587+4];
	ld.shared.f32 	%f101, [%r587+32];
	ld.shared.f32 	%f102, [%r587+36];
	shl.b32 	%r588, %r1, 7;
	and.b32  	%r589, %r588, 384;
	cvt.rn.f32.u32 	%f449, %r589;
	mul.f32 	%f450, %f449, 0f3A800000;
	cvt.f64.f32 	%fd43, %f450;
	mul.f64 	%fd44, %fd43, 0dC01921FB54442D18;
	cvt.rn.f32.f64 	%f103, %fd44;
	mul.f32 	%f451, %f103, 0f3F22F983;
	cvt.rni.s32.f32 	%r749, %f451;
	cvt.rn.f32.s32 	%f452, %r749;
	fma.rn.f32 	%f453, %f452, 0fBFC90FDA, %f103;
	fma.rn.f32 	%f454, %f452, 0fB3A22168, %f453;
	fma.rn.f32 	%f580, %f452, 0fA7C234C5, %f454;
	abs.f32 	%f105, %f103;
	setp.ltu.f32 	%p99, %f105, 0f47CE4780;
	mov.u32 	%r745, %r749;
	mov.f32 	%f579, %f580;
	@%p99 bra 	$L__BB8_120;
	setp.neu.f32 	%p100, %f105, 0f7F800000;
	@%p100 bra 	$L__BB8_115;
	mov.f32 	%f457, 0f00000000;
	mul.rn.f32 	%f579, %f103, %f457;
	mov.b32 	%r745, 0;
	bra.uni 	$L__BB8_120;
$L__BB8_115:
	mov.b32 	%r203, %f103;
	shl.b32 	%r591, %r203, 8;
	or.b32  	%r204, %r591, -2147483648;
	mov.b64 	%rd357, 0;
	mov.b32 	%r742, 0;
	mov.u64 	%rd355, __cudart_i2opi_f;
	mov.u64 	%rd356, %rd2;
$L__BB8_116:
	.pragma "nounroll";
	ld.global.nc.u32 	%r592, [%rd355];
	mad.wide.u32 	%rd273, %r592, %r204, %rd357;
	shr.u64 	%rd357, %rd273, 32;
	st.local.u32 	[%rd356], %rd273;
	add.s32 	%r742, %r742, 1;
	add.s64 	%rd356, %rd356, 4;
	add.s64 	%rd355, %rd355, 4;
	setp.ne.s32 	%p101, %r742, 6;
	@%p101 bra 	$L__BB8_116;
	shr.u32 	%r593, %r203, 23;
	st.local.u32 	[%rd2+24], %rd357;
	and.b32  	%r207, %r593, 31;
	and.b32  	%r594, %r593, 224;
	add.s32 	%r595, %r594, -128;
	shr.u32 	%r596, %r595, 5;
	mul.wide.u32 	%rd274, %r596, 4;
	sub.s64 	%rd109, %rd2, %rd274;
	ld.local.u32 	%r743, [%rd109+24];
	ld.local.u32 	%r744, [%rd109+20];
	setp.eq.s32 	%p102, %r207, 0;
	@%p102 bra 	$L__BB8_119;
	shf.l.wrap.b32 	%r743, %r744, %r743, %r207;
	ld.local.u32 	%r597, [%rd109+16];
	shf.l.wrap.b32 	%r744, %r597, %r744, %r207;
$L__BB8_119:
	shr.u32 	%r598, %r743, 30;
	shf.l.wrap.b32 	%r599, %r744, %r743, 2;
	shl.b32 	%r600, %r744, 2;
	shr.s32 	%r601, %r599, 31;
	sub.s32 	%r745, %r601, %r598;
	xor.b32  	%r602, %r599, %r203;
	xor.b32  	%r603, %r601, %r599;
	xor.b32  	%r604, %r601, %r600;
	cvt.u64.u32 	%rd275, %r603;
	shl.b64 	%rd276, %rd275, 32;
	cvt.u64.u32 	%rd277, %r604;
	or.b64  	%rd278, %rd276, %rd277;
	cvt.rn.f64.s64 	%fd45, %rd278;
	mul.f64 	%fd46, %fd45, 0d3BF921FB54442D19;
	cvt.rn.f32.f64 	%f455, %fd46;
	neg.f32 	%f456, %f455;
	setp.lt.s32 	%p103, %r602, 0;
	selp.f32 	%f579, %f456, %f455, %p103;
$L__BB8_120:
	setp.ltu.f32 	%p104, %f105, 0f47CE4780;
	add.s32 	%r606, %r745, 1;
	mul.rn.f32 	%f458, %f579, %f579;
	and.b32  	%r607, %r745, 1;
	setp.eq.b32 	%p105, %r607, 1;
	selp.f32 	%f459, %f579, 0f3F800000, %p105;
	fma.rn.f32 	%f460, %f458, %f459, 0f00000000;
	fma.rn.f32 	%f461, %f458, 0f37CBAC00, 0fBAB607ED;
	selp.f32 	%f462, 0fB94D4153, %f461, %p105;
	selp.f32 	%f463, 0f3C0885E4, 0f3D2AAABB, %p105;
	fma.rn.f32 	%f464, %f462, %f458, %f463;
	selp.f32 	%f465, 0fBE2AAAA8, 0fBEFFFFFF, %p105;
	fma.rn.f32 	%f466, %f464, %f458, %f465;
	fma.rn.f32 	%f467, %f466, %f460, %f459;
	and.b32  	%r608, %r606, 2;
	setp.eq.s32 	%p106, %r608, 0;
	mov.f32 	%f468, 0f00000000;
	sub.f32 	%f469, %f468, %f467;
	selp.f32 	%f109, %f467, %f469, %p106;
	@%p104 bra 	$L__BB8_128;
	setp.neu.f32 	%p107, %f105, 0f7F800000;
	@%p107 bra 	$L__BB8_123;
	mov.f32 	%f472, 0f00000000;
	mul.rn.f32 	%f580, %f103, %f472;
	mov.b32 	%r749, 0;
	bra.uni 	$L__BB8_128;
$L__BB8_123:
	mov.b32 	%r216, %f103;
	shl.b32 	%r610, %r216, 8;
	or.b32  	%r217, %r610, -2147483648;
	mov.b64 	%rd360, 0;
	mov.b32 	%r746, 0;
	mov.u64 	%rd358, __cudart_i2opi_f;
	mov.u64 	%rd359, %rd2;
$L__BB8_124:
	.pragma "nounroll";
	ld.global.nc.u32 	%r611, [%rd358];
	mad.wide.u32 	%rd281, %r611, %r217, %rd360;
	shr.u64 	%rd360, %rd281, 32;
	st.local.u32 	[%rd359], %rd281;
	add.s32 	%r746, %r746, 1;
	add.s64 	%rd359, %rd359, 4;
	add.s64 	%rd358, %rd358, 4;
	setp.ne.s32 	%p108, %r746, 6;
	@%p108 bra 	$L__BB8_124;
	shr.u32 	%r612, %r216, 23;
	st.local.u32 	[%rd2+24], %rd360;
	and.b32  	%r220, %r612, 31;
	and.b32  	%r613, %r612, 224;
	add.s32 	%r614, %r613, -128;
	shr.u32 	%r615, %r614, 5;
	mul.wide.u32 	%rd282, %r615, 4;
	sub.s64 	%rd116, %rd2, %rd282;
	ld.local.u32 	%r747, [%rd116+24];
	ld.local.u32 	%r748, [%rd116+20];
	setp.eq.s32 	%p109, %r220, 0;
	@%p109 bra 	$L__BB8_127;
	shf.l.wrap.b32 	%r747, %r748, %r747, %r220;
	ld.local.u32 	%r616, [%rd116+16];
	shf.l.wrap.b32 	%r748, %r616, %r748, %r220;
$L__BB8_127:
	shr.u32 	%r617, %r747, 30;
	shf.l.wrap.b32 	%r618, %r748, %r747, 2;
	shl.b32 	%r619, %r748, 2;
	shr.s32 	%r620, %r618, 31;
	sub.s32 	%r749, %r620, %r617;
	xor.b32  	%r621, %r618, %r216;
	xor.b32  	%r622, %r620, %r618;
	xor.b32  	%r623, %r620, %r619;
	cvt.u64.u32 	%rd283, %r622;
	shl.b64 	%rd284, %rd283, 32;
	cvt.u64.u32 	%rd285, %r623;
	or.b64  	%rd286, %rd284, %rd285;
	cvt.rn.f64.s64 	%fd47, %rd286;
	mul.f64 	%fd48, %fd47, 0d3BF921FB54442D19;
	cvt.rn.f32.f64 	%f470, %fd48;
	neg.f32 	%f471, %f470;
	setp.lt.s32 	%p110, %r621, 0;
	selp.f32 	%f580, %f471, %f470, %p110;
$L__BB8_128:
	mul.rn.f32 	%f473, %f580, %f580;
	and.b32  	%r625, %r749, 1;
	setp.eq.b32 	%p111, %r625, 1;
	selp.f32 	%f474, 0f3F800000, %f580, %p111;
	fma.rn.f32 	%f475, %f473, %f474, 0f00000000;
	fma.rn.f32 	%f476, %f473, 0f37CBAC00, 0fBAB607ED;
	selp.f32 	%f477, %f476, 0fB94D4153, %p111;
	selp.f32 	%f478, 0f3D2AAABB, 0f3C0885E4, %p111;
	fma.rn.f32 	%f479, %f477, %f473, %f478;
	selp.f32 	%f480, 0fBEFFFFFF, 0fBE2AAAA8, %p111;
	fma.rn.f32 	%f481, %f479, %f473, %f480;
	fma.rn.f32 	%f482, %f481, %f475, %f474;
	and.b32  	%r626, %r749, 2;
	setp.eq.s32 	%p112, %r626, 0;
	mov.f32 	%f483, 0f00000000;
	sub.f32 	%f484, %f483, %f482;
	selp.f32 	%f485, %f482, %f484, %p112;
	add.f32 	%f486, %f99, %f101;
	add.f32 	%f487, %f100, %f102;
	add.s32 	%r627, %r201, %r1;
	shl.b32 	%r628, %r627, 3;
	add.s32 	%r630, %r343, %r628;
	st.shared.f32 	[%r630], %f486;
	st.shared.f32 	[%r630+4], %f487;
	sub.f32 	%f488, %f99, %f101;
	sub.f32 	%f489, %f100, %f102;
	mul.f32 	%f490, %f488, %f109;
	mul.f32 	%f491, %f489, %f485;
	sub.f32 	%f492, %f490, %f491;
	mul.f32 	%f493, %f488, %f485;
	fma.rn.f32 	%f494, %f489, %f109, %f493;
	st.shared.f32 	[%r630+32], %f492;
	st.shared.f32 	[%r630+36], %f494;
	and.b32  	%r631, %r2, -4;
	add.s32 	%r632, %r631, %r2;
	add.s32 	%r633, %r632, 4;
	mul.wide.u32 	%rd287, %r632, 8;
	add.s64 	%rd288, %rd1, %rd287;
	st.global.f32 	[%rd288], %f486;
	st.global.f32 	[%rd288+4], %f487;
	mul.wide.u32 	%rd289, %r633, 8;
	add.s64 	%rd290, %rd1, %rd289;
	st.global.f32 	[%rd290], %f492;
	st.global.f32 	[%rd290+4], %f494;
	bar.sync 	0;
	and.b32  	%r229, %r1, 510;
	add.s32 	%r634, %r229, %r1;
	shl.b32 	%r635, %r634, 3;
	add.s32 	%r636, %r343, %r635;
	ld.shared.f32 	%f113, [%r636];
	ld.shared.f32 	%f114, [%r636+4];
	ld.shared.f32 	%f115, [%r636+16];
	ld.shared.f32 	%f116, [%r636+20];
	shl.b32 	%r637, %r1, 8;
	and.b32  	%r638, %r637, 256;
	cvt.rn.f32.u32 	%f495, %r638;
	mul.f32 	%f496, %f495, 0f3A800000;
	cvt.f64.f32 	%fd49, %f496;
	mul.f64 	%fd50, %fd49, 0dC01921FB54442D18;
	cvt.rn.f32.f64 	%f117, %fd50;
	mul.f32 	%f497, %f117, 0f3F22F983;
	cvt.rni.s32.f32 	%r757, %f497;
	cvt.rn.f32.s32 	%f498, %r757;
	fma.rn.f32 	%f499, %f498, 0fBFC90FDA, %f117;
	fma.rn.f32 	%f500, %f498, 0fB3A22168, %f499;
	fma.rn.f32 	%f582, %f498, 0fA7C234C5, %f500;
	abs.f32 	%f119, %f117;
	setp.ltu.f32 	%p113, %f119, 0f47CE4780;
	mov.u32 	%r753, %r757;
	mov.f32 	%f581, %f582;
	@%p113 bra 	$L__BB8_136;
	setp.neu.f32 	%p114, %f119, 0f7F800000;
	@%p114 bra 	$L__BB8_131;
	mov.f32 	%f503, 0f00000000;
	mul.rn.f32 	%f581, %f117, %f503;
	mov.b32 	%r753, 0;
	bra.uni 	$L__BB8_136;
$L__BB8_131:
	mov.b32 	%r231, %f117;
	shl.b32 	%r640, %r231, 8;
	or.b32  	%r232, %r640, -2147483648;
	mov.b64 	%rd363, 0;
	mov.b32 	%r750, 0;
	mov.u64 	%rd361, __cudart_i2opi_f;
	mov.u64 	%rd362, %rd2;
$L__BB8_132:
	.pragma "nounroll";
	ld.global.nc.u32 	%r641, [%rd361];
	mad.wide.u32 	%rd293, %r641, %r232, %rd363;
	shr.u64 	%rd363, %rd293, 32;
	st.local.u32 	[%rd362], %rd293;
	add.s32 	%r750, %r750, 1;
	add.s64 	%rd362, %rd362, 4;
	add.s64 	%rd361, %rd361, 4;
	setp.ne.s32 	%p115, %r750, 6;
	@%p115 bra 	$L__BB8_132;
	shr.u32 	%r642, %r231, 23;
	st.local.u32 	[%rd2+24], %rd363;
	and.b32  	%r235, %r642, 31;
	and.b32  	%r643, %r642, 224;
	add.s32 	%r644, %r643, -128;
	shr.u32 	%r645, %r644, 5;
	mul.wide.u32 	%rd294, %r645, 4;
	sub.s64 	%rd123, %rd2, %rd294;
	ld.local.u32 	%r751, [%rd123+24];
	ld.local.u32 	%r752, [%rd123+20];
	setp.eq.s32 	%p116, %r235, 0;
	@%p116 bra 	$L__BB8_135;
	shf.l.wrap.b32 	%r751, %r752, %r751, %r235;
	ld.local.u32 	%r646, [%rd123+16];
	shf.l.wrap.b32 	%r752, %r646, %r752, %r235;
$L__BB8_135:
	shr.u32 	%r647, %r751, 30;
	shf.l.wrap.b32 	%r648, %r752, %r751, 2;
	shl.b32 	%r649, %r752, 2;
	shr.s32 	%r650, %r648, 31;
	sub.s32 	%r753, %r650, %r647;
	xor.b32  	%r651, %r648, %r231;
	xor.b32  	%r652, %r650, %r648;
	xor.b32  	%r653, %r650, %r649;
	cvt.u64.u32 	%rd295, %r652;
	shl.b64 	%rd296, %rd295, 32;
	cvt.u64.u32 	%rd297, %r653;
	or.b64  	%rd298, %rd296, %rd297;
	cvt.rn.f64.s64 	%fd51, %rd298;
	mul.f64 	%fd52, %fd51, 0d3BF921FB54442D19;
	cvt.rn.f32.f64 	%f501, %fd52;
	neg.f32 	%f502, %f501;
	setp.lt.s32 	%p117, %r651, 0;
	selp.f32 	%f581, %f502, %f501, %p117;
$L__BB8_136:
	setp.ltu.f32 	%p118, %f119, 0f47CE4780;
	add.s32 	%r655, %r753, 1;
	mul.rn.f32 	%f504, %f581, %f581;
	and.b32  	%r656, %r753, 1;
	setp.eq.b32 	%p119, %r656, 1;
	selp.f32 	%f505, %f581, 0f3F800000, %p119;
	fma.rn.f32 	%f506, %f504, %f505, 0f00000000;
	fma.rn.f32 	%f507, %f504, 0f37CBAC00, 0fBAB607ED;
	selp.f32 	%f508, 0fB94D4153, %f507, %p119;
	selp.f32 	%f509, 0f3C0885E4, 0f3D2AAABB, %p119;
	fma.rn.f32 	%f510, %f508, %f504, %f509;
	selp.f32 	%f511, 0fBE2AAAA8, 0fBEFFFFFF, %p119;
	fma.rn.f32 	%f512, %f510, %f504, %f511;
	fma.rn.f32 	%f513, %f512, %f506, %f505;
	and.b32  	%r657, %r655, 2;
	setp.eq.s32 	%p120, %r657, 0;
	mov.f32 	%f514, 0f00000000;
	sub.f32 	%f515, %f514, %f513;
	selp.f32 	%f123, %f513, %f515, %p120;
	@%p118 bra 	$L__BB8_144;
	setp.neu.f32 	%p121, %f119, 0f7F800000;
	@%p121 bra 	$L__BB8_139;
	mov.f32 	%f518, 0f00000000;
	mul.rn.f32 	%f582, %f117, %f518;
	mov.b32 	%r757, 0;
	bra.uni 	$L__BB8_144;
$L__BB8_139:
	mov.b32 	%r244, %f117;
	shl.b32 	%r659, %r244, 8;
	or.b32  	%r245, %r659, -2147483648;
	mov.b64 	%rd366, 0;
	mov.b32 	%r754, 0;
	mov.u64 	%rd364, __cudart_i2opi_f;
	mov.u64 	%rd365, %rd2;
$L__BB8_140:
	.pragma "nounroll";
	ld.global.nc.u32 	%r660, [%rd364];
	mad.wide.u32 	%rd301, %r660, %r245, %rd366;
	shr.u64 	%rd366, %rd301, 32;
	st.local.u32 	[%rd365], %rd301;
	add.s32 	%r754, %r754, 1;
	add.s64 	%rd365, %rd365, 4;
	add.s64 	%rd364, %rd364, 4;
	setp.ne.s32 	%p122, %r754, 6;
	@%p122 bra 	$L__BB8_140;
	shr.u32 	%r661, %r244, 23;
	st.local.u32 	[%rd2+24], %rd366;
	and.b32  	%r248, %r661, 31;
	and.b32  	%r662, %r661, 224;
	add.s32 	%r663, %r662, -128;
	shr.u32 	%r664, %r663, 5;
	mul.wide.u32 	%rd302, %r664, 4;
	sub.s64 	%rd130, %rd2, %rd302;
	ld.local.u32 	%r755, [%rd130+24];
	ld.local.u32 	%r756, [%rd130+20];
	setp.eq.s32 	%p123, %r248, 0;
	@%p123 bra 	$L__BB8_143;
	shf.l.wrap.b32 	%r755, %r756, %r755, %r248;
	ld.local.u32 	%r665, [%rd130+16];
	shf.l.wrap.b32 	%r756, %r665, %r756, %r248;
$L__BB8_143:
	shr.u32 	%r666, %r755, 30;
	shf.l.wrap.b32 	%r667, %r756, %r755, 2;
	shl.b32 	%r668, %r756, 2;
	shr.s32 	%r669, %r667, 31;
	sub.s32 	%r757, %r669, %r666;
	xor.b32  	%r670, %r667, %r244;
	xor.b32  	%r671, %r669, %r667;
	xor.b32  	%r672, %r669, %r668;
	cvt.u64.u32 	%rd303, %r671;
	shl.b64 	%rd304, %rd303, 32;
	cvt.u64.u32 	%rd305, %r672;
	or.b64  	%rd306, %rd304, %rd305;
	cvt.rn.f64.s64 	%fd53, %rd306;
	mul.f64 	%fd54, %fd53, 0d3BF921FB54442D19;
	cvt.rn.f32.f64 	%f516, %fd54;
	neg.f32 	%f517, %f516;
	setp.lt.s32 	%p124, %r670, 0;
	selp.f32 	%f582, %f517, %f516, %p124;
$L__BB8_144:
	mul.rn.f32 	%f519, %f582, %f582;
	and.b32  	%r674, %r757, 1;
	setp.eq.b32 	%p125, %r674, 1;
	selp.f32 	%f520, 0f3F800000, %f582, %p125;
	fma.rn.f32 	%f521, %f519, %f520, 0f00000000;
	fma.rn.f32 	%f522, %f519, 0f37CBAC00, 0fBAB607ED;
	selp.f32 	%f523, %f522, 0fB94D4153, %p125;
	selp.f32 	%f524, 0f3D2AAABB, 0f3C0885E4, %p125;
	fma.rn.f32 	%f525, %f523, %f519, %f524;
	selp.f32 	%f526, 0fBEFFFFFF, 0fBE2AAAA8, %p125;
	fma.rn.f32 	%f527, %f525, %f519, %f526;
	fma.rn.f32 	%f528, %f527, %f521, %f520;
	and.b32  	%r675, %r757, 2;
	setp.eq.s32 	%p126, %r675, 0;
	mov.f32 	%f529, 0f00000000;
	sub.f32 	%f530, %f529, %f528;
	selp.f32 	%f531, %f528, %f530, %p126;
	add.f32 	%f532, %f113, %f115;
	add.f32 	%f533, %f114, %f116;
	shl.b32 	%r676, %r229, 3;
	add.s32 	%r677, %r30, %r676;
	st.shared.f32 	[%r677], %f532;
	st.shared.f32 	[%r677+4], %f533;
	sub.f32 	%f534, %f113, %f115;
	sub.f32 	%f535, %f114, %f116;
	mul.f32 	%f536, %f534, %f123;
	mul.f32 	%f537, %f535, %f531;
	sub.f32 	%f538, %f536, %f537;
	mul.f32 	%f539, %f534, %f531;
	fma.rn.f32 	%f540, %f535, %f123, %f539;
	st.shared.f32 	[%r677+16], %f538;
	st.shared.f32 	[%r677+20], %f540;
	and.b32  	%r678, %r2, -2;
	add.s32 	%r679, %r678, %r2;
	add.s32 	%r680, %r679, 2;
	mul.wide.u32 	%rd307, %r679, 8;
	add.s64 	%rd308, %rd1, %rd307;
	st.global.f32 	[%rd308], %f532;
	st.global.f32 	[%rd308+4], %f533;
	mul.wide.u32 	%rd309, %r680, 8;
	add.s64 	%rd310, %rd1, %rd309;
	st.global.f32 	[%rd310], %f538;
	st.global.f32 	[%rd310+4], %f540;
	bar.sync 	0;
	add.s32 	%r681, %r30, %r299;
	ld.shared.f32 	%f541, [%r681];
	ld.shared.f32 	%f542, [%r681+4];
	ld.shared.f32 	%f543, [%r681+8];
	ld.shared.f32 	%f544, [%r681+12];
	mov.f32 	%f545, 0f80000000;
	mul.rn.f32 	%f546, %f545, %f545;
	add.f32 	%f547, %f546, 0f00000000;
	fma.rn.f32 	%f548, %f546, 0f37CBAC00, 0fBAB607ED;
	fma.rn.f32 	%f549, %f548, %f546, 0f3D2AAABB;
	fma.rn.f32 	%f550, %f549, %f546, 0fBEFFFFFF;
	fma.rn.f32 	%f551, %f550, %f547, 0f3F800000;
	fma.rn.f32 	%f552, %f546, 0f80000000, 0f00000000;
	fma.rn.f32 	%f553, %f546, 0fB94D4153, 0f3C0885E4;
	fma.rn.f32 	%f554, %f553, %f546, 0fBE2AAAA8;
	mul.f32 	%f555, %f552, %f554;
	add.f32 	%f556, %f541, %f543;
	add.f32 	%f557, %f542, %f544;
	shl.b32 	%r682, %r32, 3;
	add.s32 	%r684, %r343, %r682;
	st.shared.f32 	[%r684], %f556;
	st.shared.f32 	[%r684+4], %f557;
	sub.f32 	%f558, %f541, %f543;
	sub.f32 	%f559, %f542, %f544;
	mul.f32 	%f560, %f551, %f558;
	mul.f32 	%f561, %f555, %f559;
	sub.f32 	%f562, %f560, %f561;
	mul.f32 	%f563, %f551, %f559;
	fma.rn.f32 	%f564, %f555, %f558, %f563;
	st.shared.f32 	[%r684+8], %f562;
	st.shared.f32 	[%r684+12], %f564;
	shl.b32 	%r685, %r2, 1;
	mul.wide.u32 	%rd311, %r685, 8;
	add.s64 	%rd312, %rd1, %rd311;
	st.global.f32 	[%rd312], %f556;
	st.global.f32 	[%rd312+4], %f557;
	st.global.f32 	[%rd312+8], %f562;
	st.global.f32 	[%rd312+12], %f564;
	ret;

}
	// .globl	_occa_Butterfly_0
.visible .entry _occa_Butterfly_0(
	.param .u64 .ptr .align 1 _occa_Butterfly_0_param_0,
	.param .u32 _occa_Butterfly_0_param_1,
	.param .u32 _occa_Butterfly_0_param_2,
	.param .u32 _occa_Butterfly_0_param_3,
	.param .u32 _occa_Butterfly_0_param_4
)
.maxntid 256
{
	.local .align 4 .b8 	__local_depot9[28];
	.reg .b64 	%SP;
	.reg .b64 	%SPL;
	.reg .pred 	%p<17>;
	.reg .b32 	%r<93>;
	.reg .b32 	%f<64>;
	.reg .b64 	%rd<45>;
	.reg .b64 	%fd<7>;

	mov.u64 	%SPL, __local_depot9;
	ld.param.u64 	%rd16, [_occa_Butterfly_0_param_0];
	ld.param.u32 	%r30, [_occa_Butterfly_0_param_1];
	ld.param.u32 	%r29, [_occa_Butterfly_0_param_2];
	add.u64 	%rd1, %SPL, 0;
	mov.u32 	%r31, %ctaid.x;
	shl.b32 	%r32, %r31, 8;
	mov.u32 	%r33, %tid.x;
	or.b32  	%r34, %r32, %r33;
	neg.s32 	%r35, %r29;
	and.b32  	%r36, %r34, %r35;
	add.s32 	%r1, %r36, %r34;
	rem.u32 	%r37, %r34, %r29;
	shl.b32 	%r38, %r29, 1;
	div.s32 	%r39, %r30, %r38;
	mul.lo.s32 	%r40, %r39, %r37;
	cvt.rn.f32.s32 	%f11, %r40;
	cvt.rn.f32.s32 	%f12, %r30;
	div.rn.f32 	%f13, %f11, %f12;
	cvt.f64.f32 	%fd1, %f13;
	mul.f64 	%fd2, %fd1, 0dC01921FB54442D18;
	cvt.rn.f32.f64 	%f1, %fd2;
	mul.f32 	%f14, %f1, 0f3F22F983;
	cvt.rni.s32.f32 	%r92, %f14;
	cvt.rn.f32.s32 	%f15, %r92;
	fma.rn.f32 	%f16, %f15, 0fBFC90FDA, %f1;
	fma.rn.f32 	%f17, %f15, 0fB3A22168, %f16;
	fma.rn.f32 	%f63, %f15, 0fA7C234C5, %f17;
	abs.f32 	%f3, %f1;
	setp.ltu.f32 	%p1, %f3, 0f47CE4780;
	mov.u32 	%r88, %r92;
	mov.f32 	%f62, %f63;
	@%p1 bra 	$L__BB9_8;
	setp.neu.f32 	%p2, %f3, 0f7F800000;
	@%p2 bra 	$L__BB9_3;
	mov.f32 	%f20, 0f00000000;
	mul.rn.f32 	%f62, %f1, %f20;
	mov.b32 	%r88, 0;
	bra.uni 	$L__BB9_8;
$L__BB9_3:
	mov.b32 	%r3, %f1;
	shl.b32 	%r42, %r3, 8;
	or.b32  	%r4, %r42, -2147483648;
	mov.b64 	%rd41, 0;
	mov.b32 	%r85, 0;
	mov.u64 	%rd39, __cudart_i2opi_f;
	mov.u64 	%rd40, %rd1;
$L__BB9_4:
	.pragma "nounroll";
	ld.global.nc.u32 	%r43, [%rd39];
	mad.wide.u32 	%rd20, %r43, %r4, %rd41;
	shr.u64 	%rd41, %rd20, 32;
	st.local.u32 	[%rd40], %rd20;
	add.s32 	%r85, %r85, 1;
	add.s64 	%rd40, %rd40, 4;
	add.s64 	%rd39, %rd39, 4;
	setp.ne.s32 	%p3, %r85, 6;
	@%p3 bra 	$L__BB9_4;
	shr.u32 	%r44, %r3, 23;
	st.local.u32 	[%rd1+24], %rd41;
	and.b32  	%r7, %r44, 31;
	and.b32  	%r45, %r44, 224;
	add.s32 	%r46, %r45, -128;
	shr.u32 	%r47, %r46, 5;
	mul.wide.u32 	%rd21, %r47, 4;
	sub.s64 	%rd8, %rd1, %rd21;
	ld.local.u32 	%r86, [%rd8+24];
	ld.local.u32 	%r87, [%rd8+20];
	setp.eq.s32 	%p4, %r7, 0;
	@%p4 bra 	$L__BB9_7;
	shf.l.wrap.b32 	%r86, %r87, %r86, %r7;
	ld.local.u32 	%r48, [%rd8+16];
	shf.l.wrap.b32 	%r87, %r48, %r87, %r7;
$L__BB9_7:
	shr.u32 	%r49, %r86, 30;
	shf.l.wrap.b32 	%r50, %r87, %r86, 2;
	shl.b32 	%r51, %r87, 2;
	shr.u32 	%r52, %r50, 31;
	add.s32 	%r53, %r52, %r49;
	neg.s32 	%r54, %r53;
	setp.lt.s32 	%p5, %r3, 0;
	selp.b32 	%r88, %r54, %r53, %p5;
	xor.b32  	%r55, %r50, %r3;
	shr.s32 	%r56, %r50, 31;
	xor.b32  	%r57, %r56, %r50;
	xor.b32  	%r58, %r56, %r51;
	cvt.u64.u32 	%rd22, %r57;
	shl.b64 	%rd23, %rd22, 32;
	cvt.u64.u32 	%rd24, %r58;
	or.b64  	%rd25, %rd23, %rd24;
	cvt.rn.f64.s64 	%fd3, %rd25;
	mul.f64 	%fd4, %fd3, 0d3BF921FB54442D19;
	cvt.rn.f32.f64 	%f18, %fd4;
	neg.f32 	%f19, %f18;
	setp.lt.s32 	%p6, %r55, 0;
	selp.f32 	%f62, %f19, %f18, %p6;
$L__BB9_8:
	setp.ltu.f32 	%p7, %f3, 0f47CE4780;
	add.s32 	%r60, %r88, 1;
	mul.rn.f32 	%f21, %f62, %f62;
	and.b32  	%r61, %r88, 1;
	setp.eq.b32 	%p8, %r61, 1;
	selp.f32 	%f22, %f62, 0f3F800000, %p8;
	fma.rn.f32 	%f23, %f21, %f22, 0f00000000;
	fma.rn.f32 	%f24, %f21, 0f37CBAC00, 0fBAB607ED;
	selp.f32 	%f25, 0fB94D4153, %f24, %p8;
	selp.f32 	%f26, 0f3C0885E4, 0f3D2AAABB, %p8;
	fma.rn.f32 	%f27, %f25, %f21, %f26;
	selp.f32 	%f28, 0fBE2AAAA8, 0fBEFFFFFF, %p8;
	fma.rn.f32 	%f29, %f27, %f21, %f28;
	fma.rn.f32 	%f30, %f29, %f23, %f22;
	and.b32  	%r62, %r60, 2;
	setp.eq.s32 	%p9, %r62, 0;
	mov.f32 	%f31, 0f00000000;
	sub.f32 	%f32, %f31, %f30;
	selp.f32 	%f7, %f30, %f32, %p9;
	@%p7 bra 	$L__BB9_16;
	setp.neu.f32 	%p10, %f3, 0f7F800000;
	@%p10 bra 	$L__BB9_11;
	mov.f32 	%f35, 0f00000000;
	mul.rn.f32 	%f63, %f1, %f35;
	mov.b32 	%r92, 0;
	bra.uni 	$L__BB9_16;
$L__BB9_11:
	mov.b32 	%r16, %f1;
	shl.b32 	%r64, %r16, 8;
	or.b32  	%r17, %r64, -2147483648;
	mov.b64 	%rd44, 0;
	mov.b32 	%r89, 0;
	mov.u64 	%rd42, __cudart_i2opi_f;
	mov.u64 	%rd43, %rd1;
$L__BB9_12:
	.pragma "nounroll";
	ld.global.nc.u32 	%r65, [%rd42];
	mad.wide.u32 	%rd28, %r65, %r17, %rd44;
	shr.u64 	%rd44, %rd28, 32;
	st.local.u32 	[%rd43], %rd28;
	add.s32 	%r89, %r89, 1;
	add.s64 	%rd43, %rd43, 4;
	add.s64 	%rd42, %rd42, 4;
	setp.ne.s32 	%p11, %r89, 6;
	@%p11 bra 	$L__BB9_12;
	shr.u32 	%r66, %r16, 23;
	st.local.u32 	[%rd1+24], %rd44;
	and.b32  	%r20, %r66, 31;
	and.b32  	%r67, %r66, 224;
	add.s32 	%r68, %r67, -128;
	shr.u32 	%r69, %r68, 5;
	mul.wide.u32 	%rd29, %r69, 4;
	sub.s64 	%rd15, %rd1, %rd29;
	ld.local.u32 	%r90, [%rd15+24];
	ld.local.u32 	%r91, [%rd15+20];
	setp.eq.s32 	%p12, %r20, 0;
	@%p12 bra 	$L__BB9_15;
	shf.l.wrap.b32 	%r90, %r91, %r90, %r20;
	ld.local.u32 	%r70, [%rd15+16];
	shf.l.wrap.b32 	%r91, %r70, %r91, %r20;
$L__BB9_15:
	shr.u32 	%r71, %r90, 30;
	shf.l.wrap.b32 	%r72, %r91, %r90, 2;
	shl.b32 	%r73, %r91, 2;
	shr.u32 	%r74, %r72, 31;
	add.s32 	%r75, %r74, %r71;
	neg.s32 	%r76, %r75;
	setp.lt.s32 	%p13, %r16, 0;
	selp.b32 	%r92, %r76, %r75, %p13;
	xor.b32  	%r77, %r72, %r16;
	shr.s32 	%r78, %r72, 31;
	xor.b32  	%r79, %r78, %r72;
	xor.b32  	%r80, %r78, %r73;
	cvt.u64.u32 	%rd30, %r79;
	shl.b64 	%rd31, %rd30, 32;
	cvt.u64.u32 	%rd32, %r80;
	or.b64  	%rd33, %rd31, %rd32;
	cvt.rn.f64.s64 	%fd5, %rd33;
	mul.f64 	%fd6, %fd5, 0d3BF921FB54442D19;
	cvt.rn.f32.f64 	%f33, %fd6;
	neg.f32 	%f34, %f33;
	setp.lt.s32 	%p14, %r77, 0;
	selp.f32 	%f63, %f34, %f33, %p14;
$L__BB9_16:
	cvta.to.global.u64 	%rd34, %rd16;
	mul.rn.f32 	%f36, %f63, %f63;
	and.b32  	%r82, %r92, 1;
	setp.eq.b32 	%p15, %r82, 1;
	selp.f32 	%f37, 0f3F800000, %f63, %p15;
	fma.rn.f32 	%f38, %f36, %f37, 0f00000000;
	fma.rn.f32 	%f39, %f36, 0f37CBAC00, 0fBAB607ED;
	selp.f32 	%f40, %f39, 0fB94D4153, %p15;
	selp.f32 	%f41, 0f3D2AAABB, 0f3C0885E4, %p15;
	fma.rn.f32 	%f42, %f40, %f36, %f41;
	selp.f32 	%f43, 0fBEFFFFFF, 0fBE2AAAA8, %p15;
	fma.rn.f32 	%f44, %f42, %f36, %f43;
	fma.rn.f32 	%f45, %f44, %f38, %f37;
	and.b32  	%r83, %r92, 2;
	setp.eq.s32 	%p16, %r83, 0;
	mov.f32 	%f46, 0f00000000;
	sub.f32 	%f47, %f46, %f45;
	selp.f32 	%f48, %f45, %f47, %p16;
	mul.wide.u32 	%rd35, %r1, 8;
	add.s64 	%rd36, %rd34, %rd35;
	ld.global.f32 	%f49, [%rd36];
	ld.global.f32 	%f50, [%rd36+4];
	add.s32 	%r84, %r1, %r29;
	mul.wide.u32 	%rd37, %r84, 8;
	add.s64 	%rd38, %rd34, %rd37;
	ld.global.f32 	%f51, [%rd38];
	ld.global.f32 	%f52, [%rd38+4];
	add.f32 	%f53, %f49, %f51;
	add.f32 	%f54, %f50, %f52;
	sub.f32 	%f55, %f49, %f51;
	sub.f32 	%f56, %f50, %f52;
	mul.f32 	%f57, %f7, %f55;
	mul.f32 	%f58, %f56, %f48;
	sub.f32 	%f59, %f57, %f58;
	mul.f32 	%f60, %f55, %f48;
	fma.rn.f32 	%f61, %f7, %f56, %f60;
	st.global.f32 	[%rd36], %f53;
	st.global.f32 	[%rd36+4], %f54;
	st.global.f32 	[%rd38], %f59;
	st.global.f32 	[%rd38+4], %f61;
	ret;

}
	// .globl	_occa_toPower_0
.visible .entry _occa_toPower_0(
	.param .u64 .ptr .align 1 _occa_toPower_0_param_0,
	.param .u64 .ptr .align 1 _occa_toPower_0_param_1,
	.param .u32 _occa_toPower_0_param_2,
	.param .u32 _occa_toPower_0_param_3
)
.maxntid 256
{
	.reg .b32 	%r<14>;
	.reg .b32 	%f<6>;
	.reg .b64 	%rd<9>;

	ld.param.u64 	%rd1, [_occa_toPower_0_param_0];
	ld.param.u64 	%rd2, [_occa_toPower_0_param_1];
	ld.param.u32 	%r1, [_occa_toPower_0_param_3];
	cvta.to.global.u64 	%rd3, %rd2;
	cvta.to.global.u64 	%rd4, %rd1;
	mov.u32 	%r2, %ctaid.x;
	shl.b32 	%r3, %r2, 8;
	mov.u32 	%r4, %tid.x;
	or.b32  	%r5, %r3, %r4;
	add.s32 	%r6, %r1, -1;
	shr.u32 	%r7, %r5, %r6;
	shl.b32 	%r8, %r7, %r1;
	mov.b32 	%r9, -1;
	shl.b32 	%r10, %r9, %r6;
	not.b32 	%r11, %r10;
	and.b32  	%r12, %r5, %r11;
	add.s32 	%r13, %r8, %r12;
	mul.wide.u32 	%rd5, %r13, 8;
	add.s64 	%rd6, %rd4, %rd5;
	ld.global.f32 	%f1, [%rd6];
	ld.global.f32 	%f2, [%rd6+4];
	mul.f32 	%f3, %f2, %f2;
	fma.rn.f32 	%f4, %f1, %f1, %f3;
	sqrt.rn.f32 	%f5, %f4;
	mul.wide.u32 	%rd7, %r5, 4;
	add.s64 	%rd8, %rd3, %rd7;
	st.global.f32 	[%rd8], %f5;
	ret;

}


// ===== COMPILED SASS (sm_100) =====

	.target	sm_100

	.elftype	@"ET_EXEC"


//--------------------- .note.nv.tkinfo           --------------------------
	.section	.note.nv.tkinfo,"",@"SHT_NOTE"
	.sectionflags	@"SHF_NOTE_NV_TKINFO"
	.tkinfo
        /*0018*/ 	.word	0x00000002
        /*0030*/ 	.string	""
        /*0030*/ 	.string	"ptxas"
        /*0030*/ 	.string	"Cuda compilation tools, release 13.0, V13.0.88"
        /*0030*/ 	.string	"Build cuda_13.0.r13.0/compiler.36424714_0"
        /*0030*/ 	.string	"-arch sm_100 -m 64 "



//--------------------- .note.nv.cuinfo           --------------------------
	.section	.note.nv.cuinfo,"",@"SHT_NOTE"
	.sectionflags	@"SHF_NOTE_NV_CUINFO"
        /*0018*/ 	.short	0x0002
        /*001a*/ 	.short	0x0064
        /*001c*/ 	.short	0x0082
	.zero		2


//--------------------- .nv.info                  --------------------------
	.section	.nv.info,"",@"SHT_CUDA_INFO"
	.align	4


	//----- nvinfo : EIATTR_REGCOUNT
	.align		4
        /*0000*/ 	.byte	0x04, 0x2f
        /*0002*/ 	.short	(.L_2 - .L_1)
	.align		4
.L_1:
        /*0004*/ 	.word	index@(_occa_removeDC_0)
        /*0008*/ 	.word	0x0000000e


	//----- nvinfo : EIATTR_FRAME_SIZE
	.align		4
.L_2:
        /*000c*/ 	.byte	0x04, 0x11
        /*000e*/ 	.short	(.L_4 - .L_3)
	.align		4
.L_3:
        /*0010*/ 	.word	index@(_occa_removeDC_0)
        /*0014*/ 	.word	0x00000000


	//----- nvinfo : EIATTR_REGCOUNT
	.align		4
.L_4:
        /*0018*/ 	.byte	0x04, 0x2f
        /*001a*/ 	.short	(.L_6 - .L_5)
	.align		4
.L_5:
        /*001c*/ 	.word	index@(_occa_removeDC_1)
        /*0020*/ 	.word	0x00000010


	//----- nvinfo : EIATTR_FRAME_SIZE
	.align		4
.L_6:
        /*0024*/ 	.byte	0x04, 0x11
        /*0026*/ 	.short	(.L_8 - .L_7)
	.align		4
.L_7:
        /*0028*/ 	.word	index@($__internal_3_$__cuda_sm3x_div_rn_noftz_f32_slowpath)
        /*002c*/ 	.word	0x00000000


	//----- nvinfo : EIATTR_FRAME_SIZE
	.align		4
.L_8:
        /*0030*/ 	.byte	0x04, 0x11
        /*0032*/ 	.short	(.L_10 - .L_9)
	.align		4
.L_9:
        /*0034*/ 	.word	index@(_occa_removeDC_1)
        /*0038*/ 	.word	0x00000000


	//----- nvinfo : EIATTR_REGCOUNT
	.align		4
.L_10:
        /*003c*/ 	.byte	0x04, 0x2f
        /*003e*/ 	.short	(.L_12 - .L_11)
	.align		4
.L_11:
        /*0040*/ 	.word	index@(_occa_overlap_N_window_0)
        /*0044*/ 	.word	0x0000000a


	//----- nvinfo : EIATTR_FRAME_SIZE
	.align		4
.L_12:
        /*0048*/ 	.byte	0x04, 0x11
        /*004a*/ 	.short	(.L_14 - .L_13)
	.align		4
.L_13:
        /*004c*/ 	.word	index@(_occa_overlap_N_window_0)
        /*0050*/ 	.word	0x00000000


	//----- nvinfo : EIATTR_REGCOUNT
	.align		4
.L_14:
        /*0054*/ 	.byte	0x04, 0x2f
        /*0056*/ 	.short	(.L_16 - .L_15)
	.align		4
.L_15:
        /*0058*/ 	.word	index@(_occa_overlap_N_window_imag_0)
        /*005c*/ 	.word	0x00000012


	//----- nvinfo : EIATTR_FRAME_SIZE
	.align		4
.L_16:
        /*0060*/ 	.byte	0x04, 0x11
        /*0062*/ 	.short	(.L_18 - .L_17)
	.align		4
.L_17:
        /*0064*/ 	.word	index@($__internal_2_$__cuda_sm3x_div_rn_noftz_f32_slowpath)
        /*0068*/ 	.word	0x00000020


	//----- nvinfo : EIATTR_FRAME_SIZE
	.align		4
.L_18:
        /*006c*/ 	.byte	0x04, 0x11
        /*006e*/ 	.short	(.L_20 - .L_19)
	.align		4
.L_19:
        /*0070*/ 	.word	index@(_occa_overlap_N_window_imag_0)
        /*0074*/ 	.word	0x00000020


	//----- nvinfo : EIATTR_REGCOUNT
	.align		4
.L_20:
        /*0078*/ 	.byte	0x04, 0x2f
        /*007a*/ 	.short	(.L_22 - .L_21)
	.align		4
.L_21:
        /*007c*/ 	.word	index@(_occa_bitReverse_temp_0)
        /*0080*/ 	.word	0x0000000e


	//----- nvinfo : EIATTR_FRAME_SIZE
	.align		4
.L_22:
        /*0084*/ 	.byte	0x04, 0x11
        /*0086*/ 	.short	(.L_24 - .L_23)
	.align		4
.L_23:
        /*0088*/ 	.word	index@(_occa_bitReverse_temp_0)
        /*008c*/ 	.word	0x00000000


	//----- nvinfo : EIATTR_REGCOUNT
	.align		4
.L_24:
        /*0090*/ 	.byte	0x04, 0x2f
        /*0092*/ 	.short	(.L_26 - .L_25)
	.align		4
.L_25:
        /*0094*/ 	.word	index@(_occa_bitReverse_0)
        /*0098*/ 	.word	0x0000000d


	//----- nvinfo : EIATTR_FRAME_SIZE
	.align		4
.L_26:
        /*009c*/ 	.byte	0x04, 0x11
        /*009e*/ 	.short	(.L_28 - .L_27)
	.align		4
.L_27:
        /*00a0*/ 	.word	index@(_occa_bitReverse_0)
        /*00a4*/ 	.word	0x00000000


	//----- nvinfo : EIATTR_REGCOUNT
	.align		4
.L_28:
        /*00a8*/ 	.byte	0x04, 0x2f
        /*00aa*/ 	.short	(.L_30 - .L_29)
	.align		4
.L_29:
        /*00ac*/ 	.word	index@(_occa_endPreProcess_0)
        /*00b0*/ 	.word	0x00000008


	//----- nvinfo : EIATTR_FRAME_SIZE
	.align		4
.L_30:
        /*00b4*/ 	.byte	0x04, 0x11
        /*00b6*/ 	.short	(.L_32 - .L_31)
	.align		4
.L_31:
        /*00b8*/ 	.word	index@(_occa_endPreProcess_0)
        /*00bc*/ 	.word	0x00000000


	//----- nvinfo : EIATTR_REGCOUNT
	.align		4
.L_32:
        /*00c0*/ 	.byte	0x04, 0x2f
        /*00c2*/ 	.short	(.L_34 - .L_33)
	.align		4
.L_33:
        /*00c4*/ 	.word	index@(_occa_StockhamButterfly10_0)
        /*00c8*/ 	.word	0x0000001f


	//----- nvinfo : EIATTR_FRAME_SIZE
	.align		4
.L_34:
        /*00cc*/ 	.byte	0x04, 0x11
        /*00ce*/ 	.short	(.L_36 - .L_35)
	.align		4
.L_35:
        /*00d0*/ 	.word	index@(_occa_StockhamButterfly10_0)
        /*00d4*/ 	.word	0x00000000


	//----- nvinfo : EIATTR_REGCOUNT
	.align		4
.L_36:
        /*00d8*/ 	.byte	0x04, 0x2f
        /*00da*/ 	.short	(.L_38 - .L_37)
	.align		4
.L_37:
        /*00dc*/ 	.word	index@(_occa_OptimizedDIFButterfly10_0)
        /*00e0*/ 	.word	0x00000020


	//----- nvinfo : EIATTR_FRAME_SIZE
	.align		4
.L_38:
        /*00e4*/ 	.byte	0x04, 0x11
        /*00e6*/ 	.short	(.L_40 - .L_39)
	.align		4
.L_39:
        /*00e8*/ 	.word	index@(_occa_OptimizedDIFButterfly10_0)
        /*00ec*/ 	.word	0x00000000


	//----- nvinfo : EIATTR_REGCOUNT
	.align		4
.L_40:
        /*00f0*/ 	.byte	0x04, 0x2f
        /*00f2*/ 	.short	(.L_42 - .L_41)
	.align		4
.L_41:
        /*00f4*/ 	.word	index@(_occa_Butterfly_0)
        /*00f8*/ 	.word	0x00000012


	//----- nvinfo : EIATTR_FRAME_SIZE
	.align		4
.L_42:
        /*00fc*/ 	.byte	0x04, 0x11
        /*00fe*/ 	.short	(.L_44 - .L_43)
	.align		4
.L_43:
        /*0100*/ 	.word	index@($__internal_1_$__cuda_sm3x_div_rn_noftz_f32_slowpath)
        /*0104*/ 	.word	0x00000020


	//----- nvinfo : EIATTR_FRAME_SIZE
	.align		4
.L_44:
        /*0108*/ 	.byte	0x04, 0x11
        /*010a*/ 	.short	(.L_46 - .L_45)
	.align		4
.L_45:
        /*010c*/ 	.word	index@(_occa_Butterfly_0)
        /*0110*/ 	.word	0x00000020


	//----- nvinfo : EIATTR_REGCOUNT
	.align		4
.L_46:
        /*0114*/ 	.byte	0x04, 0x2f
        /*0116*/ 	.short	(.L_48 - .L_47)
	.align		4
.L_47:
        /*0118*/ 	.word	index@(_occa_toPower_0)
        /*011c*/ 	.word	0x0000000b


	//----- nvinfo : EIATTR_FRAME_SIZE
	.align		4
.L_48:
        /*0120*/ 	.byte	0x04, 0x11
        /*0122*/ 	.short	(.L_50 - .L_49)
	.align		4
.L_49:
        /*0124*/ 	.word	index@($__internal_0_$__cuda_sm20_sqrt_rn_f32_slowpath)
        /*0128*/ 	.word	0x00000000


	//----- nvinfo : EIATTR_FRAME_SIZE
	.align		4
.L_50:
        /*012c*/ 	.byte	0x04, 0x11
        /*012e*/ 	.short	(.L_52 - .L_51)
	.align		4
.L_51:
        /*0130*/ 	.word	index@(_occa_toPower_0)
        /*0134*/ 	.word	0x00000000


	//----- nvinfo : EIATTR_MIN_STACK_SIZE
	.align		4
.L_52:
        /*0138*/ 	.byte	0x04, 0x12
        /*013a*/ 	.short	(.L_54 - .L_53)
	.align		4
.L_53:
        /*013c*/ 	.word	index@(_occa_toPower_0)
        /*0140*/ 	.word	0x00000000


	//----- nvinfo : EIATTR_MIN_STACK_SIZE
	.align		4
.L_54:
        /*0144*/ 	.byte	0x04, 0x12
        /*0146*/ 	.short	(.L_56 - .L_55)
	.align		4
.L_55:
        /*0148*/ 	.word	index@(_occa_Butterfly_0)
        /*014c*/ 	.word	0x00000020


	//----- nvinfo : EIATTR_MIN_STACK_SIZE
	.align		4
.L_56:
        /*0150*/ 	.byte	0x04, 0x12
        /*0152*/ 	.short	(.L_58 - .L_57)
	.align		4
.L_57:
        /*0154*/ 	.word	index@(_occa_OptimizedDIFButterfly10_0)
        /*0158*/ 	.word	0x00000000


	//----- nvinfo : EIATTR_MIN_STACK_SIZE
	.align		4
.L_58:
        /*015c*/ 	.byte	0x04, 0x12
        /*015e*/ 	.short	(.L_60 - .L_59)
	.align		4
.L_59:
        /*0160*/ 	.word	index@(_occa_StockhamButterfly10_0)
        /*0164*/ 	.word	0x00000000


	//----- nvinfo : EIATTR_MIN_STACK_SIZE
	.align		4
.L_60:
        /*0168*/ 	.byte	0x04, 0x12
        /*016a*/ 	.short	(.L_62 - .L_61)
	.align		4
.L_61:
        /*016c*/ 	.word	index@(_occa_endPreProcess_0)
        /*0170*/ 	.word	0x00000000


	//----- nvinfo : EIATTR_MIN_STACK_SIZE
	.align		4
.L_62:
        /*0174*/ 	.byte	0x04, 0x12
        /*0176*/ 	.short	(.L_64 - .L_63)
	.align		4
.L_63:
        /*0178*/ 	.word	index@(_occa_bitReverse_0)
        /*017c*/ 	.word	0x00000000


	//----- nvinfo : EIATTR_MIN_STACK_SIZE
	.align		4
.L_64:
        /*0180*/ 	.byte	0x04, 0x12
        /*0182*/ 	.short	(.L_66 - .L_65)
	.align		4
.L_65:
        /*0184*/ 	.word	index@(_occa_bitReverse_temp_0)
        /*0188*/ 	.word	0x00000000


	//----- nvinfo : EIATTR_MIN_STACK_SIZE
	.align		4
.L_66:
        /*018c*/ 	.byte	0x04, 0x12
        /*018e*/ 	.short	(.L_68 - .L_67)
	.align		4
.L_67:
        /*0190*/ 	.word	index@(_occa_overlap_N_window_imag_0)
        /*0194*/ 	.word	0x00000020


	//----- nvinfo : EIATTR_MIN_STACK_SIZE
	.align		4
.L_68:
        /*0198*/ 	.byte	0x04, 0x12
        /*019a*/ 	.short	(.L_70 - .L_69)
	.align		4
.L_69:
        /*019c*/ 	.word	index@(_occa_overlap_N_window_0)
        /*01a0*/ 	.word	0x00000000


	//----- nvinfo : EIATTR_MIN_STACK_SIZE
	.align		4
.L_70:
        /*01a4*/ 	.byte	0x04, 0x12
        /*01a6*/ 	.short	(.L_72 - .L_71)
	.align		4
.L_71:
        /*01a8*/ 	.word	index@(_occa_removeDC_1)
        /*01ac*/ 	.word	0x00000000


	//----- nvinfo : EIATTR_MIN_STACK_SIZE
	.align		4
.L_72:
        /*01b0*/ 	.byte	0x04, 0x12
        /*01b2*/ 	.short	(.L_74 - .L_73)
	.align		4
.L_73:
        /*01b4*/ 	.word	index@(_occa_removeDC_0)
        /*01b8*/ 	.word	0x00000000
.L_74:


//--------------------- .nv.compat                --------------------------
	.section	.nv.compat,"",@"SHT_CUDA_COMPAT_INFO"
	.align	4
        /*0000*/ 	.byte	0x02, 0x09, 0x00, 0x00, 0x02, 0x02, 0x01, 0x00, 0x02, 0x05, 0x05, 0x00, 0x03, 0x07, 0x01, 0x01
        /*0010*/ 	.byte	0x02, 0x03, 0x00, 0x00, 0x02, 0x06, 0x01, 0x00, 0x04, 0x0b, 0x08, 0x00, 0x01, 0x00, 0x00, 0x00
        /*0020*/ 	.byte	0x00, 0x00, 0x00, 0x00


//--------------------- .nv.info._occa_toPower_0  --------------------------
	.section	.nv.info._occa_toPower_0,"",@"SHT_CUDA_INFO"
	.sectionflags	@""
	.align	4


	//----- nvinfo : EIATTR_CUDA_API_VERSION
	.align		4
        /*0000*/ 	.byte	0x04, 0x37
        /*0002*/ 	.short	(.L_76 - .L_75)
.L_75:
        /*0004*/ 	.word	0x00000082


	//----- nvinfo : EIATTR_KPARAM_INFO
	.align		4
.L_76:
        /*0008*/ 	.byte	0x04, 0x17
        /*000a*/ 	.short	(.L_78 - .L_77)
.L_77:
        /*000c*/ 	.word	0x00000000
        /*0010*/ 	.short	0x0003
        /*0012*/ 	.short	0x0014
        /*0014*/ 	.byte	0x00, 0xf0, 0x11, 0x00


	//----- nvinfo : EIATTR_KPARAM_INFO
	.align		4
.L_78:
        /*0018*/ 	.byte	0x04, 0x17
        /*001a*/ 	.short	(.L_80 - .L_79)
.L_79:
        /*001c*/ 	.word	0x00000000
        /*0020*/ 	.short	0x0002
        /*0022*/ 	.short	0x0010
        /*0024*/ 	.byte	0x00, 0xf0, 0x11, 0x00


	//----- nvinfo : EIATTR_KPARAM_INFO
	.align		4
.L_80:
        /*0028*/ 	.byte	0x04, 0x17
        /*002a*/ 	.short	(.L_82 - .L_81)
.L_81:
        /*002c*/ 	.word	0x00000000
        /*0030*/ 	.short	0x0001
        /*0032*/ 	.short	0x0008
        /*0034*/ 	.byte	0x00, 0xf5, 0x21, 0x00


	//----- nvinfo : EIATTR_KPARAM_INFO
	.align		4
.L_82:
        /*0038*/ 	.byte	0x04, 0x17
        /*003a*/ 	.short	(.L_84 - .L_83)
.L_83:
        /*003c*/ 	.word	0x00000000
        /*0040*/ 	.short	0x0000
        /*0042*/ 	.short	0x0000
        /*0044*/ 	.byte	0x00, 0xf5, 0x21, 0x00


	//----- nvinfo : EIATTR_SPARSE_MMA_MASK
	.align		4
.L_84:
        /*0048*/ 	.byte	0x03, 0x50
        /*004a*/ 	.short	0x0000


	//----- nvinfo : EIATTR_MAXREG_COUNT
	.align		4
        /*004c*/ 	.byte	0x03, 0x1b
        /*004e*/ 	.short	0x00ff


	//----- nvinfo : EIATTR_MERCURY_ISA_VERSION
	.align		4
        /*0050*/ 	.byte	0x03, 0x5f
        /*0052*/ 	.short	0x0101


	//----- nvinfo : EIATTR_VRC_CTA_INIT_COUNT
	.align		4
        /*0054*/ 	.byte	0x02, 0x4a
	.zero		1
	.zero		1


	//----- nvinfo : EIATTR_EXIT_INSTR_OFFSETS
	.align		4
        /*0058*/ 	.byte	0x04, 0x1c
        /*005a*/ 	.short	(.L_86 - .L_85)


	//   ....[0]....
.L_85:
        /*005c*/ 	.word	0x00000250


	//----- nvinfo : EIATTR_MAX_THREADS
	.align		4
.L_86:
        /*0060*/ 	.byte	0x04, 0x05
        /*0062*/ 	.short	(.L_88 - .L_87)
.L_87:
        /*0064*/ 	.word	0x00000100
        /*0068*/ 	.word	0x00000001
        /*006c*/ 	.word	0x00000001


	//----- nvinfo : EIATTR_CRS_STACK_SIZE
	.align		4
.L_88:
        /*0070*/ 	.byte	0x04, 0x1e
        /*0072*/ 	.short	(.L_90 - .L_89)
.L_89:
        /*0074*/ 	.word	0x00000000


	//----- nvinfo : EIATTR_CBANK_PARAM_SIZE
	.align		4
.L_90:
        /*0078*/ 	.byte	0x03, 0x19
        /*007a*/ 	.short	0x0018


	//----- nvinfo : EIATTR_PARAM_CBANK
	.align		4
        /*007c*/ 	.byte	0x04, 0x0a
        /*007e*/ 	.short	(.L_92 - .L_91)
	.align		4
.L_91:
        /*0080*/ 	.word	index@(.nv.constant0._occa_toPower_0)
        /*0084*/ 	.short	0x0380
        /*0086*/ 	.short	0x0018


	//----- nvinfo : EIATTR_SW_WAR
	.align		4
.L_92:
        /*0088*/ 	.byte	0x04, 0x36
        /*008a*/ 	.short	(.L_94 - .L_93)
.L_93:
        /*008c*/ 	.word	0x00000008
.L_94:


//--------------------- .nv.info._occa_Butterfly_0 --------------------------
	.section	.nv.info._occa_Butterfly_0,"",@"SHT_CUDA_INFO"
	.sectionflags	@""
	.align	4


	//----- nvinfo : EIATTR_CUDA_API_VERSION
	.align		4
        /*0000*/ 	.byte	0x04, 0x37
        /*0002*/ 	.short	(.L_96 - .L_95)
.L_95:
        /*0004*/ 	.word	0x00000082


	//----- nvinfo : EIATTR_KPARAM_INFO
	.align		4
.L_96:
        /*0008*/ 	.byte	0x04, 0x17
        /*000a*/ 	.short	(.L_98 - .L_97)
.L_97:
        /*000c*/ 	.word	0x00000000
        /*0010*/ 	.short	0x0004
        /*0012*/ 	.short	0x0014
        /*0014*/ 	.byte	0x00, 0xf0, 0x11, 0x00


	//----- nvinfo : EIATTR_KPARAM_INFO
	.align		4
.L_98:
        /*0018*/ 	.byte	0x04, 0x17
        /*001a*/ 	.short	(.L_100 - .L_99)
.L_99:
        /*001c*/ 	.word	0x00000000
        /*0020*/ 	.short	0x0003
        /*0022*/ 	.short	0x0010
        /*0024*/ 	.byte	0x00, 0xf0, 0x11, 0x00


	//----- nvinfo : EIATTR_KPARAM_INFO
	.align		4
.L_100:
        /*0028*/ 	.byte	0x04, 0x17
        /*002a*/ 	.short	(.L_102 - .L_101)
.L_101:
        /*002c*/ 	.word	0x00000000
        /*0030*/ 	.short	0x0002
        /*0032*/ 	.short	0x000c
        /*0034*/ 	.byte	0x00, 0xf0, 0x11, 0x00


	//----- nvinfo : EIATTR_KPARAM_INFO
	.align		4
.L_102:
        /*0038*/ 	.byte	0x04, 0x17
        /*003a*/ 	.short	(.L_104 - .L_103)
.L_103:
        /*003c*/ 	.word	0x00000000
        /*0040*/ 	.short	0x0001
        /*0042*/ 	.short	0x0008
        /*0044*/ 	.byte	0x00, 0xf0, 0x11, 0x00


	//----- nvinfo : EIATTR_KPARAM_INFO
	.align		4
.L_104:
        /*0048*/ 	.byte	0x04, 0x17
        /*004a*/ 	.short	(.L_106 - .L_105)
.L_105:
        /*004c*/ 	.word	0x00000000
        /*0050*/ 	.short	0x0000
        /*0052*/ 	.short	0x0000
        /*0054*/ 	.byte	0x00, 0xf5, 0x21, 0x00


	//----- nvinfo : EIATTR_SPARSE_MMA_MASK
	.align		4
.L_106:
        /*0058*/ 	.byte	0x03, 0x50
        /*005a*/ 	.short	0x0000


	//----- nvinfo : EIATTR_MAXREG_COUNT
	.align		4
        /*005c*/ 	.byte	0x03, 0x1b
        /*005e*/ 	.short	0x00ff


	//----- nvinfo : EIATTR_MERCURY_ISA_VERSION
	.align		4
        /*0060*/ 	.byte	0x03, 0x5f
        /*0062*/ 	.short	0x0101


	//----- nvinfo : EIATTR_VRC_CTA_INIT_COUNT
	.align		4
        /*0064*/ 	.byte	0x02, 0x4a
	.zero		1
	.zero		1


	//----- nvinfo : EIATTR_EXIT_INSTR_OFFSETS
	.align		4
        /*0068*/ 	.byte	0x04, 0x1c
        /*006a*/ 	.short	(.L_108 - .L_107)


	//   ....[0]....
.L_107:
        /*006c*/ 	.word	0x00001000


	//----- nvinfo : EIATTR_MAX_THREADS
	.align		4
.L_108:
        /*0070*/ 	.byte	0x04, 0x05
        /*0072*/ 	.short	(.L_110 - .L_109)
.L_109:
        /*0074*/ 	.word	0x00000100
        /*0078*/ 	.word	0x00000001
        /*007c*/ 	.word	0x00000001


	//----- nvinfo : EIATTR_CRS_STACK_SIZE
	.align		4
.L_110:
        /*0080*/ 	.byte	0x04, 0x1e
        /*0082*/ 	.short	(.L_112 - .L_111)
.L_111:
        /*0084*/ 	.word	0x00000000


	//----- nvinfo : EIATTR_CBANK_PARAM_SIZE
	.align		4
.L_112:
        /*0088*/ 	.byte	0x03, 0x19
        /*008a*/ 	.short	0x0018


	//----- nvinfo : EIATTR_PARAM_CBANK
	.align		4
        /*008c*/ 	.byte	0x04, 0x0a
        /*008e*/ 	.short	(.L_114 - .L_113)
	.align		4
.L_113:
        /*0090*/ 	.word	index@(.nv.constant0._occa_Butterfly_0)
        /*0094*/ 	.short	0x0380
        /*0096*/ 	.short	0x0018


	//----- nvinfo : EIATTR_SW_WAR
	.align		4
.L_114:
        /*0098*/ 	.byte	0x04, 0x36
        /*009a*/ 	.short	(.L_116 - .L_115)
.L_115:
        /*009c*/ 	.word	0x00000008
.L_116:


//--------------------- .nv.info._occa_OptimizedDIFButterfly10_0 --------------------------
	.section	.nv.info._occa_OptimizedDIFButterfly10_0,"",@"SHT_CUDA_INFO"
	.sectionflags	@""
	.align	4


	//----- nvinfo : EIATTR_CUDA_API_VERSION
	.align		4
        /*0000*/ 	.byte	0x04, 0x37
        /*0002*/ 	.short	(.L_118 - .L_117)
.L_117:
        /*0004*/ 	.word	0x00000082


	//----- nvinfo : EIATTR_KPARAM_INFO
	.align		4
.L_118:
        /*0008*/ 	.byte	0x04, 0x17
        /*000a*/ 	.short	(.L_120 - .L_119)
.L_119:
        /*000c*/ 	.word	0x00000000
        /*0010*/ 	.short	0x0001
        /*0012*/ 	.short	0x0008
        /*0014*/ 	.byte	0x00, 0xf0, 0x11, 0x00


	//----- nvinfo : EIATTR_KPARAM_INFO
	.align		4
.L_120:
        /*0018*/ 	.byte	0x04, 0x17
        /*001a*/ 	.short	(.L_122 - .L_121)
.L_121:
        /*001c*/ 	.word	0x00000000
        /*0020*/ 	.short	0x0000
        /*0022*/ 	.short	0x0000
        /*0024*/ 	.byte	0x00, 0xf5, 0x21, 0x00


	//----- nvinfo : EIATTR_SPARSE_MMA_MASK
	.align		4
.L_122:
        /*0028*/ 	.byte	0x03, 0x50
        /*002a*/ 	.short	0x0000


	//----- nvinfo : EIATTR_MAXREG_COUNT
	.align		4
        /*002c*/ 	.byte	0x03, 0x1b
        /*002e*/ 	.short	0x0080


	//----- nvinfo : EIATTR_NUM_BARRIERS
	.align		4
        /*0030*/ 	.byte	0x02, 0x4c
        /*0032*/ 	.byte	0x01
	.zero		1


	//----- nvinfo : EIATTR_MERCURY_ISA_VERSION
	.align		4
        /*0034*/ 	.byte	0x03, 0x5f
        /*0036*/ 	.short	0x0101


	//----- nvinfo : EIATTR_VRC_CTA_INIT_COUNT
	.align		4
        /*0038*/ 	.byte	0x02, 0x4a
	.zero		1
	.zero		1


	//----- nvinfo : EIATTR_EXIT_INSTR_OFFSETS
	.align		4
        /*003c*/ 	.byte	0x04, 0x1c
        /*003e*/ 	.short	(.L_124 - .L_123)


	//   ....[0]....
.L_123:
        /*0040*/ 	.word	0x00009980


	//----- nvinfo : EIATTR_MAX_THREADS
	.align		4
.L_124:
        /*0044*/ 	.byte	0x04, 0x05
        /*0046*/ 	.short	(.L_126 - .L_125)
.L_125:
        /*0048*/ 	.word	0x00000200
        /*004c*/ 	.word	0x00000001
        /*0050*/ 	.word	0x00000001


	//----- nvinfo : EIATTR_CRS_STACK_SIZE
	.align		4
.L_126:
        /*0054*/ 	.byte	0x04, 0x1e
        /*0056*/ 	.short	(.L_128 - .L_127)
.L_127:
        /*0058*/ 	.word	0x00000000


	//----- nvinfo : EIATTR_CBANK_PARAM_SIZE
	.align		4
.L_128:
        /*005c*/ 	.byte	0x03, 0x19
        /*005e*/ 	.short	0x000c


	//----- nvinfo : EIATTR_PARAM_CBANK
	.align		4
        /*0060*/ 	.byte	0x04, 0x0a
        /*0062*/ 	.short	(.L_130 - .L_129)
	.align		4
.L_129:
        /*0064*/ 	.word	index@(.nv.constant0._occa_OptimizedDIFButterfly10_0)
        /*0068*/ 	.short	0x0380
        /*006a*/ 	.short	0x000c


	//----- nvinfo : EIATTR_SW_WAR
	.align		4
.L_130:
        /*006c*/ 	.byte	0x04, 0x36
        /*006e*/ 	.short	(.L_132 - .L_131)
.L_131:
        /*0070*/ 	.word	0x00000008
.L_132:


//--------------------- .nv.info._occa_StockhamButterfly10_0 --------------------------
	.section	.nv.info._occa_StockhamButterfly10_0,"",@"SHT_CUDA_INFO"
	.sectionflags	@""
	.align	4


	//----- nvinfo : EIATTR_CUDA_API_VERSION
	.align		4
        /*0000*/ 	.byte	0x04, 0x37
        /*0002*/ 	.short	(.L_134 - .L_133)
.L_133:
        /*0004*/ 	.word	0x00000082


	//----- nvinfo : EIATTR_KPARAM_INFO
	.align		4
.L_134:
        /*0008*/ 	.byte	0x04, 0x17
        /*000a*/ 	.short	(.L_136 - .L_135)
.L_135:
        /*000c*/ 	.word	0x00000000
        /*0010*/ 	.short	0x0001
        /*0012*/ 	.short	0x0008
        /*0014*/ 	.byte	0x00, 0xf0, 0x11, 0x00


	//----- nvinfo : EIATTR_KPARAM_INFO
	.align		4
.L_136:
        /*0018*/ 	.byte	0x04, 0x17
        /*001a*/ 	.short	(.L_138 - .L_137)
.L_137:
        /*001c*/ 	.word	0x00000000
        /*0020*/ 	.short	0x0000
        /*0022*/ 	.short	0x0000
        /*0024*/ 	.byte	0x00, 0xf5, 0x21, 0x00


	//----- nvinfo : EIATTR_SPARSE_MMA_MASK
	.align		4
.L_138:
        /*0028*/ 	.byte	0x03, 0x50
        /*002a*/ 	.short	0x0000


	//----- nvinfo : EIATTR_MAXREG_COUNT
	.align		4
        /*002c*/ 	.byte	0x03, 0x1b
        /*002e*/ 	.short	0x0080


	//----- nvinfo : EIATTR_NUM_BARRIERS
	.align		4
        /*0030*/ 	.byte	0x02, 0x4c
        /*0032*/ 	.byte	0x01
	.zero		1


	//----- nvinfo : EIATTR_MERCURY_ISA_VERSION
	.align		4
        /*0034*/ 	.byte	0x03, 0x5f
        /*0036*/ 	.short	0x0101


	//----- nvinfo : EIATTR_VRC_CTA_INIT_COUNT
	.align		4
        /*0038*/ 	.byte	0x02, 0x4a
	.zero		1
	.zero		1


	//----- nvinfo : EIATTR_EXIT_INSTR_OFFSETS
	.align		4
        /*003c*/ 	.byte	0x04, 0x1c
        /*003e*/ 	.short	(.L_140 - .L_139)


	//   ....[0]....
.L_139:
        /*0040*/ 	.word	0x000093e0


	//----- nvinfo : EIATTR_MAX_THREADS
	.align		4
.L_140:
        /*0044*/ 	.byte	0x04, 0x05
        /*0046*/ 	.short	(.L_142 - .L_141)
.L_141:
        /*0048*/ 	.word	0x00000200
        /*004c*/ 	.word	0x00000001
        /*0050*/ 	.word	0x00000001


	//----- nvinfo : EIATTR_CRS_STACK_SIZE
	.align		4
.L_142:
        /*0054*/ 	.byte	0x04, 0x1e
        /*0056*/ 	.short	(.L_144 - .L_143)
.L_143:
        /*0058*/ 	.word	0x00000000


	//----- nvinfo : EIATTR_CBANK_PARAM_SIZE
	.align		4
.L_144:
        /*005c*/ 	.byte	0x03, 0x19
        /*005e*/ 	.short	0x000c


	//----- nvinfo : EIATTR_PARAM_CBANK
	.align		4
        /*0060*/ 	.byte	0x04, 0x0a
        /*0062*/ 	.short	(.L_146 - .L_145)
	.align		4
.L_145:
        /*0064*/ 	.word	index@(.nv.constant0._occa_StockhamButterfly10_0)
        /*0068*/ 	.short	0x0380
        /*006a*/ 	.short	0x000c


	//----- nvinfo : EIATTR_SW_WAR
	.align		4
.L_146:
        /*006c*/ 	.byte	0x04, 0x36
        /*006e*/ 	.short	(.L_148 - .L_147)
.L_147:
        /*0070*/ 	.word	0x00000008
.L_148:


//--------------------- .nv.info._occa_endPreProcess_0 --------------------------
	.section	.nv.info._occa_endPreProcess_0,"",@"SHT_CUDA_INFO"
	.sectionflags	@""
	.align	4


	//----- nvinfo : EIATTR_CUDA_API_VERSION
	.align		4
        /*0000*/ 	.byte	0x04, 0x37
        /*0002*/ 	.short	(.L_150 - .L_149)
.L_149:
        /*0004*/ 	.word	0x00000082


	//----- nvinfo : EIATTR_KPARAM_INFO
	.align		4
.L_150:
        /*0008*/ 	.byte	0x04, 0x17
        /*000a*/ 	.short	(.L_152 - .L_151)
.L_151:
        /*000c*/ 	.word	0x00000000
        /*0010*/ 	.short	0x0001
        /*0012*/ 	.short	0x0008
        /*0014*/ 	.byte	0x00, 0xf0, 0x11, 0x00


	//----- nvinfo : EIATTR_KPARAM_INFO
	.align		4
.L_152:
        /*0018*/ 	.byte	0x04, 0x17
        /*001a*/ 	.short	(.L_154 - .L_153)
.L_153:
        /*001c*/ 	.word	0x00000000
        /*0020*/ 	.short	0x0000
        /*0022*/ 	.short	0x0000
        /*0024*/ 	.byte	0x00, 0xf5, 0x21, 0x00


	//----- nvinfo : EIATTR_SPARSE_MMA_MASK
	.align		4
.L_154:
        /*0028*/ 	.byte	0x03, 0x50
        /*002a*/ 	.short	0x0000


	//----- nvinfo : EIATTR_MAXREG_COUNT
	.align		4
        /*002c*/ 	.byte	0x03, 0x1b
        /*002e*/ 	.short	0x00ff


	//----- nvinfo : EIATTR_MERCURY_ISA_VERSION
	.align		4
        /*0030*/ 	.byte	0x03, 0x5f
        /*0032*/ 	.short	0x0101


	//----- nvinfo : EIATTR_VRC_CTA_INIT_COUNT
	.align		4
        /*0034*/ 	.byte	0x02, 0x4a
	.zero		1
	.zero		1


	//----- nvinfo : EIATTR_EXIT_INSTR_OFFSETS
	.align		4
        /*0038*/ 	.byte	0x04, 0x1c
        /*003a*/ 	.short	(.L_156 - .L_155)


	//   ....[0]....
.L_155:
        /*003c*/ 	.word	0x00000090


	//----- nvinfo : EIATTR_MAX_THREADS
	.align		4
.L_156:
        /*0040*/ 	.byte	0x04, 0x05
        /*0042*/ 	.short	(.L_158 - .L_157)
.L_157:
        /*0044*/ 	.word	0x00000100
        /*0048*/ 	.word	0x00000001
        /*004c*/ 	.word	0x00000001


	//----- nvinfo : EIATTR_CBANK_PARAM_SIZE
	.align		4
.L_158:
        /*0050*/ 	.byte	0x03, 0x19
        /*0052*/ 	.short	0x000c


	//----- nvinfo : EIATTR_PARAM_CBANK
	.align		4
        /*0054*/ 	.byte	0x04, 0x0a
        /*0056*/ 	.short	(.L_160 - .L_159)
	.align		4
.L_159:
        /*0058*/ 	.word	index@(.nv.constant0._occa_endPreProcess_0)
        /*005c*/ 	.short	0x0380
        /*005e*/ 	.short	0x000c


	//----- nvinfo : EIATTR_SW_WAR
	.align		4
.L_160:
        /*0060*/ 	.byte	0x04, 0x36
        /*0062*/ 	.short	(.L_162 - .L_161)
.L_161:
        /*0064*/ 	.word	0x00000008
.L_162:


//--------------------- .nv.info._occa_bitReverse_0 --------------------------
	.section	.nv.info._occa_bitReverse_0,"",@"SHT_CUDA_INFO"
	.sectionflags	@""
	.align	4


	//----- nvinfo : EIATTR_CUDA_API_VERSION
	.align		4
        /*0000*/ 	.byte	0x04, 0x37
        /*0002*/ 	.short	(.L_164 - .L_163)
.L_163:
        /*0004*/ 	.word	0x00000082


	//----- nvinfo : EIATTR_KPARAM_INFO
	.align		4
.L_164:
        /*0008*/ 	.byte	0x04, 0x17
        /*000a*/ 	.short	(.L_166 - .L_165)
.L_165:
        /*000c*/ 	.word	0x00000000
        /*0010*/ 	.short	0x0003
        /*0012*/ 	.short	0x0010
        /*0014*/ 	.byte	0x00, 0xf0, 0x11, 0x00


	//----- nvinfo : EIATTR_KPARAM_INFO
	.align		4
.L_166:
        /*0018*/ 	.byte	0x04, 0x17
        /*001a*/ 	.short	(.L_168 - .L_167)
.L_167:
        /*001c*/ 	.word	0x00000000
        /*0020*/ 	.short	0x0002
        /*0022*/ 	.short	0x000c
        /*0024*/ 	.byte	0x00, 0xf0, 0x11, 0x00


	//----- nvinfo : EIATTR_KPARAM_INFO
	.align		4
.L_168:
        /*0028*/ 	.byte	0x04, 0x17
        /*002a*/ 	.short	(.L_170 - .L_169)
.L_169:
        /*002c*/ 	.word	0x00000000
        /*0030*/ 	.short	0x0001
        /*0032*/ 	.short	0x0008
        /*0034*/ 	.byte	0x00, 0xf0, 0x11, 0x00


	//----- nvinfo : EIATTR_KPARAM_INFO
	.align		4
.L_170:
        /*0038*/ 	.byte	0x04, 0x17
        /*003a*/ 	.short	(.L_172 - .L_171)
.L_171:
        /*003c*/ 	.word	0x00000000
        /*0040*/ 	.short	0x0000
        /*0042*/ 	.short	0x0000
        /*0044*/ 	.byte	0x00, 0xf5, 0x21, 0x00


	//----- nvinfo : EIATTR_SPARSE_MMA_MASK
	.align		4
.L_172:
        /*0048*/ 	.byte	0x03, 0x50
        /*004a*/ 	.short	0x0000


	//----- nvinfo : EIATTR_MAXREG_COUNT
	.align		4
        /*004c*/ 	.byte	0x03, 0x1b
        /*004e*/ 	.short	0x00ff


	//----- nvinfo : EIATTR_MERCURY_ISA_VERSION
	.align		4
        /*0050*/ 	.byte	0x03, 0x5f
        /*0052*/ 	.short	0x0101


	//----- nvinfo : EIATTR_VRC_CTA_INIT_COUNT
	.align		4
        /*0054*/ 	.byte	0x02, 0x4a
	.zero		1
	.zero		1


	//----- nvinfo : EIATTR_EXIT_INSTR_OFFSETS
	.align		4
        /*0058*/ 	.byte	0x04, 0x1c
        /*005a*/ 	.short	(.L_174 - .L_173)


	//   ....[0]....
.L_173:
        /*005c*/ 	.word	0x00000950


	//----- nvinfo : EIATTR_MAX_THREADS
	.align		4
.L_174:
        /*0060*/ 	.byte	0x04, 0x05
        /*0062*/ 	.short	(.L_176 - .L_175)
.L_175:
        /*0064*/ 	.word	0x00000100
        /*0068*/ 	.word	0x00000001
        /*006c*/ 	.word	0x00000001


	//----- nvinfo : EIATTR_CBANK_PARAM_SIZE
	.align		4
.L_176:
        /*0070*/ 	.byte	0x03, 0x19
        /*0072*/ 	.short	0x0014


	//----- nvinfo : EIATTR_PARAM_CBANK
	.align		4
        /*0074*/ 	.byte	0x04, 0x0a
        /*0076*/ 	.short	(.L_178 - .L_177)
	.align		4
.L_177:
        /*0078*/ 	.word	index@(.nv.constant0._occa_bitReverse_0)
        /*007c*/ 	.short	0x0380
        /*007e*/ 	.short	0x0014


	//----- nvinfo : EIATTR_SW_WAR
	.align		4
.L_178:
        /*0080*/ 	.byte	0x04, 0x36
        /*0082*/ 	.short	(.L_180 - .L_179)
.L_179:
        /*0084*/ 	.word	0x00000008
.L_180:


//--------------------- .nv.info._occa_bitReverse_temp_0 --------------------------
	.section	.nv.info._occa_bitReverse_temp_0,"",@"SHT_CUDA_INFO"
	.sectionflags	@""
	.align	4


	//----- nvinfo : EIATTR_CUDA_API_VERSION
	.align		4
        /*0000*/ 	.byte	0x04, 0x37
        /*0002*/ 	.short	(.L_182 - .L_181)
.L_181:
        /*0004*/ 	.word	0x00000082


	//----- nvinfo : EIATTR_KPARAM_INFO
	.align		4
.L_182:
        /*0008*/ 	.byte	0x04, 0x17
        /*000a*/ 	.short	(.L_184 - .L_183)
.L_183:
        /*000c*/ 	.word	0x00000000
        /*0010*/ 	.short	0x0004
        /*0012*/ 	.short	0x0018
        /*0014*/ 	.byte	0x00, 0xf0, 0x11, 0x00


	//----- nvinfo : EIATTR_KPARAM_INFO
	.align		4
.L_184:
        /*0018*/ 	.byte	0x04, 0x17
        /*001a*/ 	.short	(.L_186 - .L_185)
.L_185:
        /*001c*/ 	.word	0x00000000
        /*0020*/ 	.short	0x0003
        /*0022*/ 	.short	0x0014
        /*0024*/ 	.byte	0x00, 0xf0, 0x11, 0x00


	//----- nvinfo : EIATTR_KPARAM_INFO
	.align		4
.L_186:
        /*0028*/ 	.byte	0x04, 0x17
        /*002a*/ 	.short	(.L_188 - .L_187)
.L_187:
        /*002c*/ 	.word	0x00000000
        /*0030*/ 	.short	0x0002
        /*0032*/ 	.short	0x0010
        /*0034*/ 	.byte	0x00, 0xf0, 0x11, 0x00


	//----- nvinfo : EIATTR_KPARAM_INFO
	.align		4
.L_188:
        /*0038*/ 	.byte	0x04, 0x17
        /*003a*/ 	.short	(.L_190 - .L_189)
.L_189:
        /*003c*/ 	.word	0x00000000
        /*0040*/ 	.short	0x0001
        /*0042*/ 	.short	0x0008
        /*0044*/ 	.byte	0x00, 0xf5, 0x21, 0x00


	//----- nvinfo : EIATTR_KPARAM_INFO
	.align		4
.L_190:
        /*0048*/ 	.byte	0x04, 0x17
        /*004a*/ 	.short	(.L_192 - .L_191)
.L_191:
        /*004c*/ 	.word	0x00000000
        /*0050*/ 	.short	0x0000
        /*0052*/ 	.short	0x0000
        /*0054*/ 	.byte	0x00, 0xf5, 0x21, 0x00


	//----- nvinfo : EIATTR_SPARSE_MMA_MASK
	.align		4
.L_192:
        /*0058*/ 	.byte	0x03, 0x50
        /*005a*/ 	.short	0x0000


	//----- nvinfo : EIATTR_MAXREG_COUNT
	.align		4
        /*005c*/ 	.byte	0x03, 0x1b
        /*005e*/ 	.short	0x00ff


	//----- nvinfo : EIATTR_MERCURY_ISA_VERSION
	.align		4
        /*0060*/ 	.byte	0x03, 0x5f
        /*0062*/ 	.short	0x0101


	//----- nvinfo : EIATTR_VRC_CTA_INIT_COUNT
	.align		4
        /*0064*/ 	.byte	0x02, 0x4a
	.zero		1
	.zero		1


	//----- nvinfo : EIATTR_EXIT_INSTR_OFFSETS
	.align		4
        /*0068*/ 	.byte	0x04, 0x1c
        /*006a*/ 	.short	(.L_194 - .L_193)


	//   ....[0]....
.L_193:
        /*006c*/ 	.word	0x00000980


	//----- nvinfo : EIATTR_MAX_THREADS
	.align		4
.L_194:
        /*0070*/ 	.byte	0x04, 0x05
        /*0072*/ 	.short	(.L_196 - .L_195)
.L_195:
        /*0074*/ 	.word	0x00000100
        /*0078*/ 	.word	0x00000001
        /*007c*/ 	.word	0x00000001


	//----- nvinfo : EIATTR_CBANK_PARAM_SIZE
	.align		4
.L_196:
        /*0080*/ 	.byte	0x03, 0x19
        /*0082*/ 	.short	0x001c


	//----- nvinfo : EIATTR_PARAM_CBANK
	.align		4
        /*0084*/ 	.byte	0x04, 0x0a
        /*0086*/ 	.short	(.L_198 - .L_197)
	.align		4
.L_197:
        /*0088*/ 	.word	index@(.nv.constant0._occa_bitReverse_temp_0)
        /*008c*/ 	.short	0x0380
        /*008e*/ 	.short	0x001c


	//----- nvinfo : EIATTR_SW_WAR
	.align		4
.L_198:
        /*0090*/ 	.byte	0x04, 0x36
        /*0092*/ 	.short	(.L_200 - .L_199)
.L_199:
        /*0094*/ 	.word	0x00000008
.L_200:


//--------------------- .nv.info._occa_overlap_N_window_imag_0 --------------------------
	.section	.nv.info._occa_overlap_N_window_imag_0,"",@"SHT_CUDA_INFO"
	.sectionflags	@""
	.align	4


	//----- nvinfo : EIATTR_CUDA_API_VERSION
	.align		4
        /*0000*/ 	.byte	0x04, 0x37
        /*0002*/ 	.short	(.L_202 - .L_201)
.L_201:
        /*0004*/ 	.word	0x00000082


	//----- nvinfo : EIATTR_KPARAM_INFO
	.align		4
.L_202:
        /*0008*/ 	.byte	0x04, 0x17
        /*000a*/ 	.short	(.L_204 - .L_203)
.L_203:
        /*000c*/ 	.word	0x00000000
        /*0010*/ 	.short	0x0005
        /*0012*/ 	.short	0x001c
        /*0014*/ 	.byte	0x00, 0xf0, 0x11, 0x00


	//----- nvinfo : EIATTR_KPARAM_INFO
	.align		4
.L_204:
        /*0018*/ 	.byte	0x04, 0x17
        /*001a*/ 	.short	(.L_206 - .L_205)
.L_205:
        /*001c*/ 	.word	0x00000000
        /*0020*/ 	.short	0x0004
        /*0022*/ 	.short	0x0018
        /*0024*/ 	.byte	0x00, 0xf0, 0x11, 0x00


	//----- nvinfo : EIATTR_KPARAM_INFO
	.align		4
.L_206:
        /*0028*/ 	.byte	0x04, 0x17
        /*002a*/ 	.short	(.L_208 - .L_207)
.L_207:
        /*002c*/ 	.word	0x00000000
        /*0030*/ 	.short	0x0003
        /*0032*/ 	.short	0x0014
        /*0034*/ 	.byte	0x00, 0xf0, 0x11, 0x00


	//----- nvinfo : EIATTR_KPARAM_INFO
	.align		4
.L_208:
        /*0038*/ 	.byte	0x04, 0x17
        /*003a*/ 	.short	(.L_210 - .L_209)
.L_209:
        /*003c*/ 	.word	0x00000000
        /*0040*/ 	.short	0x0002
        /*0042*/ 	.short	0x0010
        /*0044*/ 	.byte	0x00, 0xf0, 0x11, 0x00


	//----- nvinfo : EIATTR_KPARAM_INFO
	.align		4
.L_210:
        /*0048*/ 	.byte	0x04, 0x17
        /*004a*/ 	.short	(.L_212 - .L_211)
.L_211:
        /*004c*/ 	.word	0x00000000
        /*0050*/ 	.short	0x0001
        /*0052*/ 	.short	0x0008
        /*0054*/ 	.byte	0x00, 0xf5, 0x21, 0x00


	//----- nvinfo : EIATTR_KPARAM_INFO
	.align		4
.L_212:
        /*0058*/ 	.byte	0x04, 0x17
        /*005a*/ 	.short	(.L_214 - .L_213)
.L_213:
        /*005c*/ 	.word	0x00000000
        /*0060*/ 	.short	0x0000
        /*0062*/ 	.short	0x0000
        /*0064*/ 	.byte	0x00, 0xf5, 0x21, 0x00


	//----- nvinfo : EIATTR_SPARSE_MMA_MASK
	.align		4
.L_214:
        /*0068*/ 	.byte	0x03, 0x50
        /*006a*/ 	.short	0x0000


	//----- nvinfo : EIATTR_MAXREG_COUNT
	.align		4
        /*006c*/ 	.byte	0x03, 0x1b
        /*006e*/ 	.short	0x00ff


	//----- nvinfo : EIATTR_MERCURY_ISA_VERSION
	.align		4
        /*0070*/ 	.byte	0x03, 0x5f
        /*0072*/ 	.short	0x0101


	//----- nvinfo : EIATTR_VRC_CTA_INIT_COUNT
	.align		4
        /*0074*/ 	.byte	0x02, 0x4a
	.zero		1
	.zero		1


	//----- nvinfo : EIATTR_EXIT_INSTR_OFFSETS
	.align		4
        /*0078*/ 	.byte	0x04, 0x1c
        /*007a*/ 	.short	(.L_216 - .L_215)


	//   ....[0]....
.L_215:
        /*007c*/ 	.word	0x00000950


	//----- nvinfo : EIATTR_MAX_THREADS
	.align		4
.L_216:
        /*0080*/ 	.byte	0x04, 0x05
        /*0082*/ 	.short	(.L_218 - .L_217)
.L_217:
        /*0084*/ 	.word	0x00000100
        /*0088*/ 	.word	0x00000001
        /*008c*/ 	.word	0x00000001


	//----- nvinfo : EIATTR_CRS_STACK_SIZE
	.align		4
.L_218:
        /*0090*/ 	.byte	0x04, 0x1e
        /*0092*/ 	.short	(.L_220 - .L_219)
.L_219:
        /*0094*/ 	.word	0x00000000


	//----- nvinfo : EIATTR_CBANK_PARAM_SIZE
	.align		4
.L_220:
        /*0098*/ 	.byte	0x03, 0x19
        /*009a*/ 	.short	0x0020


	//----- nvinfo : EIATTR_PARAM_CBANK
	.align		4
        /*009c*/ 	.byte	0x04, 0x0a
        /*009e*/ 	.short	(.L_222 - .L_221)
	.align		4
.L_221:
        /*00a0*/ 	.word	index@(.nv.constant0._occa_overlap_N_window_imag_0)
        /*00a4*/ 	.short	0x0380
        /*00a6*/ 	.short	0x0020


	//----- nvinfo : EIATTR_SW_WAR
	.align		4
.L_222:
        /*00a8*/ 	.byte	0x04, 0x36
        /*00aa*/ 	.short	(.L_224 - .L_223)
.L_223:
        /*00ac*/ 	.word	0x00000008
.L_224:


//--------------------- .nv.info._occa_overlap_N_window_0 --------------------------
	.section	.nv.info._occa_overlap_N_window_0,"",@"SHT_CUDA_INFO"
	.sectionflags	@""
	.align	4


	//----- nvinfo : EIATTR_CUDA_API_VERSION
	.align		4
        /*0000*/ 	.byte	0x04, 0x37
        /*0002*/ 	.short	(.L_226 - .L_225)
.L_225:
        /*0004*/ 	.word	0x00000082


	//----- nvinfo : EIATTR_KPARAM_INFO
	.align		4
.L_226:
        /*0008*/ 	.byte	0x04, 0x17
        /*000a*/ 	.short	(.L_228 - .L_227)
.L_227:
        /*000c*/ 	.word	0x00000000
        /*0010*/ 	.short	0x0005
        /*0012*/ 	.short	0x001c
        /*0014*/ 	.byte	0x00, 0xf0, 0x11, 0x00


	//----- nvinfo : EIATTR_KPARAM_INFO
	.align		4
.L_228:
        /*0018*/ 	.byte	0x04, 0x17
        /*001a*/ 	.short	(.L_230 - .L_229)
.L_229:
        /*001c*/ 	.word	0x00000000
        /*0020*/ 	.short	0x0004
        /*0022*/ 	.short	0x0018
        /*0024*/ 	.byte	0x00, 0xf0, 0x11, 0x00


	//----- nvinfo : EIATTR_KPARAM_INFO
	.align		4
.L_230:
        /*0028*/ 	.byte	0x04, 0x17
        /*002a*/ 	.short	(.L_232 - .L_231)
.L_231:
        /*002c*/ 	.word	0x00000000
        /*0030*/ 	.short	0x0003
        /*0032*/ 	.short	0x0014
        /*0034*/ 	.byte	0x00, 0xf0, 0x11, 0x00


	//----- nvinfo : EIATTR_KPARAM_INFO
	.align		4
.L_232:
        /*0038*/ 	.byte	0x04, 0x17
        /*003a*/ 	.short	(.L_234 - .L_233)
.L_233:
        /*003c*/ 	.word	0x00000000
        /*0040*/ 	.short	0x0002
        /*0042*/ 	.short	0x0010
        /*0044*/ 	.byte	0x00, 0xf0, 0x11, 0x00


	//----- nvinfo : EIATTR_KPARAM_INFO
	.align		4
.L_234:
        /*0048*/ 	.byte	0x04, 0x17
        /*004a*/ 	.short	(.L_236 - .L_235)
.L_235:
        /*004c*/ 	.word	0x00000000
        /*0050*/ 	.short	0x0001
        /*0052*/ 	.short	0x0008
        /*0054*/ 	.byte	0x00, 0xf5, 0x21, 0x00


	//----- nvinfo : EIATTR_KPARAM_INFO
	.align		4
.L_236:
        /*0058*/ 	.byte	0x04, 0x17
        /*005a*/ 	.short	(.L_238 - .L_237)
.L_237:
        /*005c*/ 	.word	0x00000000
        /*0060*/ 	.short	0x0000
        /*0062*/ 	.short	0x0000
        /*0064*/ 	.byte	0x00, 0xf5, 0x21, 0x00


	//----- nvinfo : EIATTR_SPARSE_MMA_MASK
	.align		4
.L_238:
        /*0068*/ 	.byte	0x03, 0x50
        /*006a*/ 	.short	0x0000


	//----- nvinfo : EIATTR_MAXREG_COUNT
	.align		4
        /*006c*/ 	.byte	0x03, 0x1b
        /*006e*/ 	.short	0x00ff


	//----- nvinfo : EIATTR_MERCURY_ISA_VERSION
	.align		4
        /*0070*/ 	.byte	0x03, 0x5f
        /*0072*/ 	.short	0x0101


	//----- nvinfo : EIATTR_VRC_CTA_INIT_COUNT
	.align		4
        /*0074*/ 	.byte	0x02, 0x4a
	.zero		1
	.zero		1


	//----- nvinfo : EIATTR_EXIT_INSTR_OFFSETS
	.align		4
        /*0078*/ 	.byte	0x04, 0x1c
        /*007a*/ 	.short	(.L_240 - .L_239)


	//   ....[0]....
.L_239:
        /*007c*/ 	.word	0x00000290


	//----- nvinfo : EIATTR_MAX_THREADS
	.align		4
.L_240:
        /*0080*/ 	.byte	0x04, 0x05
        /*0082*/ 	.short	(.L_242 - .L_241)
.L_241:
        /*0084*/ 	.word	0x00000100
        /*0088*/ 	.word	0x00000001
        /*008c*/ 	.word	0x00000001


	//----- nvinfo : EIATTR_CRS_STACK_SIZE
	.align		4
.L_242:
        /*0090*/ 	.byte	0x04, 0x1e
        /*0092*/ 	.short	(.L_244 - .L_243)
.L_243:
        /*0094*/ 	.word	0x00000000


	//----- nvinfo : EIATTR_CBANK_PARAM_SIZE
	.align		4
.L_244:
        /*0098*/ 	.byte	0x03, 0x19
        /*009a*/ 	.short	0x0020


	//----- nvinfo : EIATTR_PARAM_CBANK
	.align		4
        /*009c*/ 	.byte	0x04, 0x0a
        /*009e*/ 	.short	(.L_246 - .L_245)
	.align		4
.L_245:
        /*00a0*/ 	.word	index@(.nv.constant0._occa_overlap_N_window_0)
        /*00a4*/ 	.short	0x0380
        /*00a6*/ 	.short	0x0020


	//----- nvinfo : EIATTR_SW_WAR
	.align		4
.L_246:
        /*00a8*/ 	.byte	0x04, 0x36
        /*00aa*/ 	.short	(.L_248 - .L_247)
.L_247:
        /*00ac*/ 	.word	0x00000008
.L_248:


//--------------------- .nv.info._occa_removeDC_1 --------------------------
	.section	.nv.info._occa_removeDC_1,"",@"SHT_CUDA_INFO"
	.sectionflags	@""
	.align	4


	//----- nvinfo : EIATTR_CUDA_API_VERSION
	.align		4
        /*0000*/ 	.byte	0x04, 0x37
        /*0002*/ 	.short	(.L_250 - .L_249)
.L_249:
        /*0004*/ 	.word	0x00000082


	//----- nvinfo : EIATTR_KPARAM_INFO
	.align		4
.L_250:
        /*0008*/ 	.byte	0x04, 0x17
        /*000a*/ 	.short	(.L_252 - .L_251)
.L_251:
        /*000c*/ 	.word	0x00000000
        /*0010*/ 	.short	0x0003
        /*0012*/ 	.short	0x0018
        /*0014*/ 	.byte	0x00, 0xf0, 0x11, 0x00


	//----- nvinfo : EIATTR_KPARAM_INFO
	.align		4
.L_252:
        /*0018*/ 	.byte	0x04, 0x17
        /*001a*/ 	.short	(.L_254 - .L_253)
.L_253:
        /*001c*/ 	.word	0x00000000
        /*0020*/ 	.short	0x0002
        /*0022*/ 	.short	0x0010
        /*0024*/ 	.byte	0x00, 0xf5, 0x21, 0x00


	//----- nvinfo : EIATTR_KPARAM_INFO
	.align		4
.L_254:
        /*0028*/ 	.byte	0x04, 0x17
        /*002a*/ 	.short	(.L_256 - .L_255)
.L_255:
        /*002c*/ 	.word	0x00000000
        /*0030*/ 	.short	0x0001
        /*0032*/ 	.short	0x0008
        /*0034*/ 	.byte	0x00, 0xf0, 0x11, 0x00


	//----- nvinfo : EIATTR_KPARAM_INFO
	.align		4
.L_256:
        /*0038*/ 	.byte	0x04, 0x17
        /*003a*/ 	.short	(.L_258 - .L_257)
.L_257:
        /*003c*/ 	.word	0x00000000
        /*0040*/ 	.short	0x0000
        /*0042*/ 	.short	0x0000
        /*0044*/ 	.byte	0x00, 0xf5, 0x21, 0x00


	//----- nvinfo : EIATTR_SPARSE_MMA_MASK
	.align		4
.L_258:
        /*0048*/ 	.byte	0x03, 0x50
        /*004a*/ 	.short	0x0000


	//----- nvinfo : EIATTR_MAXREG_COUNT
	.align		4
        /*004c*/ 	.byte	0x03, 0x1b
        /*004e*/ 	.short	0x00ff


	//----- nvinfo : EIATTR_MERCURY_ISA_VERSION
	.align		4
        /*0050*/ 	.byte	0x03, 0x5f
        /*0052*/ 	.short	0x0101


	//----- nvinfo : EIATTR_VRC_CTA_INIT_COUNT
	.align		4
        /*0054*/ 	.byte	0x02, 0x4a
	.zero		1
	.zero		1


	//----- nvinfo : EIATTR_EXIT_INSTR_OFFSETS
	.align		4
        /*0058*/ 	.byte	0x04, 0x1c
        /*005a*/ 	.short	(.L_260 - .L_259)


	//   ....[0]....
.L_259:
        /*005c*/ 	.word	0x000002f0


	//----- nvinfo : EIATTR_MAX_THREADS
	.align		4
.L_260:
        /*0060*/ 	.byte	0x04, 0x05
        /*0062*/ 	.short	(.L_262 - .L_261)
.L_261:
        /*0064*/ 	.word	0x00000100
        /*0068*/ 	.word	0x00000001
        /*006c*/ 	.word	0x00000001


	//----- nvinfo : EIATTR_CRS_STACK_SIZE
	.align		4
.L_262:
        /*0070*/ 	.byte	0x04, 0x1e
        /*0072*/ 	.short	(.L_264 - .L_263)
.L_263:
        /*0074*/ 	.word	0x00000000


	//----- nvinfo : EIATTR_CBANK_PARAM_SIZE
	.align		4
.L_264:
        /*0078*/ 	.byte	0x03, 0x19
        /*007a*/ 	.short	0x001c


	//----- nvinfo : EIATTR_PARAM_CBANK
	.align		4
        /*007c*/ 	.byte	0x04, 0x0a
        /*007e*/ 	.short	(.L_266 - .L_265)
	.align		4
.L_265:
        /*0080*/ 	.word	index@(.nv.constant0._occa_removeDC_1)
        /*0084*/ 	.short	0x0380
        /*0086*/ 	.short	0x001c


	//----- nvinfo : EIATTR_SW_WAR
	.align		4
.L_266:
        /*0088*/ 	.byte	0x04, 0x36
        /*008a*/ 	.short	(.L_268 - .L_267)
.L_267:
        /*008c*/ 	.word	0x00000008
.L_268:


//--------------------- .nv.info._occa_removeDC_0 --------------------------
	.section	.nv.info._occa_removeDC_0,"",@"SHT_CUDA_INFO"
	.sectionflags	@""
	.align	4


	//----- nvinfo : EIATTR_CUDA_API_VERSION
	.align		4
        /*0000*/ 	.byte	0x04, 0x37
        /*0002*/ 	.short	(.L_270 - .L_269)
.L_269:
        /*0004*/ 	.word	0x00000082


	//----- nvinfo : EIATTR_KPARAM_INFO
	.align		4
.L_270:
        /*0008*/ 	.byte	0x04, 0x17
        /*000a*/ 	.short	(.L_272 - .L_271)
.L_271:
        /*000c*/ 	.word	0x00000000
        /*0010*/ 	.short	0x0003
        /*0012*/ 	.short	0x0018
        /*0014*/ 	.byte	0x00, 0xf0, 0x11, 0x00


	//----- nvinfo : EIATTR_KPARAM_INFO
	.align		4
.L_272:
        /*0018*/ 	.byte	0x04, 0x17
        /*001a*/ 	.short	(.L_274 - .L_273)
.L_273:
        /*001c*/ 	.word	0x00000000
        /*0020*/ 	.short	0x0002
        /*0022*/ 	.short	0x0010
        /*0024*/ 	.byte	0x00, 0xf5, 0x21, 0x00


	//----- nvinfo : EIATTR_KPARAM_INFO
	.align		4
.L_274:
        /*0028*/ 	.byte	0x04, 0x17
        /*002a*/ 	.short	(.L_276 - .L_275)
.L_275:
        /*002c*/ 	.word	0x00000000
        /*0030*/ 	.short	0x0001
        /*0032*/ 	.short	0x0008
        /*0034*/ 	.byte	0x00, 0xf0, 0x11, 0x00


	//----- nvinfo : EIATTR_KPARAM_INFO
	.align		4
.L_276:
        /*0038*/ 	.byte	0x04, 0x17
        /*003a*/ 	.short	(.L_278 - .L_277)
.L_277:
        /*003c*/ 	.word	0x00000000
        /*0040*/ 	.short	0x0000
        /*0042*/ 	.short	0x0000
        /*0044*/ 	.byte	0x00, 0xf5, 0x21, 0x00


	//----- nvinfo : EIATTR_SPARSE_MMA_MASK
	.align		4
.L_278:
        /*0048*/ 	.byte	0x03, 0x50
        /*004a*/ 	.short	0x0000


	//----- nvinfo : EIATTR_MAXREG_COUNT
	.align		4
        /*004c*/ 	.byte	0x03, 0x1b
        /*004e*/ 	.short	0x00ff


	//----- nvinfo : EIATTR_MERCURY_ISA_VERSION
	.align		4
        /*0050*/ 	.byte	0x03, 0x5f
        /*0052*/ 	.short	0x0101


	//----- nvinfo : EIATTR_VRC_CTA_INIT_COUNT
	.align		4
        /*0054*/ 	.byte	0x02, 0x4a
	.zero		1
	.zero		1


	//----- nvinfo : EIATTR_EXIT_INSTR_OFFSETS
	.align		4
        /*0058*/ 	.byte	0x04, 0x1c
        /*005a*/ 	.short	(.L_280 - .L_279)


	//   ....[0]....
.L_279:
        /*005c*/ 	.word	0x000001f0


	//----- nvinfo : EIATTR_MAX_THREADS
	.align		4
.L_280:
        /*0060*/ 	.byte	0x04, 0x05
        /*0062*/ 	.short	(.L_282 - .L_281)
.L_281:
        /*0064*/ 	.word	0x00000100
        /*0068*/ 	.word	0x00000001
        /*006c*/ 	.word	0x00000001


	//----- nvinfo : EIATTR_CBANK_PARAM_SIZE
	.align		4
.L_282:
        /*0070*/ 	.byte	0x03, 0x19
        /*0072*/ 	.short	0x001c


	//----- nvinfo : EIATTR_PARAM_CBANK
	.align		4
        /*0074*/ 	.byte	0x04, 0x0a
        /*0076*/ 	.short	(.L_284 - .L_283)
	.align		4
.L_283:
        /*0078*/ 	.word	index@(.nv.constant0._occa_removeDC_0)
        /*007c*/ 	.short	0x0380
        /*007e*/ 	.short	0x001c


	//----- nvinfo : EIATTR_SW_WAR
	.align		4
.L_284:
        /*0080*/ 	.byte	0x04, 0x36
        /*0082*/ 	.short	(.L_286 - .L_285)
.L_285:
        /*0084*/ 	.word	0x00000008
.L_286:


//--------------------- .nv.callgraph             --------------------------
	.section	.nv.callgraph,"",@"SHT_CUDA_CALLGRAPH"
	.align	4
	.sectionentsize	8
	.align		4
        /*0000*/ 	.word	0x00000000
	.align		4
        /*0004*/ 	.word	0xffffffff
	.align		4
        /*0008*/ 	.word	0x00000000
	.align		4
        /*000c*/ 	.word	0xfffffffe
	.align		4
        /*0010*/ 	.word	0x00000000
	.align		4
        /*0014*/ 	.word	0xfffffffd
	.align		4
        /*0018*/ 	.word	0x00000000
	.align		4
        /*001c*/ 	.word	0xfffffffc


//--------------------- .nv.constant4             --------------------------
	.section	.nv.constant4,"a",@progbits
	.align	8
	.align		8
.nv.constant4:
        /*0000*/ 	.dword	__cudart_i2opi_f


//--------------------- .text._occa_toPower_0     --------------------------
	.section	.text._occa_toPower_0,"ax",@progbits
	.align	128
        .global         _occa_toPower_0
        .type           _occa_toPower_0,@function
        .size           _occa_toPower_0,(.L_x_261 - _occa_toPower_0)
        .other          _occa_toPower_0,@"STO_CUDA_ENTRY STV_DEFAULT"
_occa_toPower_0:
.text._occa_toPower_0:
[----:B------:R-:W-:Y:S01]  /*0000*/  LDC R1, c[0x0][0x37c] ;  /* 0x0000df00ff017b82 */ /* 0x000fe20000000800 */
[----:B------:R-:W0:Y:S07]  /*0010*/  S2R R2, SR_TID.X ;  /* 0x0000000000027919 */ /* 0x000e2e0000002100 */
[----:B------:R-:W1:Y:S01]  /*0020*/  S2UR UR4, SR_CTAID.X ;  /* 0x00000000000479c3 */ /* 0x000e620000002500 */
[----:B------:R-:W2:Y:S01]  /*0030*/  LDCU UR7, c[0x0][0x394] ;  /* 0x00007280ff0777ac */ /* 0x000ea20008000800 */
[----:B------:R-:W-:Y:S01]  /*0040*/  UMOV UR5, 0xffffffff ;  /* 0xffffffff00057882 */ /* 0x000fe20000000000 */
[----:B------:R-:W3:Y:S05]  /*0050*/  LDCU.64 UR8, c[0x0][0x358] ;  /* 0x00006b00ff0877ac */ /* 0x000eea0008000a00 */
[----:B------:R-:W4:Y:S01]  /*0060*/  LDC.64 R4, c[0x0][0x380] ;  /* 0x0000e000ff047b82 */ /* 0x000f220000000a00 */
[----:B--2---:R-:W-:-:S04]  /*0070*/  UIADD3 UR6, UPT, UPT, UR7, -0x1, URZ ;  /* 0xffffffff07067890 */ /* 0x004fc8000fffe0ff */
[----:B------:R-:W-:Y:S02]  /*0080*/  USHF.L.U32 UR5, UR5, UR6, URZ ;  /* 0x0000000605057299 */ /* 0x000fe400080006ff */
[----:B-1----:R-:W-:-:S06]  /*0090*/  USHF.L.U32 UR4, UR4, 0x8, URZ ;  /* 0x0000000804047899 */ /* 0x002fcc00080006ff */
[----:B0-----:R-:W-:-:S04]  /*00a0*/  LOP3.LUT R2, R2, UR4, RZ, 0xfc, !PT ;  /* 0x0000000402027c12 */ /* 0x001fc8000f8efcff */
[----:B------:R-:W-:Y:S02]  /*00b0*/  SHF.R.U32.HI R0, RZ, UR6, R2 ;  /* 0x00000006ff007c19 */ /* 0x000fe40008011602 */
[----:B------:R-:W-:Y:S02]  /*00c0*/  LOP3.LUT R3, R2, UR5, RZ, 0x30, !PT ;  /* 0x0000000502037c12 */ /* 0x000fe4000f8e30ff */
[----:B------:R-:W-:-:S04]  /*00d0*/  SHF.L.U32 R0, R0, UR7, RZ ;  /* 0x0000000700007c19 */ /* 0x000fc800080006ff */
[----:B------:R-:W-:-:S05]  /*00e0*/  IADD3 R3, PT, PT, R0, R3, RZ ;  /* 0x0000000300037210 */ /* 0x000fca0007ffe0ff */
[----:B----4-:R-:W-:-:S05]  /*00f0*/  IMAD.WIDE.U32 R4, R3, 0x8, R4 ;  /* 0x0000000803047825 */ /* 0x010fca00078e0004 */
[----:B---3--:R-:W2:Y:S04]  /*0100*/  LDG.E R3, desc[UR8][R4.64+0x4] ;  /* 0x0000040804037981 */ /* 0x008ea8000c1e1900 */
[----:B------:R-:W3:Y:S01]  /*0110*/  LDG.E R0, desc[UR8][R4.64] ;  /* 0x0000000804007981 */ /* 0x000ee2000c1e1900 */
[----:B------:R-:W-:Y:S01]  /*0120*/  BSSY.RECONVERGENT B0, `(.L_x_0) ;  /* 0x000000f000007945 */ /* 0x000fe20003800200 */
[----:B--2---:R-:W-:-:S04]  /*0130*/  FMUL R3, R3, R3 ;  /* 0x0000000303037220 */ /* 0x004fc80000400000 */
[----:B---3--:R-:W-:-:S04]  /*0140*/  FFMA R0, R0, R0, R3 ;  /* 0x0000000000007223 */ /* 0x008fc80000000003 */
[----:B------:R0:W1:Y:S01]  /*0150*/  MUFU.RSQ R3, R0 ;  /* 0x0000000000037308 */ /* 0x0000620000001400 */
[----:B------:R-:W-:-:S04]  /*0160*/  IADD3 R6, PT, PT, R0, -0xd000000, RZ ;  /* 0xf300000000067810 */ /* 0x000fc80007ffe0ff */
[----:B------:R-:W-:-:S13]  /*0170*/  ISETP.GT.U32.AND P0, PT, R6, 0x727fffff, PT ;  /* 0x727fffff0600780c */ /* 0x000fda0003f04070 */
[----:B01----:R-:W-:Y:S05]  /*0180*/  @!P0 BRA `(.L_x_1) ;  /* 0x0000000000108947 */ /* 0x003fea0003800000 */
[----:B------:R-:W-:-:S07]  /*0190*/  MOV R8, 0x1b0 ;  /* 0x000001b000087802 */ /* 0x000fce0000000f00 */
[----:B------:R-:W-:Y:S05]  /*01a0*/  CALL.REL.NOINC `($__internal_0_$__cuda_sm20_sqrt_rn_f32_slowpath) ;  /* 0x00000000002c7944 */ /* 0x000fea0003c00000 */
[----:B------:R-:W-:Y:S01]  /*01b0*/  MOV R7, R3 ;  /* 0x0000000300077202 */ /* 0x000fe20000000f00 */
[----:B------:R-:W-:Y:S06]  /*01c0*/  BRA `(.L_x_2) ;  /* 0x0000000000107947 */ /* 0x000fec0003800000 */
.L_x_1:
[----:B------:R-:W-:Y:S01]  /*01d0*/  FMUL.FTZ R7, R0, R3 ;  /* 0x0000000300077220 */ /* 0x000fe20000410000 */
[----:B------:R-:W-:-:S03]  /*01e0*/  FMUL.FTZ R3, R3, 0.5 ;  /* 0x3f00000003037820 */ /* 0x000fc60000410000 */
[----:B------:R-:W-:-:S04]  /*01f0*/  FFMA R0, -R7, R7, R0 ;  /* 0x0000000707007223 */ /* 0x000fc80000000100 */
[----:B------:R-:W-:-:S07]  /*0200*/  FFMA R7, R0, R3, R7 ;  /* 0x0000000300077223 */ /* 0x000fce0000000007 */
.L_x_2:
[----:B------:R-:W-:Y:S05]  /*0210*/  BSYNC.RECONVERGENT B0 ;  /* 0x0000000000007941 */ /* 0x000fea0003800200 */
.L_x_0:
[----:B------:R-:W0:Y:S02]  /*0220*/  LDC.64 R4, c[0x0][0x388] ;  /* 0x0000e200ff047b82 */ /* 0x000e240000000a00 */
[----:B0-----:R-:W-:-:S05]  /*0230*/  IMAD.WIDE.U32 R2, R2, 0x4, R4 ;  /* 0x0000000402027825 */ /* 0x001fca00078e0004 */
[----:B------:R-:W-:Y:S01]  /*0240*/  STG.E desc[UR8][R2.64], R7 ;  /* 0x0000000702007986 */ /* 0x000fe2000c101908 */
[----:B------:R-:W-:Y:S05]  /*0250*/  EXIT ;  /* 0x000000000000794d */ /* 0x000fea0003800000 */
        .weak           $__internal_0_$__cuda_sm20_sqrt_rn_f32_slowpath
        .type           $__internal_0_$__cuda_sm20_sqrt_rn_f32_slowpath,@function
        .size           $__internal_0_$__cuda_sm20_sqrt_rn_f32_slowpath,(.L_x_261 - $__internal_0_$__cuda_sm20_sqrt_rn_f32_slowpath)
$__internal_0_$__cuda_sm20_sqrt_rn_f32_slowpath:
[----:B------:R-:W-:-:S13]  /*0260*/  LOP3.LUT P0, RZ, R0, 0x7fffffff, RZ, 0xc0, !PT ;  /* 0x7fffffff00ff7812 */ /* 0x000fda000780c0ff */
[----:B------:R-:W-:Y:S01]  /*0270*/  @!P0 MOV R3, R0 ;  /* 0x0000000000038202 */ /* 0x000fe20000000f00 */
[----:B------:R-:W-:Y:S06]  /*0280*/  @!P0 BRA `(.L_x_3) ;  /* 0x0000000000408947 */ /* 0x000fec0003800000 */
[----:B------:R-:W-:-:S13]  /*0290*/  FSETP.GEU.FTZ.AND P0, PT, R0, RZ, PT ;  /* 0x000000ff0000720b */ /* 0x000fda0003f1e000 */
[----:B------:R-:W-:Y:S01]  /*02a0*/  @!P0 MOV R3, 0x7fffffff ;  /* 0x7fffffff00038802 */ /* 0x000fe20000000f00 */
[----:B------:R-:W-:Y:S06]  /*02b0*/  @!P0 BRA `(.L_x_3) ;  /* 0x0000000000348947 */ /* 0x000fec0003800000 */
[----:B------:R-:W-:-:S13]  /*02c0*/  FSETP.GTU.FTZ.AND P0, PT, |R0|, +INF , PT ;  /* 0x7f8000000000780b */ /* 0x000fda0003f1c200 */
[----:B------:R-:W-:Y:S01]  /*02d0*/  @P0 FADD.FTZ R3, R0, 1 ;  /* 0x3f80000000030421 */ /* 0x000fe20000010000 */
[----:B------:R-:W-:Y:S06]  /*02e0*/  @P0 BRA `(.L_x_3) ;  /* 0x0000000000280947 */ /* 0x000fec0003800000 */
[----:B------:R-:W-:-:S13]  /*02f0*/  FSETP.NEU.FTZ.AND P0, PT, |R0|, +INF , PT ;  /* 0x7f8000000000780b */ /* 0x000fda0003f1d200 */
[----:B------:R-:W-:-:S04]  /*0300*/  @P0 FFMA R4, R0, 1.84467440737095516160e+19, RZ ;  /* 0x5f80000000040823 */ /* 0x000fc800000000ff */
[----:B------:R-:W0:Y:S02]  /*0310*/  @P0 MUFU.RSQ R3, R4 ;  /* 0x0000000400030308 */ /* 0x000e240000001400 */
[----:B0-----:R-:W-:Y:S01]  /*0320*/  @P0 FMUL.FTZ R5, R4, R3 ;  /* 0x0000000304050220 */ /* 0x001fe20000410000 */
[----:B------:R-:W-:Y:S01]  /*0330*/  @P0 FMUL.FTZ R7, R3, 0.5 ;  /* 0x3f00000003070820 */ /* 0x000fe20000410000 */
[----:B------:R-:W-:Y:S02]  /*0340*/  @!P0 MOV R3, R0 ;  /* 0x0000000000038202 */ /* 0x000fe40000000f00 */
[----:B------:R-:W-:-:S04]  /*0350*/  @P0 FADD.FTZ R6, -R5, -RZ ;  /* 0x800000ff05060221 */ /* 0x000fc80000010100 */
[----:B------:R-:W-:-:S04]  /*0360*/  @P0 FFMA R6, R5, R6, R4 ;  /* 0x0000000605060223 */ /* 0x000fc80000000004 */
[----:B------:R-:W-:-:S04]  /*0370*/  @P0 FFMA R6, R6, R7, R5 ;  /* 0x0000000706060223 */ /* 0x000fc80000000005 */
[----:B------:R-:W-:-:S07]  /*0380*/  @P0 FMUL.FTZ R3, R6, 2.3283064365386962891e-10 ;  /* 0x2f80000006030820 */ /* 0x000fce0000410000 */
.L_x_3:
[----:B------:R-:W-:Y:S01]  /*0390*/  HFMA2 R5, -RZ, RZ, 0, 0 ;  /* 0x00000000ff057431 */ /* 0x000fe200000001ff */
[----:B------:R-:W-:-:S04]  /*03a0*/  MOV R4, R8 ;  /* 0x0000000800047202 */ /* 0x000fc80000000f00 */
[----:B------:R-:W-:Y:S05]  /*03b0*/  RET.REL.NODEC R4 `(_occa_toPower_0) ;  /* 0xfffffffc04107950 */ /* 0x000fea0003c3ffff */
.L_x_4:
[----:B------:R-:W-:-:S00]  /*03c0*/  BRA `(.L_x_4) ;  /* 0xfffffffc00fc7947 */ /* 0x000fc0000383ffff */
[----:B------:R-:W-:-:S00]  /*03d0*/  NOP ;  /* 0x0000000000007918 */ /* 0x000fc00000000000 */
        /* <DEDUP_REMOVED lines=10> */
.L_x_261:


//--------------------- .text._occa_Butterfly_0   --------------------------
	.section	.text._occa_Butterfly_0,"ax",@progbits
	.align	128
        .global         _occa_Butterfly_0
        .type           _occa_Butterfly_0,@function
        .size           _occa_Butterfly_0,(.L_x_262 - _occa_Butterfly_0)
        .other          _occa_Butterfly_0,@"STO_CUDA_ENTRY STV_DEFAULT"
_occa_Butterfly_0:
.text._occa_Butterfly_0:
[----:B------:R-:W0:Y:S08]  /*0000*/  LDC R1, c[0x0][0x37c] ;  /* 0x0000df00ff017b82 */ /* 0x000e300000000800 */
[----:B------:R-:W1:Y:S01]  /*0010*/  LDC.64 R2, c[0x0][0x388] ;  /* 0x0000e200ff027b82 */ /* 0x000e620000000a00 */
[----:B------:R-:W2:Y:S01]  /*0020*/  S2R R11, SR_TID.X ;  /* 0x00000000000b7919 */ /* 0x000ea20000002100 */
[----:B------:R-:W-:Y:S01]  /*0030*/  BSSY.RECONVERGENT B0, `(.L_x_5) ;  /* 0x0000041000007945 */ /* 0x000fe20003800200 */
[----:B0-----:R-:W-:-:S05]  /*0040*/  VIADD R1, R1, 0xffffffe0 ;  /* 0xffffffe001017836 */ /* 0x001fca0000000000 */
[----:B------:R-:W0:Y:S01]  /*0050*/  S2UR UR4, SR_CTAID.X ;  /* 0x00000000000479c3 */ /* 0x000e220000002500 */
[----:B-1----:R-:W-:Y:S01]  /*0060*/  IMAD.SHL.U32 R5, R3, 0x2, RZ ;  /* 0x0000000203057824 */ /* 0x002fe200078e00ff */
[----:B------:R-:W1:Y:S04]  /*0070*/  I2F.U32.RP R4, R3 ;  /* 0x0000000300047306 */ /* 0x000e680000209000 */
[-C--:B------:R-:W-:Y:S02]  /*0080*/  IABS R0, R5.reuse ;  /* 0x0000000500007213 */ /* 0x080fe40000000000 */
[----:B------:R-:W-:Y:S01]  /*0090*/  ISETP.NE.AND P4, PT, R5, RZ, PT ;  /* 0x000000ff0500720c */ /* 0x000fe20003f85270 */
[----:B0-----:R-:W-:Y:S01]  /*00a0*/  USHF.L.U32 UR4, UR4, 0x8, URZ ;  /* 0x0000000804047899 */ /* 0x001fe200080006ff */
[----:B------:R-:W0:Y:S08]  /*00b0*/  I2F.RP R10, R0 ;  /* 0x00000000000a7306 */ /* 0x000e300000209400 */
[----:B-1----:R-:W1:Y:S08]  /*00c0*/  MUFU.RCP R4, R4 ;  /* 0x0000000400047308 */ /* 0x002e700000001000 */
[----:B0-----:R-:W0:Y:S01]  /*00d0*/  MUFU.RCP R10, R10 ;  /* 0x0000000a000a7308 */ /* 0x001e220000001000 */
[----:B-1----:R-:W-:Y:S01]  /*00e0*/  VIADD R8, R4, 0xffffffe ;  /* 0x0ffffffe04087836 */ /* 0x002fe20000000000 */
[----:B------:R-:W-:-:S06]  /*00f0*/  IABS R4, R5 ;  /* 0x0000000500047213 */ /* 0x000fcc0000000000 */
[----:B------:R1:W3:Y:S01]  /*0100*/  F2I.FTZ.U32.TRUNC.NTZ R9, R8 ;  /* 0x0000000800097305 */ /* 0x0002e2000021f000 */
[----:B0-----:R-:W-:-:S07]  /*0110*/  VIADD R6, R10, 0xffffffe ;  /* 0x0ffffffe0a067836 */ /* 0x001fce0000000000 */
[----:B------:R0:W4:Y:S01]  /*0120*/  F2I.FTZ.U32.TRUNC.NTZ R7, R6 ;  /* 0x0000000600077305 */ /* 0x000122000021f000 */
[----:B-1----:R-:W-:Y:S02]  /*0130*/  IMAD.MOV.U32 R8, RZ, RZ, RZ ;  /* 0x000000ffff087224 */ /* 0x002fe400078e00ff */
[----:B---3--:R-:W-:Y:S02]  /*0140*/  IMAD.MOV R12, RZ, RZ, -R9 ;  /* 0x000000ffff0c7224 */ /* 0x008fe400078e0a09 */
[----:B0-----:R-:W-:Y:S02]  /*0150*/  IMAD.MOV.U32 R6, RZ, RZ, RZ ;  /* 0x000000ffff067224 */ /* 0x001fe400078e00ff */
[----:B------:R-:W-:Y:S02]  /*0160*/  IMAD R13, R12, R3, RZ ;  /* 0x000000030c0d7224 */ /* 0x000fe400078e02ff */
[----:B----4-:R-:W-:Y:S02]  /*0170*/  IMAD.MOV R15, RZ, RZ, -R7 ;  /* 0x000000ffff0f7224 */ /* 0x010fe400078e0a07 */
[----:B------:R-:W-:Y:S01]  /*0180*/  IMAD.HI.U32 R9, R9, R13, R8 ;  /* 0x0000000d09097227 */ /* 0x000fe200078e0008 */
[----:B------:R-:W-:-:S03]  /*0190*/  IABS R8, R2 ;  /* 0x0000000200087213 */ /* 0x000fc60000000000 */
[----:B------:R-:W-:-:S04]  /*01a0*/  IMAD R13, R15, R0, RZ ;  /* 0x000000000f0d7224 */ /* 0x000fc800078e02ff */
[----:B------:R-:W-:-:S04]  /*01b0*/  IMAD.HI.U32 R6, R7, R13, R6 ;  /* 0x0000000d07067227 */ /* 0x000fc800078e0006 */
[----:B------:R-:W-:Y:S01]  /*01c0*/  IMAD.MOV R7, RZ, RZ, -R4 ;  /* 0x000000ffff077224 */ /* 0x000fe200078e0a04 */
[----:B--2---:R-:W-:-:S03]  /*01d0*/  LOP3.LUT R4, R11, UR4, RZ, 0xfc, !PT ;  /* 0x000000040b047c12 */ /* 0x004fc6000f8efcff */
[----:B------:R-:W-:Y:S02]  /*01e0*/  IMAD.MOV.U32 R11, RZ, RZ, R7 ;  /* 0x000000ffff0b7224 */ /* 0x000fe400078e0007 */
[----:B------:R-:W-:-:S04]  /*01f0*/  IMAD.HI.U32 R7, R6, R8, RZ ;  /* 0x0000000806077227 */ /* 0x000fc800078e00ff */
[----:B------:R-:W-:-:S04]  /*0200*/  IMAD.HI.U32 R9, R9, R4, RZ ;  /* 0x0000000409097227 */ /* 0x000fc800078e00ff */
[----:B------:R-:W-:Y:S02]  /*0210*/  IMAD R11, R7, R11, R8 ;  /* 0x0000000b070b7224 */ /* 0x000fe400078e0208 */
[----:B------:R-:W-:-:S03]  /*0220*/  IMAD.MOV R9, RZ, RZ, -R9 ;  /* 0x000000ffff097224 */ /* 0x000fc600078e0a09 */
[----:B------:R-:W-:Y:S01]  /*0230*/  ISETP.GT.U32.AND P3, PT, R0, R11, PT ;  /* 0x0000000b0000720c */ /* 0x000fe20003f64070 */
[----:B------:R-:W-:Y:S01]  /*0240*/  IMAD R6, R3, R9, R4 ;  /* 0x0000000903067224 */ /* 0x000fe200078e0204 */
[----:B------:R-:W-:-:S04]  /*0250*/  I2FP.F32.S32 R9, R2 ;  /* 0x0000000200097245 */ /* 0x000fc80000201400 */
[----:B------:R-:W-:-:S07]  /*0260*/  ISETP.GE.U32.AND P1, PT, R6, R3, PT ;  /* 0x000000030600720c */ /* 0x000fce0003f26070 */
[----:B------:R-:W-:Y:S01]  /*0270*/  @!P3 IMAD.IADD R11, R11, 0x1, -R0 ;  /* 0x000000010b0bb824 */ /* 0x000fe200078e0a00 */
[----:B------:R-:W-:Y:S02]  /*0280*/  @!P3 IADD3 R7, PT, PT, R7, 0x1, RZ ;  /* 0x000000010707b810 */ /* 0x000fe40007ffe0ff */
[----:B------:R-:W-:Y:S02]  /*0290*/  ISETP.NE.U32.AND P3, PT, R3, RZ, PT ;  /* 0x000000ff0300720c */ /* 0x000fe40003f65070 */
[----:B------:R-:W-:Y:S01]  /*02a0*/  ISETP.GE.U32.AND P0, PT, R11, R0, PT ;  /* 0x000000000b00720c */ /* 0x000fe20003f06070 */
[----:B------:R-:W-:Y:S01]  /*02b0*/  @P1 IMAD.IADD R6, R6, 0x1, -R3 ;  /* 0x0000000106061824 */ /* 0x000fe200078e0a03 */
[----:B------:R-:W-:Y:S02]  /*02c0*/  LOP3.LUT R0, R5, R2, RZ, 0x3c, !PT ;  /* 0x0000000205007212 */ /* 0x000fe400078e3cff */
[----:B------:R-:W0:Y:S02]  /*02d0*/  MUFU.RCP R2, R9 ;  /* 0x0000000900027308 */ /* 0x000e240000001000 */
[----:B------:R-:W-:-:S02]  /*02e0*/  ISETP.GE.U32.AND P1, PT, R6, R3, PT ;  /* 0x000000030600720c */ /* 0x000fc40003f26070 */
[----:B------:R-:W-:-:S05]  /*02f0*/  ISETP.GE.AND P2, PT, R0, RZ, PT ;  /* 0x000000ff0000720c */ /* 0x000fca0003f46270 */
[----:B------:R-:W-:-:S06]  /*0300*/  @P0 VIADD R7, R7, 0x1 ;  /* 0x0000000107070836 */ /* 0x000fcc0000000000 */
[----:B------:R-:W-:Y:S01]  /*0310*/  @P1 IMAD.IADD R6, R6, 0x1, -R3 ;  /* 0x0000000106061824 */ /* 0x000fe200078e0a03 */
[----:B------:R-:W-:Y:S01]  /*0320*/  @!P3 LOP3.LUT R6, RZ, R3, RZ, 0x33, !PT ;  /* 0x00000003ff06b212 */ /* 0x000fe200078e33ff */
[----:B------:R-:W-:Y:S01]  /*0330*/  @!P2 IMAD.MOV R7, RZ, RZ, -R7 ;  /* 0x000000ffff07a224 */ /* 0x000fe200078e0a07 */
[----:B------:R-:W-:Y:S01]  /*0340*/  @!P4 LOP3.LUT R7, RZ, R5, RZ, 0x33, !PT ;  /* 0x00000005ff07c212 */ /* 0x000fe200078e33ff */
[----:B0-----:R-:W-:-:S04]  /*0350*/  FFMA R5, -R9, R2, 1 ;  /* 0x3f80000009057423 */ /* 0x001fc80000000102 */
[----:B------:R-:W-:Y:S02]  /*0360*/  IMAD R0, R6, R7, RZ ;  /* 0x0000000706007224 */ /* 0x000fe400078e02ff */
[----:B------:R-:W-:Y:S01]  /*0370*/  FFMA R7, R2, R5, R2 ;  /* 0x0000000502077223 */ /* 0x000fe20000000002 */
[----:B------:R-:W-:Y:S02]  /*0380*/  IMAD.MOV R5, RZ, RZ, -R3 ;  /* 0x000000ffff057224 */ /* 0x000fe400078e0a03 */
[----:B------:R-:W-:-:S03]  /*0390*/  I2FP.F32.S32 R0, R0 ;  /* 0x0000000000007245 */ /* 0x000fc60000201400 */
[----:B------:R-:W-:Y:S01]  /*03a0*/  LOP3.LUT R5, R4, R5, RZ, 0xc0, !PT ;  /* 0x0000000504057212 */ /* 0x000fe200078ec0ff */
[----:B------:R-:W0:Y:S01]  /*03b0*/  FCHK P0, R0, R9 ;  /* 0x0000000900007302 */ /* 0x000e220000000000 */
[----:B------:R-:W-:-:S03]  /*03c0*/  FFMA R2, R0, R7, RZ ;  /* 0x0000000700027223 */ /* 0x000fc600000000ff */
[----:B------:R-:W-:Y:S02]  /*03d0*/  IMAD.IADD R5, R4, 0x1, R5 ;  /* 0x0000000104057824 */ /* 0x000fe400078e0205 */
[----:B------:R-:W-:-:S04]  /*03e0*/  FFMA R3, -R9, R2, R0 ;  /* 0x0000000209037223 */ /* 0x000fc80000000100 */
[----:B------:R-:W-:Y:S01]  /*03f0*/  FFMA R4, R7, R3, R2 ;  /* 0x0000000307047223 */ /* 0x000fe20000000002 */
[----:B0-----:R-:W-:Y:S06]  /*0400*/  @!P0 BRA `(.L_x_6) ;  /* 0x00000000000c8947 */ /* 0x001fec0003800000 */
[----:B------:R-:W-:-:S07]  /*0410*/  MOV R2, 0x430 ;  /* 0x0000043000027802 */ /* 0x000fce0000000f00 */
[----:B------:R-:W-:Y:S05]  /*0420*/  CALL.REL.NOINC `($__internal_1_$__cuda_sm3x_div_rn_noftz_f32_slowpath) ;  /* 0x0000000800f87944 */ /* 0x000fea0003c00000 */
[----:B------:R-:W-:-:S07]  /*0430*/  IMAD.MOV.U32 R4, RZ, RZ, R0 ;  /* 0x000000ffff047224 */ /* 0x000fce00078e0000 */
.L_x_6:
[----:B------:R-:W-:Y:S05]  /*0440*/  BSYNC.RECONVERGENT B0 ;  /* 0x0000000000007941 */ /* 0x000fea0003800200 */
.L_x_5:
[----:B------:R-:W0:Y:S01]  /*0450*/  F2F.F64.F32 R2, R4 ;  /* 0x0000000400027310 */ /* 0x000e220000201800 */
[----:B------:R-:W-:Y:S01]  /*0460*/  UMOV UR4, 0x54442d18 ;  /* 0x54442d1800047882 */ /* 0x000fe20000000000 */
[----:B------:R-:W-:Y:S01]  /*0470*/  UMOV UR5, 0x401921fb ;  /* 0x401921fb00057882 */ /* 0x000fe20000000000 */
[----:B------:R-:W1:Y:S01]  /*0480*/  LDCU.64 UR6, c[0x0][0x358] ;  /* 0x00006b00ff0677ac */ /* 0x000e620008000a00 */
[----:B------:R-:W-:Y:S01]  /*0490*/  BSSY.RECONVERGENT B0, `(.L_x_7) ;  /* 0x0000044000007945 */ /* 0x000fe20003800200 */
[----:B0-----:R-:W-:-:S06]  /*04a0*/  DMUL R2, R2, -UR4 ;  /* 0x8000000402027c28 */ /* 0x001fcc0008000000 */
[----:B------:R-:W0:Y:S02]  /*04b0*/  F2F.F32.F64 R7, R2 ;  /* 0x0000000200077310 */ /* 0x000e240000301000 */
[C---:B0-----:R-:W-:Y:S01]  /*04c0*/  FMUL R0, R7.reuse, 0.63661974668502807617 ;  /* 0x3f22f98307007820 */ /* 0x041fe20000400000 */
[----:B------:R-:W-:-:S05]  /*04d0*/  FSETP.GE.AND P0, PT, |R7|, 105615, PT ;  /* 0x47ce47800700780b */ /* 0x000fca0003f06200 */
[----:B------:R-:W0:Y:S02]  /*04e0*/  F2I.NTZ R0, R0 ;  /* 0x0000000000007305 */ /* 0x000e240000203100 */
[----:B0-----:R-:W-:Y:S01]  /*04f0*/  I2FP.F32.S32 R10, R0 ;  /* 0x00000000000a7245 */ /* 0x001fe20000201400 */
[----:B------:R-:W-:-:S04]  /*0500*/  IMAD.MOV.U32 R11, RZ, RZ, R0 ;  /* 0x000000ffff0b7224 */ /* 0x000fc800078e0000 */
[----:B------:R-:W-:-:S04]  /*0510*/  FFMA R9, R10, -1.5707962512969970703, R7 ;  /* 0xbfc90fda0a097823 */ /* 0x000fc80000000007 */
[----:B------:R-:W-:-:S04]  /*0520*/  FFMA R9, R10, -7.5497894158615963534e-08, R9 ;  /* 0xb3a221680a097823 */ /* 0x000fc80000000009 */
[----:B------:R-:W-:-:S04]  /*0530*/  FFMA R10, R10, -5.3903029534742383927e-15, R9 ;  /* 0xa7c234c50a0a7823 */ /* 0x000fc80000000009 */
[----:B------:R-:W-:Y:S01]  /*0540*/  IMAD.MOV.U32 R4, RZ, RZ, R10 ;  /* 0x000000ffff047224 */ /* 0x000fe200078e000a */
[----:B-1----:R-:W-:Y:S06]  /*0550*/  @!P0 BRA `(.L_x_8) ;  /* 0x0000000000dc8947 */ /* 0x002fec0003800000 */
[----:B------:R-:W-:-:S13]  /*0560*/  FSETP.NEU.AND P0, PT, |R7|, +INF , PT ;  /* 0x7f8000000700780b */ /* 0x000fda0003f0d200 */
[----:B------:R-:W-:Y:S01]  /*0570*/  @!P0 FMUL R4, RZ, R7 ;  /* 0x00000007ff048220 */ /* 0x000fe20000400000 */
[----:B------:R-:W-:Y:S01]  /*0580*/  @!P0 IMAD.MOV.U32 R0, RZ, RZ, RZ ;  /* 0x000000ffff008224 */ /* 0x000fe200078e00ff */
[----:B------:R-:W-:Y:S06]  /*0590*/  @!P0 BRA `(.L_x_8) ;  /* 0x0000000000cc8947 */ /* 0x000fec0003800000 */
[----:B------:R-:W-:Y:S01]  /*05a0*/  IMAD.SHL.U32 R2, R7, 0x100, RZ ;  /* 0x0000010007027824 */ /* 0x000fe200078e00ff */
[----:B------:R-:W-:Y:S01]  /*05b0*/  MOV R0, R1 ;  /* 0x0000000100007202 */ /* 0x000fe20000000f00 */
[----:B------:R-:W-:Y:S01]  /*05c0*/  IMAD.MOV.U32 R6, RZ, RZ, RZ ;  /* 0x000000ffff067224 */ /* 0x000fe200078e00ff */
[----:B------:R-:W0:Y:S02]  /*05d0*/  LDCU.64 UR8, c[0x4][URZ] ;  /* 0x01000000ff0877ac */ /* 0x000e240008000a00 */
[----:B------:R-:W-:Y:S01]  /*05e0*/  LOP3.LUT R15, R2, 0x80000000, RZ, 0xfc, !PT ;  /* 0x80000000020f7812 */ /* 0x000fe200078efcff */
[----:B------:R-:W-:Y:S01]  /*05f0*/  UMOV UR5, URZ ;  /* 0x000000ff00057c82 */ /* 0x000fe20008000000 */
[----:B------:R-:W-:-:S05]  /*0600*/  UMOV UR4, URZ ;  /* 0x000000ff00047c82 */ /* 0x000fca0008000000 */
.L_x_9:
[----:B0-----:R-:W-:Y:S02]  /*0610*/  IMAD.U32 R8, RZ, RZ, UR8 ;  /* 0x00000008ff087e24 */ /* 0x001fe4000f8e00ff */
[----:B------:R-:W-:-:S05]  /*0620*/  IMAD.U32 R9, RZ, RZ, UR9 ;  /* 0x00000009ff097e24 */ /* 0x000fca000f8e00ff */
[----:B------:R-:W2:Y:S01]  /*0630*/  LDG.E.CONSTANT R2, desc[UR6][R8.64] ;  /* 0x0000000608027981 */ /* 0x000ea2000c1e9900 */
[----:B------:R-:W-:Y:S02]  /*0640*/  UIADD3 UR8, UP0, UPT, UR8, 0x4, URZ ;  /* 0x0000000408087890 */ /* 0x000fe4000ff1e0ff */
[----:B------:R-:W-:Y:S02]  /*0650*/  UIADD3 UR4, UPT, UPT, UR4, 0x1, URZ ;  /* 0x0000000104047890 */ /* 0x000fe4000fffe0ff */
[----:B------:R-:W-:Y:S02]  /*0660*/  UIADD3.X UR9, UPT, UPT, URZ, UR9, URZ, UP0, !UPT ;  /* 0x00000009ff097290 */ /* 0x000fe400087fe4ff */
[----:B------:R-:W-:Y:S01]  /*0670*/  UISETP.NE.AND UP0, UPT, UR4, 0x6, UPT ;  /* 0x000000060400788c */ /* 0x000fe2000bf05270 */
[----:B--2---:R-:W-:-:S03]  /*0680*/  IMAD.WIDE.U32 R2, R2, R15, RZ ;  /* 0x0000000f02027225 */ /* 0x004fc600078e00ff */
[----:B------:R-:W-:-:S04]  /*0690*/  IADD3 R13, P0, PT, R2, R6, RZ ;  /* 0x00000006020d7210 */ /* 0x000fc80007f1e0ff */
[----:B------:R-:W-:Y:S01]  /*06a0*/  IADD3.X R6, PT, PT, R3, UR5, RZ, P0, !PT ;  /* 0x0000000503067c10 */ /* 0x000fe200087fe4ff */
[----:B------:R0:W-:Y:S02]  /*06b0*/  STL [R0], R13 ;  /* 0x0000000d00007387 */ /* 0x0001e40000100800 */
[----:B0-----:R-:W-:Y:S01]  /*06c0*/  VIADD R0, R0, 0x4 ;  /* 0x0000000400007836 */ /* 0x001fe20000000000 */
[----:B------:R-:W-:Y:S06]  /*06d0*/  BRA.U UP0, `(.L_x_9) ;  /* 0xfffffffd00cc7547 */ /* 0x000fec000b83ffff */
[----:B------:R-:W-:Y:S01]  /*06e0*/  SHF.R.U32.HI R4, RZ, 0x17, R7 ;  /* 0x00000017ff047819 */ /* 0x000fe20000011607 */
[----:B------:R0:W-:Y:S03]  /*06f0*/  STL [R1+0x18], R6 ;  /* 0x0000180601007387 */ /* 0x0001e60000100800 */
[C---:B------:R-:W-:Y:S02]  /*0700*/  LOP3.LUT R0, R4.reuse, 0xe0, RZ, 0xc0, !PT ;  /* 0x000000e004007812 */ /* 0x040fe400078ec0ff */
[----:B------:R-:W-:-:S03]  /*0710*/  LOP3.LUT P0, RZ, R4, 0x1f, RZ, 0xc0, !PT ;  /* 0x0000001f04ff7812 */ /* 0x000fc6000780c0ff */
[----:B------:R-:W-:-:S05]  /*0720*/  VIADD R0, R0, 0xffffff80 ;  /* 0xffffff8000007836 */ /* 0x000fca0000000000 */
[----:B------:R-:W-:-:S05]  /*0730*/  SHF.R.U32.HI R0, RZ, 0x5, R0 ;  /* 0x00000005ff007819 */ /* 0x000fca0000011600 */
[----:B------:R-:W-:-:S05]  /*0740*/  IMAD R12, R0, -0x4, R1 ;  /* 0xfffffffc000c7824 */ /* 0x000fca00078e0201 */
[----:B------:R-:W2:Y:S04]  /*0750*/  LDL R0, [R12+0x18] ;  /* 0x000018000c007983 */ /* 0x000ea80000100800 */
[----:B------:R-:W2:Y:S04]  /*0760*/  LDL R3, [R12+0x14] ;  /* 0x000014000c037983 */ /* 0x000ea80000100800 */
[----:B------:R-:W3:Y:S01]  /*0770*/  @P0 LDL R2, [R12+0x10] ;  /* 0x000010000c020983 */ /* 0x000ee20000100800 */
[----:B------:R-:W-:Y:S01]  /*0780*/  LOP3.LUT R4, R4, 0x1f, RZ, 0xc0, !PT ;  /* 0x0000001f04047812 */ /* 0x000fe200078ec0ff */
[----:B------:R-:W-:Y:S01]  /*0790*/  UMOV UR4, 0x54442d19 ;  /* 0x54442d1900047882 */ /* 0x000fe20000000000 */
[----:B------:R-:W-:-:S02]  /*07a0*/  UMOV UR5, 0x3bf921fb ;  /* 0x3bf921fb00057882 */ /* 0x000fc40000000000 */
[-C--:B--2---:R-:W-:Y:S02]  /*07b0*/  @P0 SHF.L.W.U32.HI R0, R3, R4.reuse, R0 ;  /* 0x0000000403000219 */ /* 0x084fe40000010e00 */
[----:B---3--:R-:W-:Y:S02]  /*07c0*/  @P0 SHF.L.W.U32.HI R3, R2, R4, R3 ;  /* 0x0000000402030219 */ /* 0x008fe40000010e03 */
[----:B------:R-:W-:Y:S02]  /*07d0*/  ISETP.GE.AND P0, PT, R7, RZ, PT ;  /* 0x000000ff0700720c */ /* 0x000fe40003f06270 */
[C---:B------:R-:W-:Y:S01]  /*07e0*/  SHF.L.W.U32.HI R2, R3.reuse, 0x2, R0 ;  /* 0x0000000203027819 */ /* 0x040fe20000010e00 */
[----:B------:R-:W-:-:S03]  /*07f0*/  IMAD.SHL.U32 R3, R3, 0x4, RZ ;  /* 0x0000000403037824 */ /* 0x000fc600078e00ff */
[----:B------:R-:W-:-:S04]  /*0800*/  SHF.R.S32.HI R4, RZ, 0x1f, R2 ;  /* 0x0000001fff047819 */ /* 0x000fc80000011402 */
[C---:B------:R-:W-:Y:S02]  /*0810*/  LOP3.LUT R8, R4.reuse, R3, RZ, 0x3c, !PT ;  /* 0x0000000304087212 */ /* 0x040fe400078e3cff */
[----:B------:R-:W-:Y:S02]  /*0820*/  LOP3.LUT R9, R4, R2, RZ, 0x3c, !PT ;  /* 0x0000000204097212 */ /* 0x000fe400078e3cff */
[----:B------:R-:W-:Y:S02]  /*0830*/  SHF.R.U32.HI R3, RZ, 0x1e, R0 ;  /* 0x0000001eff037819 */ /* 0x000fe40000011600 */
[C---:B------:R-:W-:Y:S02]  /*0840*/  LOP3.LUT R4, R2.reuse, R7, RZ, 0x3c, !PT ;  /* 0x0000000702047212 */ /* 0x040fe400078e3cff */
[----:B------:R-:W1:Y:S01]  /*0850*/  I2F.F64.S64 R8, R8 ;  /* 0x0000000800087312 */ /* 0x000e620000301c00 */
[----:B------:R-:W-:Y:S02]  /*0860*/  LEA.HI R0, R2, R3, RZ, 0x1 ;  /* 0x0000000302007211 */ /* 0x000fe400078f08ff */
[----:B------:R-:W-:-:S03]  /*0870*/  ISETP.GE.AND P1, PT, R4, RZ, PT ;  /* 0x000000ff0400720c */ /* 0x000fc60003f26270 */
[----:B------:R-:W-:-:S04]  /*0880*/  IMAD.MOV R2, RZ, RZ, -R0 ;  /* 0x000000ffff027224 */ /* 0x000fc800078e0a00 */
[----:B------:R-:W-:Y:S01]  /*0890*/  @!P0 IMAD.MOV.U32 R0, RZ, RZ, R2 ;  /* 0x000000ffff008224 */ /* 0x000fe200078e0002 */
[----:B-1----:R-:W-:-:S10]  /*08a0*/  DMUL R12, R8, UR4 ;  /* 0x00000004080c7c28 */ /* 0x002fd40008000000 */
[----:B------:R-:W1:Y:S02]  /*08b0*/  F2F.F32.F64 R12, R12 ;  /* 0x0000000c000c7310 */ /* 0x000e640000301000 */
[----:B01----:R-:W-:-:S07]  /*08c0*/  FSEL R4, -R12, R12, !P1 ;  /* 0x0000000c0c047208 */ /* 0x003fce0004800100 */
.L_x_8:
[----:B------:R-:W-:Y:S05]  /*08d0*/  BSYNC.RECONVERGENT B0 ;  /* 0x0000000000007941 */ /* 0x000fea0003800200 */
.L_x_7:
[----:B------:R-:W-:Y:S01]  /*08e0*/  LOP3.LUT R6, R0, 0x1, RZ, 0xc0, !PT ;  /* 0x0000000100067812 */ /* 0x000fe200078ec0ff */
[----:B------:R-:W-:Y:S02]  /*08f0*/  IMAD.MOV.U32 R12, RZ, RZ, 0x37cbac00 ;  /* 0x37cbac00ff0c7424 */ /* 0x000fe400078e00ff */
[----:B------:R-:W-:Y:S01]  /*0900*/  FMUL R3, R4, R4 ;  /* 0x0000000404037220 */ /* 0x000fe20000400000 */
[----:B------:R-:W-:Y:S01]  /*0910*/  VIADD R0, R0, 0x1 ;  /* 0x0000000100007836 */ /* 0x000fe20000000000 */
[----:B------:R-:W-:Y:S01]  /*0920*/  ISETP.NE.U32.AND P0, PT, R6, 0x1, PT ;  /* 0x000000010600780c */ /* 0x000fe20003f05070 */
[----:B------:R-:W-:Y:S02]  /*0930*/  IMAD.MOV.U32 R6, RZ, RZ, 0x3c0885e4 ;  /* 0x3c0885e4ff067424 */ /* 0x000fe400078e00ff */
[----:B------:R-:W-:Y:S01]  /*0940*/  FFMA R2, R3, R12, -0.0013887860113754868507 ;  /* 0xbab607ed03027423 */ /* 0x000fe2000000000c */
[----:B------:R-:W-:Y:S01]  /*0950*/  IMAD.MOV.U32 R9, RZ, RZ, 0x3e2aaaa8 ;  /* 0x3e2aaaa8ff097424 */ /* 0x000fe200078e00ff */
[----:B------:R-:W-:Y:S01]  /*0960*/  LOP3.LUT P1, RZ, R0, 0x2, RZ, 0xc0, !PT ;  /* 0x0000000200ff7812 */ /* 0x000fe2000782c0ff */
[----:B------:R-:W-:Y:S01]  /*0970*/  BSSY.RECONVERGENT B0, `(.L_x_10) ;  /* 0x0000043000007945 */ /* 0x000fe20003800200 */
[----:B------:R-:W-:-:S02]  /*0980*/  FSEL R6, R6, 0.041666727513074874878, !P0 ;  /* 0x3d2aaabb06067808 */ /* 0x000fc40004000000 */
[----:B------:R-:W-:Y:S02]  /*0990*/  FSEL R2, R2, -0.00019574658654164522886, P0 ;  /* 0xb94d415302027808 */ /* 0x000fe40000000000 */
[----:B------:R-:W-:Y:S02]  /*09a0*/  FSEL R0, R4, 1, !P0 ;  /* 0x3f80000004007808 */ /* 0x000fe40004000000 */
[----:B------:R-:W-:Y:S01]  /*09b0*/  FSEL R9, -R9, -0.4999999701976776123, !P0 ;  /* 0xbeffffff09097808 */ /* 0x000fe20004000100 */
[----:B------:R-:W-:Y:S01]  /*09c0*/  FFMA R2, R3, R2, R6 ;  /* 0x0000000203027223 */ /* 0x000fe20000000006 */
[----:B------:R-:W-:Y:S01]  /*09d0*/  FSETP.GE.AND P0, PT, |R7|, 105615, PT ;  /* 0x47ce47800700780b */ /* 0x000fe20003f06200 */
[C---:B------:R-:W-:Y:S02]  /*09e0*/  FFMA R13, R3.reuse, R0, RZ ;  /* 0x00000000030d7223 */ /* 0x040fe400000000ff */
[----:B------:R-:W-:-:S04]  /*09f0*/  FFMA R2, R3, R2, R9 ;  /* 0x0000000203027223 */ /* 0x000fc80000000009 */
[----:B------:R-:W-:-:S04]  /*0a00*/  FFMA R13, R13, R2, R0 ;  /* 0x000000020d0d7223 */ /* 0x000fc80000000000 */
[----:B------:R-:W-:Y:S02]  /*0a10*/  @P1 FADD R13, RZ, -R13 ;  /* 0x8000000dff0d1221 */ /* 0x000fe40000000000 */
[----:B------:R-:W-:Y:S05]  /*0a20*/  @!P0 BRA `(.L_x_11) ;  /* 0x0000000000dc8947 */ /* 0x000fea0003800000 */
[----:B------:R-:W-:-:S13]  /*0a30*/  FSETP.NEU.AND P0, PT, |R7|, +INF , PT ;  /* 0x7f8000000700780b */ /* 0x000fda0003f0d200 */
[----:B------:R-:W-:Y:S01]  /*0a40*/  @!P0 FMUL R10, RZ, R7 ;  /* 0x00000007ff0a8220 */ /* 0x000fe20000400000 */
[----:B------:R-:W-:Y:S01]  /*0a50*/  @!P0 MOV R11, RZ ;  /* 0x000000ff000b8202 */ /* 0x000fe20000000f00 */
[----:B------:R-:W-:Y:S06]  /*0a60*/  @!P0 BRA `(.L_x_11) ;  /* 0x0000000000cc8947 */ /* 0x000fec0003800000 */
[----:B------:R-:W-:Y:S01]  /*0a70*/  IMAD.SHL.U32 R2, R7, 0x100, RZ ;  /* 0x0000010007027824 */ /* 0x000fe200078e00ff */
[----:B------:R-:W0:Y:S01]  /*0a80*/  LDCU.64 UR8, c[0x4][URZ] ;  /* 0x01000000ff0877ac */ /* 0x000e220008000a00 */
[----:B------:R-:W-:Y:S02]  /*0a90*/  IMAD.MOV.U32 R6, RZ, RZ, RZ ;  /* 0x000000ffff067224 */ /* 0x000fe400078e00ff */
[----:B------:R-:W-:Y:S01]  /*0aa0*/  IMAD.MOV.U32 R0, RZ, RZ, R1 ;  /* 0x000000ffff007224 */ /* 0x000fe200078e0001 */
[----:B------:R-:W-:Y:S01]  /*0ab0*/  LOP3.LUT R15, R2, 0x80000000, RZ, 0xfc, !PT ;  /* 0x80000000020f7812 */ /* 0x000fe200078efcff */
[----:B------:R-:W-:Y:S01]  /*0ac0*/  UMOV UR5, URZ ;  /* 0x000000ff00057c82 */ /* 0x000fe20008000000 */
[----:B------:R-:W-:-:S05]  /*0ad0*/  UMOV UR4, URZ ;  /* 0x000000ff00047c82 */ /* 0x000fca0008000000 */
.L_x_12:
        /* <DEDUP_REMOVED lines=25> */
[----:B------:R-:W-:Y:S01]  /*0c70*/  UMOV UR5, 0x3bf921fb ;  /* 0x3bf921fb00057882 */ /* 0x000fe20000000000 */
[----:B------:R-:W-:-:S02]  /*0c80*/  ISETP.GE.AND P1, PT, R7, RZ, PT ;  /* 0x000000ff0700720c */ /* 0x000fc40003f26270 */
[-C--:B--2---:R-:W-:Y:S02]  /*0c90*/  @P0 SHF.L.W.U32.HI R0, R3, R4.reuse, R0 ;  /* 0x0000000403000219 */ /* 0x084fe40000010e00 */
[----:B---3--:R-:W-:Y:S02]  /*0ca0*/  @P0 SHF.L.W.U32.HI R3, R2, R4, R3 ;  /* 0x0000000402030219 */ /* 0x008fe40000010e03 */
[--C-:B------:R-:W-:Y:S02]  /*0cb0*/  SHF.R.U32.HI R11, RZ, 0x1e, R0.reuse ;  /* 0x0000001eff0b7819 */ /* 0x100fe40000011600 */
[C---:B------:R-:W-:Y:S01]  /*0cc0*/  SHF.L.W.U32.HI R2, R3.reuse, 0x2, R0 ;  /* 0x0000000203027819 */ /* 0x040fe20000010e00 */
[----:B------:R-:W-:-:S03]  /*0cd0*/  IMAD.SHL.U32 R3, R3, 0x4, RZ ;  /* 0x0000000403037824 */ /* 0x000fc600078e00ff */
[----:B------:R-:W-:Y:S02]  /*0ce0*/  SHF.R.S32.HI R4, RZ, 0x1f, R2 ;  /* 0x0000001fff047819 */ /* 0x000fe40000011402 */
[----:B------:R-:W-:Y:S02]  /*0cf0*/  LEA.HI R11, R2, R11, RZ, 0x1 ;  /* 0x0000000b020b7211 */ /* 0x000fe400078f08ff */
[C---:B------:R-:W-:Y:S02]  /*0d00*/  LOP3.LUT R8, R4.reuse, R3, RZ, 0x3c, !PT ;  /* 0x0000000304087212 */ /* 0x040fe400078e3cff */
[----:B------:R-:W-:Y:S01]  /*0d10*/  LOP3.LUT R9, R4, R2, RZ, 0x3c, !PT ;  /* 0x0000000204097212 */ /* 0x000fe200078e3cff */
[----:B------:R-:W-:Y:S01]  /*0d20*/  IMAD.MOV R0, RZ, RZ, -R11 ;  /* 0x000000ffff007224 */ /* 0x000fe200078e0a0b */
[----:B------:R-:W-:-:S03]  /*0d30*/  LOP3.LUT R7, R2, R7, RZ, 0x3c, !PT ;  /* 0x0000000702077212 */ /* 0x000fc600078e3cff */
[----:B------:R-:W-:Y:S01]  /*0d40*/  @!P1 IMAD.MOV.U32 R11, RZ, RZ, R0 ;  /* 0x000000ffff0b9224 */ /* 0x000fe200078e0000 */
[----:B------:R-:W1:Y:S01]  /*0d50*/  I2F.F64.S64 R8, R8 ;  /* 0x0000000800087312 */ /* 0x000e620000301c00 */
[----:B------:R-:W-:Y:S01]  /*0d60*/  ISETP.GE.AND P0, PT, R7, RZ, PT ;  /* 0x000000ff0700720c */ /* 0x000fe20003f06270 */
[----:B-1----:R-:W-:-:S10]  /*0d70*/  DMUL R14, R8, UR4 ;  /* 0x00000004080e7c28 */ /* 0x002fd40008000000 */
[----:B------:R-:W1:Y:S02]  /*0d80*/  F2F.F32.F64 R14, R14 ;  /* 0x0000000e000e7310 */ /* 0x000e640000301000 */
[----:B01----:R-:W-:-:S07]  /*0d90*/  FSEL R10, -R14, R14, !P0 ;  /* 0x0000000e0e0a7208 */ /* 0x003fce0004000100 */
.L_x_11:
[----:B------:R-:W-:Y:S05]  /*0da0*/  BSYNC.RECONVERGENT B0 ;  /* 0x0000000000007941 */ /* 0x000fea0003800200 */
.L_x_10:
[----:B------:R-:W0:Y:S01]  /*0db0*/  LDC.64 R6, c[0x0][0x380] ;  /* 0x0000e000ff067b82 */ /* 0x000e220000000a00 */
[----:B------:R-:W1:Y:S02]  /*0dc0*/  LDCU UR4, c[0x0][0x38c] ;  /* 0x00007180ff0477ac */ /* 0x000e640008000800 */
[C---:B-1----:R-:W-:Y:S01]  /*0dd0*/  IADD3 R9, PT, PT, R5.reuse, UR4, RZ ;  /* 0x0000000405097c10 */ /* 0x042fe2000fffe0ff */
[----:B0-----:R-:W-:-:S04]  /*0de0*/  IMAD.WIDE.U32 R2, R5, 0x8, R6 ;  /* 0x0000000805027825 */ /* 0x001fc800078e0006 */
[----:B------:R-:W-:Y:S01]  /*0df0*/  IMAD.WIDE.U32 R4, R9, 0x8, R6 ;  /* 0x0000000809047825 */ /* 0x000fe200078e0006 */
[----:B------:R-:W2:Y:S04]  /*0e00*/  LDG.E R8, desc[UR6][R2.64] ;  /* 0x0000000602087981 */ /* 0x000ea8000c1e1900 */
[----:B------:R-:W3:Y:S04]  /*0e10*/  LDG.E R7, desc[UR6][R2.64+0x4] ;  /* 0x0000040602077981 */ /* 0x000ee8000c1e1900 */
[----:B------:R-:W3:Y:S04]  /*0e20*/  LDG.E R6, desc[UR6][R4.64+0x4] ;  /* 0x0000040604067981 */ /* 0x000ee8000c1e1900 */
[----:B------:R-:W2:Y:S01]  /*0e30*/  LDG.E R15, desc[UR6][R4.64] ;  /* 0x00000006040f7981 */ /* 0x000ea2000c1e1900 */
[----:B------:R-:W-:Y:S01]  /*0e40*/  LOP3.LUT R0, R11, 0x1, RZ, 0xc0, !PT ;  /* 0x000000010b007812 */ /* 0x000fe200078ec0ff */
[----:B------:R-:W-:-:S03]  /*0e50*/  FMUL R9, R10, R10 ;  /* 0x0000000a0a097220 */ /* 0x000fc60000400000 */
[----:B------:R-:W-:Y:S01]  /*0e60*/  ISETP.NE.U32.AND P0, PT, R0, 0x1, PT ;  /* 0x000000010000780c */ /* 0x000fe20003f05070 */
[----:B------:R-:W-:Y:S01]  /*0e70*/  FFMA R12, R9, R12, -0.0013887860113754868507 ;  /* 0xbab607ed090c7423 */ /* 0x000fe2000000000c */
[----:B------:R-:W-:Y:S02]  /*0e80*/  IMAD.MOV.U32 R0, RZ, RZ, 0x3d2aaabb ;  /* 0x3d2aaabbff007424 */ /* 0x000fe400078e00ff */
[----:B------:R-:W-:Y:S02]  /*0e90*/  IMAD.MOV.U32 R14, RZ, RZ, 0x3effffff ;  /* 0x3effffffff0e7424 */ /* 0x000fe400078e00ff */
[----:B------:R-:W-:Y:S02]  /*0ea0*/  FSEL R12, R12, -0.00019574658654164522886, !P0 ;  /* 0xb94d41530c0c7808 */ /* 0x000fe40004000000 */
[----:B------:R-:W-:Y:S02]  /*0eb0*/  FSEL R0, R0, 0.0083327032625675201416, !P0 ;  /* 0x3c0885e400007808 */ /* 0x000fe40004000000 */
[----:B------:R-:W-:-:S02]  /*0ec0*/  LOP3.LUT P1, RZ, R11, 0x2, RZ, 0xc0, !PT ;  /* 0x000000020bff7812 */ /* 0x000fc4000782c0ff */
[----:B------:R-:W-:Y:S01]  /*0ed0*/  FSEL R11, -R14, -0.16666662693023681641, !P0 ;  /* 0xbe2aaaa80e0b7808 */ /* 0x000fe20004000100 */
[----:B------:R-:W-:Y:S01]  /*0ee0*/  FFMA R12, R9, R12, R0 ;  /* 0x0000000c090c7223 */ /* 0x000fe20000000000 */
[----:B------:R-:W-:-:S03]  /*0ef0*/  FSEL R0, R10, 1, P0 ;  /* 0x3f8000000a007808 */ /* 0x000fc60000000000 */
[C---:B------:R-:W-:Y:S02]  /*0f00*/  FFMA R11, R9.reuse, R12, R11 ;  /* 0x0000000c090b7223 */ /* 0x040fe4000000000b */
[----:B------:R-:W-:-:S04]  /*0f10*/  FFMA R9, R9, R0, RZ ;  /* 0x0000000009097223 */ /* 0x000fc800000000ff */
[----:B------:R-:W-:-:S04]  /*0f20*/  FFMA R0, R9, R11, R0 ;  /* 0x0000000b09007223 */ /* 0x000fc80000000000 */
[----:B------:R-:W-:Y:S01]  /*0f30*/  @P1 FADD R0, RZ, -R0 ;  /* 0x80000000ff001221 */ /* 0x000fe20000000000 */
[----:B---3--:R-:W-:Y:S01]  /*0f40*/  FADD R10, R7, -R6 ;  /* 0x80000006070a7221 */ /* 0x008fe20000000000 */
[----:B--2---:R-:W-:-:S03]  /*0f50*/  FADD R9, R8, -R15 ;  /* 0x8000000f08097221 */ /* 0x004fc60000000000 */
[CC--:B------:R-:W-:Y:S01]  /*0f60*/  FMUL R12, R0.reuse, R10.reuse ;  /* 0x0000000a000c7220 */ /* 0x0c0fe20000400000 */
[-C--:B------:R-:W-:Y:S01]  /*0f70*/  FMUL R11, R0, R9.reuse ;  /* 0x00000009000b7220 */ /* 0x080fe20000400000 */
[----:B------:R-:W-:Y:S01]  /*0f80*/  FADD R15, R8, R15 ;  /* 0x0000000f080f7221 */ /* 0x000fe20000000000 */
[----:B------:R-:W-:Y:S01]  /*0f90*/  FADD R7, R7, R6 ;  /* 0x0000000607077221 */ /* 0x000fe20000000000 */
[C---:B------:R-:W-:Y:S01]  /*0fa0*/  FFMA R9, R13.reuse, R9, -R12 ;  /* 0x000000090d097223 */ /* 0x040fe2000000080c */
[----:B------:R-:W-:Y:S02]  /*0fb0*/  FFMA R11, R13, R10, R11 ;  /* 0x0000000a0d0b7223 */ /* 0x000fe4000000000b */
[----:B------:R-:W-:Y:S04]  /*0fc0*/  STG.E desc[UR6][R2.64], R15 ;  /* 0x0000000f02007986 */ /* 0x000fe8000c101906 */
[----:B------:R-:W-:Y:S04]  /*0fd0*/  STG.E desc[UR6][R2.64+0x4], R7 ;  /* 0x0000040702007986 */ /* 0x000fe8000c101906 */
[----:B------:R-:W-:Y:S04]  /*0fe0*/  STG.E desc[UR6][R4.64], R9 ;  /* 0x0000000904007986 */ /* 0x000fe8000c101906 */
[----:B------:R-:W-:Y:S01]  /*0ff0*/  STG.E desc[UR6][R4.64+0x4], R11 ;  /* 0x0000040b04007986 */ /* 0x000fe2000c101906 */
[----:B------:R-:W-:Y:S05]  /*1000*/  EXIT ;  /* 0x000000000000794d */ /* 0x000fea0003800000 */
        .weak           $__internal_1_$__cuda_sm3x_div_rn_noftz_f32_slowpath
        .type           $__internal_1_$__cuda_sm3x_div_rn_noftz_f32_slowpath,@function
        .size           $__internal_1_$__cuda_sm3x_div_rn_noftz_f32_slowpath,(.L_x_262 - $__internal_1_$__cuda_sm3x_div_rn_noftz_f32_slowpath)
$__internal_1_$__cuda_sm3x_div_rn_noftz_f32_slowpath:
[----:B------:R-:W-:Y:S01]  /*1010*/  SHF.R.U32.HI R4, RZ, 0x17, R9 ;  /* 0x00000017ff047819 */ /* 0x000fe20000011609 */
[----:B------:R-:W-:Y:S01]  /*1020*/  BSSY.RECONVERGENT B1, `(.L_x_13) ;  /* 0x0000064000017945 */ /* 0x000fe20003800200 */
[--C-:B------:R-:W-:Y:S01]  /*1030*/  SHF.R.U32.HI R3, RZ, 0x17, R0.reuse ;  /* 0x00000017ff037819 */ /* 0x100fe20000011600 */
[----:B------:R-:W-:Y:S01]  /*1040*/  IMAD.MOV.U32 R6, RZ, RZ, R0 ;  /* 0x000000ffff067224 */ /* 0x000fe200078e0000 */
[----:B------:R-:W-:Y:S02]  /*1050*/  LOP3.LUT R4, R4, 0xff, RZ, 0xc0, !PT ;  /* 0x000000ff04047812 */ /* 0x000fe400078ec0ff */
[----:B------:R-:W-:-:S03]  /*1060*/  LOP3.LUT R10, R3, 0xff, RZ, 0xc0, !PT ;  /* 0x000000ff030a7812 */ /* 0x000fc600078ec0ff */
[----:B------:R-:W-:Y:S02]  /*1070*/  VIADD R8, R4, 0xffffffff ;  /* 0xffffffff04087836 */ /* 0x000fe40000000000 */
[----:B------:R-:W-:-:S03]  /*1080*/  VIADD R11, R10, 0xffffffff ;  /* 0xffffffff0a0b7836 */ /* 0x000fc60000000000 */
[----:B------:R-:W-:-:S04]  /*1090*/  ISETP.GT.U32.AND P0, PT, R8, 0xfd, PT ;  /* 0x000000fd0800780c */ /* 0x000fc80003f04070 */
[----:B------:R-:W-:-:S13]  /*10a0*/  ISETP.GT.U32.OR P0, PT, R11, 0xfd, P0 ;  /* 0x000000fd0b00780c */ /* 0x000fda0000704470 */
[----:B------:R-:W-:Y:S01]  /*10b0*/  @!P0 IMAD.MOV.U32 R7, RZ, RZ, RZ ;  /* 0x000000ffff078224 */ /* 0x000fe200078e00ff */
[----:B------:R-:W-:Y:S06]  /*10c0*/  @!P0 BRA `(.L_x_14) ;  /* 0x0000000000608947 */ /* 0x000fec0003800000 */
[----:B------:R-:W-:Y:S01]  /*10d0*/  FSETP.GTU.FTZ.AND P0, PT, |R0|, +INF , PT ;  /* 0x7f8000000000780b */ /* 0x000fe20003f1c200 */
[----:B------:R-:W-:Y:S01]  /*10e0*/  IMAD.MOV.U32 R3, RZ, RZ, R9 ;  /* 0x000000ffff037224 */ /* 0x000fe200078e0009 */
[----:B------:R-:W-:-:S04]  /*10f0*/  FSETP.GTU.FTZ.AND P1, PT, |R9|, +INF , PT ;  /* 0x7f8000000900780b */ /* 0x000fc80003f3c200 */
[----:B------:R-:W-:-:S13]  /*1100*/  PLOP3.LUT P0, PT, P0, P1, PT, 0xf8, 0x8f ;  /* 0x00000000008f781c */ /* 0x000fda0000703f70 */
[----:B------:R-:W-:Y:S05]  /*1110*/  @P0 BRA `(.L_x_15) ;  /* 0x00000004004c0947 */ /* 0x000fea0003800000 */
[----:B------:R-:W-:-:S13]  /*1120*/  LOP3.LUT P0, RZ, R9, 0x7fffffff, R6, 0xc8, !PT ;  /* 0x7fffffff09ff7812 */ /* 0x000fda000780c806 */
[----:B------:R-:W-:Y:S05]  /*1130*/  @!P0 BRA `(.L_x_16) ;  /* 0x00000004003c8947 */ /* 0x000fea0003800000 */
[C---:B------:R-:W-:Y:S02]  /*1140*/  FSETP.NEU.FTZ.AND P2, PT, |R0|.reuse, +INF , PT ;  /* 0x7f8000000000780b */ /* 0x040fe40003f5d200 */
[----:B------:R-:W-:Y:S02]  /*1150*/  FSETP.NEU.FTZ.AND P1, PT, |R3|, +INF , PT ;  /* 0x7f8000000300780b */ /* 0x000fe40003f3d200 */
[----:B------:R-:W-:-:S11]  /*1160*/  FSETP.NEU.FTZ.AND P0, PT, |R0|, +INF , PT ;  /* 0x7f8000000000780b */ /* 0x000fd60003f1d200 */
[----:B------:R-:W-:Y:S05]  /*1170*/  @!P1 BRA !P2, `(.L_x_16) ;  /* 0x00000004002c9947 */ /* 0x000fea0005000000 */
[----:B------:R-:W-:-:S04]  /*1180*/  LOP3.LUT P2, RZ, R6, 0x7fffffff, RZ, 0xc0, !PT ;  /* 0x7fffffff06ff7812 */ /* 0x000fc8000784c0ff */
[----:B------:R-:W-:-:S13]  /*1190*/  PLOP3.LUT P1, PT, P1, P2, PT, 0x2f, 0xf2 ;  /* 0x0000000000f2781c */ /* 0x000fda0000f24577 */
[----:B------:R-:W-:Y:S05]  /*11a0*/  @P1 BRA `(.L_x_17) ;  /* 0x0000000400181947 */ /* 0x000fea0003800000 */
[----:B------:R-:W-:-:S04]  /*11b0*/  LOP3.LUT P1, RZ, R9, 0x7fffffff, RZ, 0xc0, !PT ;  /* 0x7fffffff09ff7812 */ /* 0x000fc8000782c0ff */
[----:B------:R-:W-:-:S13]  /*11c0*/  PLOP3.LUT P0, PT, P0, P1, PT, 0x2f, 0xf2 ;  /* 0x0000000000f2781c */ /* 0x000fda0000702577 */
[----:B------:R-:W-:Y:S05]  /*11d0*/  @P0 BRA `(.L_x_18) ;  /* 0x0000000400000947 */ /* 0x000fea0003800000 */
[----:B------:R-:W-:Y:S02]  /*11e0*/  ISETP.GE.AND P0, PT, R11, RZ, PT ;  /* 0x000000ff0b00720c */ /* 0x000fe40003f06270 */
[----:B------:R-:W-:-:S11]  /*11f0*/  ISETP.GE.AND P1, PT, R8, RZ, PT ;  /* 0x000000ff0800720c */ /* 0x000fd60003f26270 */
[----:B------:R-:W-:Y:S02]  /*1200*/  @P0 IMAD.MOV.U32 R7, RZ, RZ, RZ ;  /* 0x000000ffff070224 */ /* 0x000fe400078e00ff */
[----:B------:R-:W-:Y:S01]  /*1210*/  @!P0 FFMA R6, R0, 1.84467440737095516160e+19, RZ ;  /* 0x5f80000000068823 */ /* 0x000fe200000000ff */
[----:B------:R-:W-:Y:S02]  /*1220*/  @!P0 IMAD.MOV.U32 R7, RZ, RZ, -0x40 ;  /* 0xffffffc0ff078424 */ /* 0x000fe400078e00ff */
[----:B------:R-:W-:Y:S02]  /*1230*/  @!P1 FFMA R9, R3, 1.84467440737095516160e+19, RZ ;  /* 0x5f80000003099823 */ /* 0x000fe400000000ff */
[----:B------:R-:W-:-:S07]  /*1240*/  @!P1 VIADD R7, R7, 0x40 ;  /* 0x0000004007079836 */ /* 0x000fce0000000000 */
.L_x_14:
[----:B------:R-:W-:Y:S01]  /*1250*/  LEA R0, R4, 0xc0800000, 0x17 ;  /* 0xc080000004007811 */ /* 0x000fe200078eb8ff */
[----:B------:R-:W-:Y:S01]  /*1260*/  VIADD R3, R10, 0xffffff81 ;  /* 0xffffff810a037836 */ /* 0x000fe20000000000 */
[----:B------:R-:W-:Y:S02]  /*1270*/  BSSY.RECONVERGENT B2, `(.L_x_19) ;  /* 0x0000035000027945 */ /* 0x000fe40003800200 */
[----:B------:R-:W-:Y:S01]  /*1280*/  IADD3 R9, PT, PT, -R0, R9, RZ ;  /* 0x0000000900097210 */ /* 0x000fe20007ffe1ff */
[C---:B------:R-:W-:Y:S01]  /*1290*/  IMAD R0, R3.reuse, -0x800000, R6 ;  /* 0xff80000003007824 */ /* 0x040fe200078e0206 */
[----:B------:R-:W-:Y:S02]  /*12a0*/  IADD3 R4, PT, PT, R3, 0x7f, -R4 ;  /* 0x0000007f03047810 */ /* 0x000fe40007ffe804 */
[----:B------:R-:W0:Y:S01]  /*12b0*/  MUFU.RCP R8, R9 ;  /* 0x0000000900087308 */ /* 0x000e220000001000 */
[----:B------:R-:W-:Y:S02]  /*12c0*/  FADD.FTZ R11, -R9, -RZ ;  /* 0x800000ff090b7221 */ /* 0x000fe40000010100 */
[----:B------:R-:W-:-:S02]  /*12d0*/  IMAD.IADD R4, R4, 0x1, R7 ;  /* 0x0000000104047824 */ /* 0x000fc400078e0207 */
[----:B0-----:R-:W-:-:S04]  /*12e0*/  FFMA R13, R8, R11, 1 ;  /* 0x3f800000080d7423 */ /* 0x001fc8000000000b */
[----:B------:R-:W-:-:S04]  /*12f0*/  FFMA R15, R8, R13, R8 ;  /* 0x0000000d080f7223 */ /* 0x000fc80000000008 */
[----:B------:R-:W-:-:S04]  /*1300*/  FFMA R6, R0, R15, RZ ;  /* 0x0000000f00067223 */ /* 0x000fc800000000ff */
[----:B------:R-:W-:-:S04]  /*1310*/  FFMA R13, R11, R6, R0 ;  /* 0x000000060b0d7223 */ /* 0x000fc80000000000 */
[----:B------:R-:W-:-:S04]  /*1320*/  FFMA R8, R15, R13, R6 ;  /* 0x0000000d0f087223 */ /* 0x000fc80000000006 */
[----:B------:R-:W-:-:S04]  /*1330*/  FFMA R11, R11, R8, R0 ;  /* 0x000000080b0b7223 */ /* 0x000fc80000000000 */
[----:B------:R-:W-:-:S05]  /*1340*/  FFMA R0, R15, R11, R8 ;  /* 0x0000000b0f007223 */ /* 0x000fca0000000008 */
[----:B------:R-:W-:-:S04]  /*1350*/  SHF.R.U32.HI R3, RZ, 0x17, R0 ;  /* 0x00000017ff037819 */ /* 0x000fc80000011600 */
[----:B------:R-:W-:-:S05]  /*1360*/  LOP3.LUT R3, R3, 0xff, RZ, 0xc0, !PT ;  /* 0x000000ff03037812 */ /* 0x000fca00078ec0ff */
[----:B------:R-:W-:-:S04]  /*1370*/  IMAD.IADD R9, R3, 0x1, R4 ;  /* 0x0000000103097824 */ /* 0x000fc800078e0204 */
[----:B------:R-:W-:-:S05]  /*1380*/  VIADD R3, R9, 0xffffffff ;  /* 0xffffffff09037836 */ /* 0x000fca0000000000 */
[----:B------:R-:W-:-:S13]  /*1390*/  ISETP.GE.U32.AND P0, PT, R3, 0xfe, PT ;  /* 0x000000fe0300780c */ /* 0x000fda0003f06070 */
[----:B------:R-:W-:Y:S05]  /*13a0*/  @!P0 BRA `(.L_x_20) ;  /* 0x0000000000808947 */ /* 0x000fea0003800000 */
[----:B------:R-:W-:-:S13]  /*13b0*/  ISETP.GT.AND P0, PT, R9, 0xfe, PT ;  /* 0x000000fe0900780c */ /* 0x000fda0003f04270 */
[----:B------:R-:W-:Y:S05]  /*13c0*/  @P0 BRA `(.L_x_21) ;  /* 0x00000000006c0947 */ /* 0x000fea0003800000 */
[----:B------:R-:W-:-:S13]  /*13d0*/  ISETP.GE.AND P0, PT, R9, 0x1, PT ;  /* 0x000000010900780c */ /* 0x000fda0003f06270 */
[----:B------:R-:W-:Y:S05]  /*13e0*/  @P0 BRA `(.L_x_22) ;  /* 0x0000000000740947 */ /* 0x000fea0003800000 */
[----:B------:R-:W-:Y:S02]  /*13f0*/  ISETP.GE.AND P0, PT, R9, -0x18, PT ;  /* 0xffffffe80900780c */ /* 0x000fe40003f06270 */
[----:B------:R-:W-:-:S11]  /*1400*/  LOP3.LUT R0, R0, 0x80000000, RZ, 0xc0, !PT ;  /* 0x8000000000007812 */ /* 0x000fd600078ec0ff */
[----:B------:R-:W-:Y:S05]  /*1410*/  @!P0 BRA `(.L_x_22) ;  /* 0x0000000000688947 */ /* 0x000fea0003800000 */
[-CC-:B------:R-:W-:Y:S01]  /*1420*/  FFMA.RZ R3, R15, R11.reuse, R8.reuse ;  /* 0x0000000b0f037223 */ /* 0x180fe2000000c008 */
[----:B------:R-:W-:Y:S02]  /*1430*/  VIADD R7, R9, 0x20 ;  /* 0x0000002009077836 */ /* 0x000fe40000000000 */
[-CC-:B------:R-:W-:Y:S01]  /*1440*/  FFMA.RM R4, R15, R11.reuse, R8.reuse ;  /* 0x0000000b0f047223 */ /* 0x180fe20000004008 */
[----:B------:R-:W-:Y:S02]  /*1450*/  ISETP.NE.AND P2, PT, R9, RZ, PT ;  /* 0x000000ff0900720c */ /* 0x000fe40003f45270 */
[----:B------:R-:W-:Y:S01]  /*1460*/  LOP3.LUT R6, R3, 0x7fffff, RZ, 0xc0, !PT ;  /* 0x007fffff03067812 */ /* 0x000fe200078ec0ff */
[----:B------:R-:W-:Y:S01]  /*1470*/  FFMA.RP R3, R15, R11, R8 ;  /* 0x0000000b0f037223 */ /* 0x000fe20000008008 */
[----:B------:R-:W-:Y:S01]  /*1480*/  IMAD.MOV R8, RZ, RZ, -R9 ;  /* 0x000000ffff087224 */ /* 0x000fe200078e0a09 */
[----:B------:R-:W-:Y:S02]  /*1490*/  ISETP.NE.AND P1, PT, R9, RZ, PT ;  /* 0x000000ff0900720c */ /* 0x000fe40003f25270 */
[----:B------:R-:W-:-:S02]  /*14a0*/  LOP3.LUT R6, R6, 0x800000, RZ, 0xfc, !PT ;  /* 0x0080000006067812 */ /* 0x000fc400078efcff */
[----:B------:R-:W-:Y:S02]  /*14b0*/  FSETP.NEU.FTZ.AND P0, PT, R3, R4, PT ;  /* 0x000000040300720b */ /* 0x000fe40003f1d000 */
[----:B------:R-:W-:Y:S02]  /*14c0*/  SHF.L.U32 R7, R6, R7, RZ ;  /* 0x0000000706077219 */ /* 0x000fe400000006ff */
[----:B------:R-:W-:Y:S02]  /*14d0*/  SEL R3, R8, RZ, P2 ;  /* 0x000000ff08037207 */ /* 0x000fe40001000000 */
[----:B------:R-:W-:Y:S02]  /*14e0*/  ISETP.NE.AND P1, PT, R7, RZ, P1 ;  /* 0x000000ff0700720c */ /* 0x000fe40000f25270 */
[----:B------:R-:W-:Y:S02]  /*14f0*/  SHF.R.U32.HI R3, RZ, R3, R6 ;  /* 0x00000003ff037219 */ /* 0x000fe40000011606 */
[----:B------:R-:W-:-:S02]  /*1500*/  PLOP3.LUT P0, PT, P0, P1, PT, 0xf8, 0x8f ;  /* 0x00000000008f781c */ /* 0x000fc40000703f70 */
[----:B------:R-:W-:Y:S02]  /*1510*/  SHF.R.U32.HI R7, RZ, 0x1, R3 ;  /* 0x00000001ff077819 */ /* 0x000fe40000011603 */
[----:B------:R-:W-:-:S04]  /*1520*/  SEL R4, RZ, 0x1, !P0 ;  /* 0x00000001ff047807 */ /* 0x000fc80004000000 */
[----:B------:R-:W-:-:S04]  /*1530*/  LOP3.LUT R4, R4, 0x1, R7, 0xf8, !PT ;  /* 0x0000000104047812 */ /* 0x000fc800078ef807 */
[----:B------:R-:W-:-:S05]  /*1540*/  LOP3.LUT R4, R4, R3, RZ, 0xc0, !PT ;  /* 0x0000000304047212 */ /* 0x000fca00078ec0ff */
[----:B------:R-:W-:-:S05]  /*1550*/  IMAD.IADD R7, R7, 0x1, R4 ;  /* 0x0000000107077824 */ /* 0x000fca00078e0204 */
[----:B------:R-:W-:Y:S01]  /*1560*/  LOP3.LUT R0, R7, R0, RZ, 0xfc, !PT ;  /* 0x0000000007007212 */ /* 0x000fe200078efcff */
[----:B------:R-:W-:Y:S06]  /*1570*/  BRA `(.L_x_22) ;  /* 0x0000000000107947 */ /* 0x000fec0003800000 */
.L_x_21:
[----:B------:R-:W-:-:S04]  /*1580*/  LOP3.LUT R0, R0, 0x80000000, RZ, 0xc0, !PT ;  /* 0x8000000000007812 */ /* 0x000fc800078ec0ff */
[----:B------:R-:W-:Y:S01]  /*1590*/  LOP3.LUT R0, R0, 0x7f800000, RZ, 0xfc, !PT ;  /* 0x7f80000000007812 */ /* 0x000fe200078efcff */
[----:B------:R-:W-:Y:S06]  /*15a0*/  BRA `(.L_x_22) ;  /* 0x0000000000047947 */ /* 0x000fec0003800000 */
.L_x_20:
[----:B------:R-:W-:-:S07]  /*15b0*/  IMAD R0, R4, 0x800000, R0 ;  /* 0x0080000004007824 */ /* 0x000fce00078e0200 */
.L_x_22:
[----:B------:R-:W-:Y:S05]  /*15c0*/  BSYNC.RECONVERGENT B2 ;  /* 0x0000000000027941 */ /* 0x000fea0003800200 */
.L_x_19:
[----:B------:R-:W-:Y:S05]  /*15d0*/  BRA `(.L_x_23) ;  /* 0x0000000000207947 */ /* 0x000fea0003800000 */
.L_x_18:
[----:B------:R-:W-:-:S04]  /*15e0*/  LOP3.LUT R0, R9, 0x80000000, R6, 0x48, !PT ;  /* 0x8000000009007812 */ /* 0x000fc800078e4806 */
[----:B------:R-:W-:Y:S01]  /*15f0*/  LOP3.LUT R0, R0, 0x7f800000, RZ, 0xfc, !PT ;  /* 0x7f80000000007812 */ /* 0x000fe200078efcff */
[----:B------:R-:W-:Y:S06]  /*1600*/  BRA `(.L_x_23) ;  /* 0x0000000000147947 */ /* 0x000fec0003800000 */
.L_x_17:
[----:B------:R-:W-:Y:S01]  /*1610*/  LOP3.LUT R0, R9, 0x80000000, R6, 0x48, !PT ;  /* 0x8000000009007812 */ /* 0x000fe200078e4806 */
[----:B------:R-:W-:Y:S06]  /*1620*/  BRA `(.L_x_23) ;  /* 0x00000000000c7947 */ /* 0x000fec0003800000 */
.L_x_16:
[----:B------:R-:W0:Y:S01]  /*1630*/  MUFU.RSQ R0, -QNAN ;  /* 0xffc0000000007908 */ /* 0x000e220000001400 */
[----:B------:R-:W-:Y:S05]  /*1640*/  BRA `(.L_x_23) ;  /* 0x0000000000047947 */ /* 0x000fea0003800000 */
.L_x_15:
[----:B------:R-:W-:-:S07]  /*1650*/  FADD.FTZ R0, R0, R3 ;  /* 0x0000000300007221 */ /* 0x000fce0000010000 */
.L_x_23:
[----:B------:R-:W-:Y:S05]  /*1660*/  BSYNC.RECONVERGENT B1 ;  /* 0x0000000000017941 */ /* 0x000fea0003800200 */
.L_x_13:
[----:B------:R-:W-:-:S04]  /*1670*/  IMAD.MOV.U32 R3, RZ, RZ, 0x0 ;  /* 0x00000000ff037424 */ /* 0x000fc800078e00ff */
[----:B0-----:R-:W-:Y:S05]  /*1680*/  RET.REL.NODEC R2 `(_occa_Butterfly_0) ;  /* 0xffffffe8025c7950 */ /* 0x001fea0003c3ffff */
.L_x_24:
        /* <DEDUP_REMOVED lines=15> */
.L_x_262:


//--------------------- .text._occa_OptimizedDIFButterfly10_0 --------------------------
	.section	.text._occa_OptimizedDIFButterfly10_0,"ax",@progbits
	.align	128
        .global         _occa_OptimizedDIFButterfly10_0
        .type           _occa_OptimizedDIFButterfly10_0,@function
        .size           _occa_OptimizedDIFButterfly10_0,(.L_x_267 - _occa_OptimizedDIFButterfly10_0)
        .other          _occa_OptimizedDIFButterfly10_0,@"STO_CUDA_ENTRY STV_DEFAULT"
_occa_OptimizedDIFButterfly10_0:
.text._occa_OptimizedDIFButterfly10_0:
[----:B------:R-:W-:Y:S01]  /*0000*/  LDC R1, c[0x0][0x37c] ;  /* 0x0000df00ff017b82 */ /* 0x000fe20000000800 */
[----:B------:R-:W0:Y:S07]  /*0010*/  S2R R0, SR_TID.X ;  /* 0x0000000000007919 */ /* 0x000e2e0000002100 */
[----:B------:R-:W1:Y:S01]  /*0020*/  S2UR UR4, SR_CTAID.X ;  /* 0x00000000000479c3 */ /* 0x000e620000002500 */
[----:B------:R-:W2:Y:S07]  /*0030*/  LDCU.64 UR6, c[0x0][0x358] ;  /* 0x00006b00ff0677ac */ /* 0x000eae0008000a00 */
[----:B------:R-:W3:Y:S01]  /*0040*/  LDC.64 R12, c[0x0][0x380] ;  /* 0x0000e000ff0c7b82 */ /* 0x000ee20000000a00 */
[----:B-1----:R-:W-:-:S06]  /*0050*/  USHF.L.U32 UR4, UR4, 0x9, URZ ;  /* 0x0000000904047899 */ /* 0x002fcc00080006ff */
[----:B0-----:R-:W-:-:S04]  /*0060*/  LOP3.LUT R2, R0, UR4, RZ, 0xfc, !PT ;  /* 0x0000000400027c12 */ /* 0x001fc8000f8efcff */
[----:B------:R-:W-:-:S05]  /*0070*/  LOP3.LUT R3, R2, 0xfffffe00, RZ, 0xc0, !PT ;  /* 0xfffffe0002037812 */ /* 0x000fca00078ec0ff */
[----:B------:R-:W-:-:S04]  /*0080*/  IMAD.IADD R3, R2, 0x1, R3 ;  /* 0x0000000102037824 */ /* 0x000fc800078e0203 */
[C---:B------:R-:W-:Y:S02]  /*0090*/  VIADD R27, R3.reuse, 0x200 ;  /* 0x00000200031b7836 */ /* 0x040fe40000000000 */
[----:B---3--:R-:W-:-:S04]  /*00a0*/  IMAD.WIDE.U32 R4, R3, 0x8, R12 ;  /* 0x0000000803047825 */ /* 0x008fc800078e000c */
[----:B------:R-:W-:Y:S01]  /*00b0*/  IMAD.WIDE.U32 R26, R27, 0x8, R12 ;  /* 0x000000081b1a7825 */ /* 0x000fe200078e000c */
[----:B------:R-:W-:Y:S01]  /*00c0*/  I2FP.F32.U32 R3, R0 ;  /* 0x0000000000037245 */ /* 0x000fe20000201000 */
[----:B------:R-:W-:Y:S01]  /*00d0*/  UMOV UR10, 0x54442d18 ;  /* 0x54442d18000a7882 */ /* 0x000fe20000000000 */
[----:B------:R-:W-:Y:S01]  /*00e0*/  UMOV UR11, 0x401921fb ;  /* 0x401921fb000b7882 */ /* 0x000fe20000000000 */
[----:B--2---:R-:W5:Y:S04]  /*00f0*/  LDG.E R18, desc[UR6][R4.64] ;  /* 0x0000000604127981 */ /* 0x004f68000c1e1900 */
[----:B------:R-:W5:Y:S04]  /*0100*/  LDG.E R17, desc[UR6][R26.64] ;  /* 0x000000061a117981 */ /* 0x000f68000c1e1900 */
[----:B------:R-:W5:Y:S01]  /*0110*/  LDG.E R16, desc[UR6][R26.64+0x4] ;  /* 0x000004061a107981 */ /* 0x000f62000c1e1900 */
[----:B------:R-:W-:-:S03]  /*0120*/  FMUL R3, R3, 0.0009765625 ;  /* 0x3a80000003037820 */ /* 0x000fc60000400000 */
[----:B------:R0:W5:Y:S01]  /*0130*/  LDG.E R19, desc[UR6][R4.64+0x4] ;  /* 0x0000040604137981 */ /* 0x000162000c1e1900 */
[----:B------:R-:W1:Y:S02]  /*0140*/  F2F.F64.F32 R6, R3 ;  /* 0x0000000300067310 */ /* 0x000e640000201800 */
[----:B-1----:R-:W-:-:S06]  /*0150*/  DMUL R6, R6, -UR10 ;  /* 0x8000000a06067c28 */ /* 0x002fcc0008000000 */
[----:B------:R-:W1:Y:S02]  /*0160*/  F2F.F32.F64 R20, R6 ;  /* 0x0000000600147310 */ /* 0x000e640000301000 */
[----:B-1----:R-:W-:-:S06]  /*0170*/  FMUL R8, R20, 0.63661974668502807617 ;  /* 0x3f22f98314087820 */ /* 0x002fcc0000400000 */
[----:B------:R-:W0:Y:S01]  /*0180*/  F2I.NTZ R24, R8 ;  /* 0x0000000800187305 */ /* 0x000e220000203100 */
[----:B------:R-:W-:Y:S02]  /*0190*/  FSETP.GE.AND P0, PT, |R20|, 105615, PT ;  /* 0x47ce47801400780b */ /* 0x000fe40003f06200 */
[----:B0-----:R-:W-:-:S05]  /*01a0*/  I2FP.F32.S32 R5, R24 ;  /* 0x0000001800057245 */ /* 0x001fca0000201400 */
[----:B------:R-:W-:-:S04]  /*01b0*/  FFMA R4, R5, -1.5707962512969970703, R20 ;  /* 0xbfc90fda05047823 */ /* 0x000fc80000000014 */
[C---:B------:R-:W-:Y:S01]  /*01c0*/  FFMA R4, R5.reuse, -7.5497894158615963534e-08, R4 ;  /* 0xb3a2216805047823 */ /* 0x040fe20000000004 */
[----:B------:R-:W-:Y:S03]  /*01d0*/  BSSY.RECONVERGENT B0, `(.L_x_25) ;  /* 0x0000062000007945 */ /* 0x000fe60003800200 */
[----:B------:R-:W-:Y:S01]  /*01e0*/  FFMA R22, R5, -5.3903029534742383927e-15, R4 ;  /* 0xa7c234c505167823 */ /* 0x000fe20000000004 */
[----:B------:R-:W-:Y:S01]  /*01f0*/  IMAD.MOV.U32 R23, RZ, RZ, R24 ;  /* 0x000000ffff177224 */ /* 0x000fe200078e0018 */
[----:B------:R-:W-:Y:S02]  /*0200*/  P2R R3, PR, RZ, 0x1 ;  /* 0x00000001ff037803 */ /* 0x000fe40000000000 */
[----:B------:R-:W-:Y:S01]  /*0210*/  IMAD.MOV.U32 R21, RZ, RZ, R22 ;  /* 0x000000ffff157224 */ /* 0x000fe200078e0016 */
[----:B------:R-:W-:Y:S06]  /*0220*/  @!P0 BRA `(.L_x_26) ;  /* 0x0000000400708947 */ /* 0x000fec0003800000 */
[----:B------:R-:W-:-:S13]  /*0230*/  FSETP.NEU.AND P0, PT, |R20|, +INF , PT ;  /* 0x7f8000001400780b */ /* 0x000fda0003f0d200 */
[----:B------:R-:W-:Y:S01]  /*0240*/  @!P0 FMUL R21, RZ, R20 ;  /* 0x00000014ff158220 */ /* 0x000fe20000400000 */
[----:B------:R-:W-:Y:S01]  /*0250*/  @!P0 IMAD.MOV.U32 R24, RZ, RZ, RZ ;  /* 0x000000ffff188224 */ /* 0x000fe200078e00ff */
[----:B------:R-:W-:Y:S06]  /*0260*/  @!P0 BRA `(.L_x_26) ;  /* 0x0000000400608947 */ /* 0x000fec0003800000 */
[----:B------:R-:W-:Y:S01]  /*0270*/  SHF.L.U32 R3, R20, 0x8, RZ ;  /* 0x0000000814037819 */ /* 0x000fe200000006ff */
[----:B------:R-:W-:Y:S01]  /*0280*/  IMAD.MOV.U32 R21, RZ, RZ, RZ ;  /* 0x000000ffff157224 */ /* 0x000fe200078e00ff */
[----:B------:R-:W0:Y:S01]  /*0290*/  LDCU.64 UR8, c[0x4][URZ] ;  /* 0x01000000ff0877ac */ /* 0x000e220008000a00 */
[----:B------:R-:W-:Y:S01]  /*02a0*/  IMAD.MOV.U32 R24, RZ, RZ, RZ ;  /* 0x000000ffff187224 */ /* 0x000fe200078e00ff */
[----:B------:R-:W-:Y:S01]  /*02b0*/  LOP3.LUT R9, R3, 0x80000000, RZ, 0xfc, !PT ;  /* 0x8000000003097812 */ /* 0x000fe200078efcff */
[----:B------:R-:W-:Y:S01]  /*02c0*/  UMOV UR5, URZ ;  /* 0x000000ff00057c82 */ /* 0x000fe20008000000 */
[----:B------:R-:W-:-:S05]  /*02d0*/  UMOV UR4, URZ ;  /* 0x000000ff00047c82 */ /* 0x000fca0008000000 */
.L_x_27:
[----:B0-----:R-:W-:Y:S02]  /*02e0*/  IMAD.U32 R10, RZ, RZ, UR8 ;  /* 0x00000008ff0a7e24 */ /* 0x001fe4000f8e00ff */
[----:B------:R-:W-:-:S05]  /*02f0*/  IMAD.U32 R11, RZ, RZ, UR9 ;  /* 0x00000009ff0b7e24 */ /* 0x000fca000f8e00ff */
[----:B------:R-:W2:Y:S01]  /*0300*/  LDG.E.CONSTANT R10, desc[UR6][R10.64] ;  /* 0x000000060a0a7981 */ /* 0x000ea2000c1e9900 */
[----:B------:R-:W-:Y:S01]  /*0310*/  UIADD3 UR4, UPT, UPT, UR4, 0x1, URZ ;  /* 0x0000000104047890 */ /* 0x000fe2000fffe0ff */
[C---:B------:R-:W-:Y:S01]  /*0320*/  ISETP.EQ.AND P0, PT, R24.reuse, RZ, PT ;  /* 0x000000ff1800720c */ /* 0x040fe20003f02270 */
[----:B------:R-:W-:Y:S01]  /*0330*/  UIADD3 UR8, UP1, UPT, UR8, 0x4, URZ ;  /* 0x0000000408087890 */ /* 0x000fe2000ff3e0ff */
[C---:B------:R-:W-:Y:S01]  /*0340*/  ISETP.EQ.AND P1, PT, R24.reuse, 0x4, PT ;  /* 0x000000041800780c */ /* 0x040fe20003f22270 */
[----:B------:R-:W-:Y:S01]  /*0350*/  UISETP.NE.AND UP0, UPT, UR4, 0x6, UPT ;  /* 0x000000060400788c */ /* 0x000fe2000bf05270 */
[C---:B------:R-:W-:Y:S01]  /*0360*/  ISETP.EQ.AND P3, PT, R24.reuse, 0xc, PT ;  /* 0x0000000c1800780c */ /* 0x040fe20003f62270 */
[----:B------:R-:W-:Y:S01]  /*0370*/  UIADD3.X UR9, UPT, UPT, URZ, UR9, URZ, UP1, !UPT ;  /* 0x00000009ff097290 */ /* 0x000fe20008ffe4ff */
[C---:B------:R-:W-:Y:S02]  /*0380*/  ISETP.EQ.AND P4, PT, R24.reuse, 0x10, PT ;  /* 0x000000101800780c */ /* 0x040fe40003f82270 */
[----:B------:R-:W-:Y:S01]  /*0390*/  ISETP.EQ.AND P5, PT, R24, 0x14, PT ;  /* 0x000000141800780c */ /* 0x000fe20003fa2270 */
[----:B--2---:R-:W-:-:S03]  /*03a0*/  IMAD.WIDE.U32 R14, R10, R9, RZ ;  /* 0x000000090a0e7225 */ /* 0x004fc600078e00ff */
[----:B------:R-:W-:-:S04]  /*03b0*/  IADD3 R14, P2, PT, R14, R21, RZ ;  /* 0x000000150e0e7210 */ /* 0x000fc80007f5e0ff */
[----:B------:R-:W-:Y:S01]  /*03c0*/  IADD3.X R21, PT, PT, R15, UR5, RZ, P2, !PT ;  /* 0x000000050f157c10 */ /* 0x000fe200097fe4ff */
[--C-:B------:R-:W-:Y:S01]  /*03d0*/  @P0 IMAD.MOV.U32 R3, RZ, RZ, R14.reuse ;  /* 0x000000ffff030224 */ /* 0x100fe200078e000e */
[C---:B------:R-:W-:Y:S01]  /*03e0*/  ISETP.EQ.AND P2, PT, R24.reuse, 0x8, PT ;  /* 0x000000081800780c */ /* 0x040fe20003f42270 */
[--C-:B------:R-:W-:Y:S01]  /*03f0*/  @P3 IMAD.MOV.U32 R6, RZ, RZ, R14.reuse ;  /* 0x000000ffff063224 */ /* 0x100fe200078e000e */
[----:B------:R-:W-:Y:S01]  /*0400*/  @P1 MOV R4, R14 ;  /* 0x0000000e00041202 */ /* 0x000fe20000000f00 */
[--C-:B------:R-:W-:Y:S02]  /*0410*/  @P4 IMAD.MOV.U32 R7, RZ, RZ, R14.reuse ;  /* 0x000000ffff074224 */ /* 0x100fe400078e000e */
[----:B------:R-:W-:Y:S02]  /*0420*/  @P5 IMAD.MOV.U32 R8, RZ, RZ, R14 ;  /* 0x000000ffff085224 */ /* 0x000fe400078e000e */
[----:B------:R-:W-:-:S06]  /*0430*/  VIADD R24, R24, 0x4 ;  /* 0x0000000418187836 */ /* 0x000fcc0000000000 */
[----:B------:R-:W-:Y:S01]  /*0440*/  @P2 IMAD.MOV.U32 R5, RZ, RZ, R14 ;  /* 0x000000ffff052224 */ /* 0x000fe200078e000e */
[----:B------:R-:W-:Y:S06]  /*0450*/  BRA.U UP0, `(.L_x_27) ;  /* 0xfffffffd00a07547 */ /* 0x000fec000b83ffff */
[----:B------:R-:W-:Y:S01]  /*0460*/  SHF.R.U32.HI R10, RZ, 0x17, R20 ;  /* 0x00000017ff0a7819 */ /* 0x000fe20000011614 */
[----:B------:R-:W-:Y:S03]  /*0470*/  BSSY.RECONVERGENT B1, `(.L_x_28) ;  /* 0x0000028000017945 */ /* 0x000fe60003800200 */
[C---:B------:R-:W-:Y:S02]  /*0480*/  LOP3.LUT R9, R10.reuse, 0xe0, RZ, 0xc0, !PT ;  /* 0x000000e00a097812 */ /* 0x040fe400078ec0ff */
[----:B------:R-:W-:Y:S02]  /*0490*/  LOP3.LUT P6, RZ, R10, 0x1f, RZ, 0xc0, !PT ;  /* 0x0000001f0aff7812 */ /* 0x000fe400078cc0ff */
[----:B------:R-:W-:-:S04]  /*04a0*/  IADD3 R9, PT, PT, R9, -0x80, RZ ;  /* 0xffffff8009097810 */ /* 0x000fc80007ffe0ff */
[----:B------:R-:W-:-:S05]  /*04b0*/  SHF.R.U32.HI R9, RZ, 0x5, R9 ;  /* 0x00000005ff097819 */ /* 0x000fca0000011609 */
[----:B------:R-:W-:-:S05]  /*04c0*/  IMAD.U32 R15, R9, -0x4, RZ ;  /* 0xfffffffc090f7824 */ /* 0x000fca00078e00ff */
[C---:B------:R-:W-:Y:S02]  /*04d0*/  ISETP.EQ.AND P3, PT, R15.reuse, -0x18, PT ;  /* 0xffffffe80f00780c */ /* 0x040fe40003f62270 */
[C---:B------:R-:W-:Y:S02]  /*04e0*/  ISETP.EQ.AND P4, PT, R15.reuse, -0x14, PT ;  /* 0xffffffec0f00780c */ /* 0x040fe40003f82270 */
[C---:B------:R-:W-:Y:S02]  /*04f0*/  ISETP.EQ.AND P0, PT, R15.reuse, -0x10, PT ;  /* 0xfffffff00f00780c */ /* 0x040fe40003f02270 */
[C---:B------:R-:W-:Y:S02]  /*0500*/  ISETP.EQ.AND P1, PT, R15.reuse, -0xc, PT ;  /* 0xfffffff40f00780c */ /* 0x040fe40003f22270 */
[C---:B------:R-:W-:Y:S02]  /*0510*/  ISETP.EQ.AND P2, PT, R15.reuse, -0x8, PT ;  /* 0xfffffff80f00780c */ /* 0x040fe40003f42270 */
[----:B------:R-:W-:-:S03]  /*0520*/  ISETP.EQ.AND P5, PT, R15, 0x4, PT ;  /* 0x000000040f00780c */ /* 0x000fc60003fa2270 */
[--C-:B------:R-:W-:Y:S01]  /*0530*/  @P3 IMAD.MOV.U32 R9, RZ, RZ, R3.reuse ;  /* 0x000000ffff093224 */ /* 0x100fe200078e0003 */
[C---:B------:R-:W-:Y:S01]  /*0540*/  ISETP.EQ.AND P3, PT, R15.reuse, -0x4, PT ;  /* 0xfffffffc0f00780c */ /* 0x040fe20003f62270 */
[----:B------:R-:W-:Y:S02]  /*0550*/  @P4 IMAD.MOV.U32 R11, RZ, RZ, R3 ;  /* 0x000000ffff0b4224 */ /* 0x000fe400078e0003 */
[--C-:B------:R-:W-:Y:S01]  /*0560*/  @P4 IMAD.MOV.U32 R9, RZ, RZ, R4.reuse ;  /* 0x000000ffff094224 */ /* 0x100fe200078e0004 */
[----:B------:R-:W-:Y:S01]  /*0570*/  ISETP.EQ.AND P4, PT, R15, RZ, PT ;  /* 0x000000ff0f00720c */ /* 0x000fe20003f82270 */
[----:B------:R-:W-:Y:S01]  /*0580*/  @P0 IMAD.MOV.U32 R11, RZ, RZ, R4 ;  /* 0x000000ffff0b0224 */ /* 0x000fe200078e0004 */
[----:B------:R-:W-:Y:S01]  /*0590*/  @P0 MOV R9, R5 ;  /* 0x0000000500090202 */ /* 0x000fe20000000f00 */
[----:B------:R-:W-:Y:S02]  /*05a0*/  @P1 IMAD.MOV.U32 R11, RZ, RZ, R5 ;  /* 0x000000ffff0b1224 */ /* 0x000fe400078e0005 */
[----:B------:R-:W-:-:S02]  /*05b0*/  @P1 IMAD.MOV.U32 R9, RZ, RZ, R6 ;  /* 0x000000ffff091224 */ /* 0x000fc400078e0006 */
[----:B------:R-:W-:Y:S02]  /*05c0*/  @P2 IMAD.MOV.U32 R11, RZ, RZ, R6 ;  /* 0x000000ffff0b2224 */ /* 0x000fe400078e0006 */
[--C-:B------:R-:W-:Y:S01]  /*05d0*/  @P2 IMAD.MOV.U32 R9, RZ, RZ, R7.reuse ;  /* 0x000000ffff092224 */ /* 0x100fe200078e0007 */
[----:B------:R-:W-:Y:S01]  /*05e0*/  @P3 MOV R9, R8 ;  /* 0x0000000800093202 */ /* 0x000fe20000000f00 */
[----:B------:R-:W-:Y:S02]  /*05f0*/  @P3 IMAD.MOV.U32 R11, RZ, RZ, R7 ;  /* 0x000000ffff0b3224 */ /* 0x000fe400078e0007 */
[----:B------:R-:W-:Y:S02]  /*0600*/  @P4 IMAD.MOV.U32 R11, RZ, RZ, R8 ;  /* 0x000000ffff0b4224 */ /* 0x000fe400078e0008 */
[--C-:B------:R-:W-:Y:S02]  /*0610*/  @P4 IMAD.MOV.U32 R9, RZ, RZ, R21.reuse ;  /* 0x000000ffff094224 */ /* 0x100fe400078e0015 */
[----:B------:R-:W-:Y:S01]  /*0620*/  @P5 IMAD.MOV.U32 R11, RZ, RZ, R21 ;  /* 0x000000ffff0b5224 */ /* 0x000fe200078e0015 */
[----:B------:R-:W-:Y:S06]  /*0630*/  @!P6 BRA `(.L_x_29) ;  /* 0x00000000002ce947 */ /* 0x000fec0003800000 */
[----:B------:R-:W-:Y:S01]  /*0640*/  @P0 IMAD.MOV.U32 R14, RZ, RZ, R3 ;  /* 0x000000ffff0e0224 */ /* 0x000fe200078e0003 */
[----:B------:R-:W-:Y:S01]  /*0650*/  ISETP.EQ.AND P0, PT, R15, 0x8, PT ;  /* 0x000000080f00780c */ /* 0x000fe20003f02270 */
[----:B------:R-:W-:Y:S01]  /*0660*/  @P1 IMAD.MOV.U32 R14, RZ, RZ, R4 ;  /* 0x000000ffff0e1224 */ /* 0x000fe200078e0004 */
[----:B------:R-:W-:Y:S01]  /*0670*/  @P2 MOV R14, R5 ;  /* 0x00000005000e2202 */ /* 0x000fe20000000f00 */
[----:B------:R-:W-:Y:S01]  /*0680*/  @P3 IMAD.MOV.U32 R14, RZ, RZ, R6 ;  /* 0x000000ffff0e3224 */ /* 0x000fe200078e0006 */
[----:B------:R-:W-:Y:S01]  /*0690*/  LOP3.LUT R10, R10, 0x1f, RZ, 0xc0, !PT ;  /* 0x0000001f0a0a7812 */ /* 0x000fe200078ec0ff */
[----:B------:R-:W-:Y:S02]  /*06a0*/  @P4 IMAD.MOV.U32 R14, RZ, RZ, R7 ;  /* 0x000000ffff0e4224 */ /* 0x000fe400078e0007 */
[----:B------:R-:W-:Y:S01]  /*06b0*/  @P5 IMAD.MOV.U32 R14, RZ, RZ, R8 ;  /* 0x000000ffff0e5224 */ /* 0x000fe200078e0008 */
[----:B------:R-:W-:-:S05]  /*06c0*/  SHF.L.W.U32.HI R9, R11, R10, R9 ;  /* 0x0000000a0b097219 */ /* 0x000fca0000010e09 */
[----:B------:R-:W-:-:S05]  /*06d0*/  @P0 IMAD.MOV.U32 R14, RZ, RZ, R21 ;  /* 0x000000ffff0e0224 */ /* 0x000fca00078e0015 */
[----:B------:R-:W-:-:S07]  /*06e0*/  SHF.L.W.U32.HI R11, R14, R10, R11 ;  /* 0x0000000a0e0b7219 */ /* 0x000fce0000010e0b */
.L_x_29:
[----:B------:R-:W-:Y:S05]  /*06f0*/  BSYNC.RECONVERGENT B1 ;  /* 0x0000000000017941 */ /* 0x000fea0003800200 */
.L_x_28:
[C---:B------:R-:W-:Y:S01]  /*0700*/  SHF.L.W.U32.HI R21, R11.reuse, 0x2, R9 ;  /* 0x000000020b157819 */ /* 0x040fe20000010e09 */
[----:B------:R-:W-:Y:S01]  /*0710*/  IMAD.SHL.U32 R11, R11, 0x4, RZ ;  /* 0x000000040b0b7824 */ /* 0x000fe200078e00ff */
[----:B------:R-:W-:Y:S01]  /*0720*/  UMOV UR4, 0x54442d19 ;  /* 0x54442d1900047882 */ /* 0x000fe20000000000 */
[----:B------:R-:W-:Y:S01]  /*0730*/  UMOV UR5, 0x3bf921fb ;  /* 0x3bf921fb00057882 */ /* 0x000fe20000000000 */
[----:B------:R-:W-:Y:S02]  /*0740*/  SHF.R.S32.HI R24, RZ, 0x1f, R21 ;  /* 0x0000001fff187819 */ /* 0x000fe40000011415 */
[----:B------:R-:W-:Y:S02]  /*0750*/  SHF.R.U32.HI R9, RZ, 0x1e, R9 ;  /* 0x0000001eff097819 */ /* 0x000fe40000011609 */
[C---:B------:R-:W-:Y:S02]  /*0760*/  LOP3.LUT R10, R24.reuse, R11, RZ, 0x3c, !PT ;  /* 0x0000000b180a7212 */ /* 0x040fe400078e3cff */
[----:B------:R-:W-:-:S02]  /*0770*/  LOP3.LUT R11, R24, R21, RZ, 0x3c, !PT ;  /* 0x00000015180b7212 */ /* 0x000fc400078e3cff */
[----:B------:R-:W-:Y:S02]  /*0780*/  LOP3.LUT R21, R21, R20, RZ, 0x3c, !PT ;  /* 0x0000001415157212 */ /* 0x000fe400078e3cff */
[----:B------:R-:W-:Y:S02]  /*0790*/  IADD3 R24, PT, PT, -R9, R24, RZ ;  /* 0x0000001809187210 */ /* 0x000fe40007ffe1ff */
[----:B------:R-:W0:Y:S01]  /*07a0*/  I2F.F64.S64 R10, R10 ;  /* 0x0000000a000a7312 */ /* 0x000e220000301c00 */
[----:B------:R-:W-:Y:S01]  /*07b0*/  ISETP.GE.AND P0, PT, R21, RZ, PT ;  /* 0x000000ff1500720c */ /* 0x000fe20003f06270 */
[----:B0-----:R-:W-:-:S10]  /*07c0*/  DMUL R14, R10, UR4 ;  /* 0x000000040a0e7c28 */ /* 0x001fd40008000000 */
[----:B------:R-:W0:Y:S02]  /*07d0*/  F2F.F32.F64 R14, R14 ;  /* 0x0000000e000e7310 */ /* 0x000e240000301000 */
[----:B0-----:R-:W-:-:S07]  /*07e0*/  FSEL R21, -R14, R14, !P0 ;  /* 0x0000000e0e157208 */ /* 0x001fce0004000100 */
.L_x_26:
[----:B------:R-:W-:Y:S05]  /*07f0*/  BSYNC.RECONVERGENT B0 ;  /* 0x0000000000007941 */ /* 0x000fea0003800200 */
.L_x_25:
[C---:B------:R-:W-:Y:S01]  /*0800*/  LOP3.LUT R11, R24.reuse, 0x1, RZ, 0xc0, !PT ;  /* 0x00000001180b7812 */ /* 0x040fe200078ec0ff */
[----:B------:R-:W-:Y:S02]  /*0810*/  IMAD.MOV.U32 R9, RZ, RZ, 0x37cbac00 ;  /* 0x37cbac00ff097424 */ /* 0x000fe400078e00ff */
[----:B------:R-:W-:Y:S01]  /*0820*/  FMUL R10, R21, R21 ;  /* 0x00000015150a7220 */ /* 0x000fe20000400000 */
[----:B------:R-:W-:Y:S01]  /*0830*/  VIADD R14, R24, 0x1 ;  /* 0x00000001180e7836 */ /* 0x000fe20000000000 */
[----:B------:R-:W-:Y:S01]  /*0840*/  ISETP.NE.U32.AND P0, PT, R11, 0x1, PT ;  /* 0x000000010b00780c */ /* 0x000fe20003f05070 */
[----:B------:R-:W-:Y:S02]  /*0850*/  IMAD.MOV.U32 R15, RZ, RZ, 0x3c0885e4 ;  /* 0x3c0885e4ff0f7424 */ /* 0x000fe400078e00ff */
[----:B------:R-:W-:Y:S01]  /*0860*/  FFMA R11, R10, R9, -0.0013887860113754868507 ;  /* 0xbab607ed0a0b7423 */ /* 0x000fe20000000009 */
[----:B------:R-:W-:Y:S01]  /*0870*/  FSETP.GE.AND P2, PT, |R20|, 105615, PT ;  /* 0x47ce47801400780b */ /* 0x000fe20003f46200 */
[----:B------:R-:W-:Y:S01]  /*0880*/  BSSY.RECONVERGENT B0, `(.L_x_30) ;  /* 0x0000068000007945 */ /* 0x000fe20003800200 */
[----:B------:R-:W-:Y:S01]  /*0890*/  LOP3.LUT P1, RZ, R14, 0x2, RZ, 0xc0, !PT ;  /* 0x000000020eff7812 */ /* 0x000fe2000782c0ff */
[----:B------:R-:W-:Y:S01]  /*08a0*/  IMAD.MOV.U32 R14, RZ, RZ, 0x3e2aaaa8 ;  /* 0x3e2aaaa8ff0e7424 */ /* 0x000fe200078e00ff */
[----:B------:R-:W-:-:S02]  /*08b0*/  FSEL R11, R11, -0.00019574658654164522886, P0 ;  /* 0xb94d41530b0b7808 */ /* 0x000fc40000000000 */
[----:B------:R-:W-:Y:S02]  /*08c0*/  FSEL R15, R15, 0.041666727513074874878, !P0 ;  /* 0x3d2aaabb0f0f7808 */ /* 0x000fe40004000000 */
[----:B------:R-:W-:Y:S02]  /*08d0*/  FSEL R14, -R14, -0.4999999701976776123, !P0 ;  /* 0xbeffffff0e0e7808 */ /* 0x000fe40004000100 */
[----:B------:R-:W-:Y:S01]  /*08e0*/  FSEL R21, R21, 1, !P0 ;  /* 0x3f80000015157808 */ /* 0x000fe20004000000 */
[----:B------:R-:W-:-:S04]  /*08f0*/  FFMA R11, R10, R11, R15 ;  /* 0x0000000b0a0b7223 */ /* 0x000fc8000000000f */
[C---:B------:R-:W-:Y:S01]  /*0900*/  FFMA R11, R10.reuse, R11, R14 ;  /* 0x0000000b0a0b7223 */ /* 0x040fe2000000000e */
[----:B------:R-:W-:-:S04]  /*0910*/  FFMA R10, R10, R21, RZ ;  /* 0x000000150a0a7223 */ /* 0x000fc800000000ff */
[----:B------:R-:W-:-:S04]  /*0920*/  FFMA R21, R10, R11, R21 ;  /* 0x0000000b0a157223 */ /* 0x000fc80000000015 */
[----:B------:R-:W-:Y:S01]  /*0930*/  @P1 FADD R21, RZ, -R21 ;  /* 0x80000015ff151221 */ /* 0x000fe20000000000 */
[----:B------:R-:W-:Y:S06]  /*0940*/  @!P2 BRA `(.L_x_31) ;  /* 0x00000004006ca947 */ /* 0x000fec0003800000 */
[----:B------:R-:W-:-:S13]  /*0950*/  FSETP.NEU.AND P0, PT, |R20|, +INF , PT ;  /* 0x7f8000001400780b */ /* 0x000fda0003f0d200 */
[----:B------:R-:W-:Y:S01]  /*0960*/  @!P0 FMUL R22, RZ, R20 ;  /* 0x00000014ff168220 */ /* 0x000fe20000400000 */
[----:B------:R-:W-:Y:S01]  /*0970*/  @!P0 IMAD.MOV.U32 R23, RZ, RZ, RZ ;  /* 0x000000ffff178224 */ /* 0x000fe200078e00ff */
[----:B------:R-:W-:Y:S06]  /*0980*/  @!P0 BRA `(.L_x_31) ;  /* 0x00000004005c8947 */ /* 0x000fec0003800000 */
[----:B------:R-:W-:Y:S02]  /*0990*/  SHF.L.U32 R10, R20, 0x8, RZ ;  /* 0x00000008140a7819 */ /* 0x000fe400000006ff */
[----:B------:R-:W-:Y:S01]  /*09a0*/  CS2R R22, SRZ ;  /* 0x0000000000167805 */ /* 0x000fe2000001ff00 */
[----:B------:R-:W0:Y:S01]  /*09b0*/  LDCU.64 UR8, c[0x4][URZ] ;  /* 0x01000000ff0877ac */ /* 0x000e220008000a00 */
[----:B------:R-:W-:Y:S01]  /*09c0*/  LOP3.LUT R25, R10, 0x80000000, RZ, 0xfc, !PT ;  /* 0x800000000a197812 */ /* 0x000fe200078efcff */
[----:B------:R-:W-:Y:S01]  /*09d0*/  UMOV UR5, URZ ;  /* 0x000000ff00057c82 */ /* 0x000fe20008000000 */
[----:B------:R-:W-:-:S05]  /*09e0*/  UMOV UR4, URZ ;  /* 0x000000ff00047c82 */ /* 0x000fca0008000000 */
.L_x_32:
        /* <DEDUP_REMOVED lines=11> */
[----:B------:R-:W-:-:S02]  /*0aa0*/  ISETP.EQ.AND P4, PT, R22, 0x10, PT ;  /* 0x000000101600780c */ /* 0x000fc40003f82270 */
[C---:B------:R-:W-:Y:S01]  /*0ab0*/  ISETP.EQ.AND P5, PT, R22.reuse, 0x14, PT ;  /* 0x000000141600780c */ /* 0x040fe20003fa2270 */
[----:B------:R-:W-:Y:S02]  /*0ac0*/  VIADD R22, R22, 0x4 ;  /* 0x0000000416167836 */ /* 0x000fe40000000000 */
[----:B--2---:R-:W-:-:S03]  /*0ad0*/  IMAD.WIDE.U32 R14, R10, R25, RZ ;  /* 0x000000190a0e7225 */ /* 0x004fc600078e00ff */
[----:B------:R-:W-:-:S04]  /*0ae0*/  IADD3 R14, P6, PT, R14, R23, RZ ;  /* 0x000000170e0e7210 */ /* 0x000fc80007fde0ff */
[----:B------:R-:W-:Y:S01]  /*0af0*/  IADD3.X R23, PT, PT, R15, UR5, RZ, P6, !PT ;  /* 0x000000050f177c10 */ /* 0x000fe2000b7fe4ff */
[--C-:B------:R-:W-:Y:S01]  /*0b00*/  @P0 IMAD.MOV.U32 R3, RZ, RZ, R14.reuse ;  /* 0x000000ffff030224 */ /* 0x100fe200078e000e */
[----:B------:R-:W-:Y:S01]  /*0b10*/  @P3 MOV R6, R14 ;  /* 0x0000000e00063202 */ /* 0x000fe20000000f00 */
[--C-:B------:R-:W-:Y:S02]  /*0b20*/  @P1 IMAD.MOV.U32 R4, RZ, RZ, R14.reuse ;  /* 0x000000ffff041224 */ /* 0x100fe400078e000e */
[--C-:B------:R-:W-:Y:S02]  /*0b30*/  @P2 IMAD.MOV.U32 R5, RZ, RZ, R14.reuse ;  /* 0x000000ffff052224 */ /* 0x100fe400078e000e */
[--C-:B------:R-:W-:Y:S02]  /*0b40*/  @P4 IMAD.MOV.U32 R7, RZ, RZ, R14.reuse ;  /* 0x000000ffff074224 */ /* 0x100fe400078e000e */
[----:B------:R-:W-:Y:S01]  /*0b50*/  @P5 IMAD.MOV.U32 R8, RZ, RZ, R14 ;  /* 0x000000ffff085224 */ /* 0x000fe200078e000e */
[----:B------:R-:W-:Y:S06]  /*0b60*/  BRA.U UP0, `(.L_x_32) ;  /* 0xfffffffd00a07547 */ /* 0x000fec000b83ffff */
[----:B------:R-:W-:Y:S01]  /*0b70*/  SHF.R.U32.HI R10, RZ, 0x17, R20 ;  /* 0x00000017ff0a7819 */ /* 0x000fe20000011614 */
[----:B------:R-:W-:Y:S03]  /*0b80*/  BSSY.RECONVERGENT B1, `(.L_x_33) ;  /* 0x0000028000017945 */ /* 0x000fe60003800200 */
[C---:B------:R-:W-:Y:S02]  /*0b90*/  LOP3.LUT R11, R10.reuse, 0xe0, RZ, 0xc0, !PT ;  /* 0x000000e00a0b7812 */ /* 0x040fe400078ec0ff */
[----:B------:R-:W-:-:S03]  /*0ba0*/  LOP3.LUT P6, RZ, R10, 0x1f, RZ, 0xc0, !PT ;  /* 0x0000001f0aff7812 */ /* 0x000fc600078cc0ff */
[----:B------:R-:W-:-:S05]  /*0bb0*/  VIADD R11, R11, 0xffffff80 ;  /* 0xffffff800b0b7836 */ /* 0x000fca0000000000 */
[----:B------:R-:W-:-:S05]  /*0bc0*/  SHF.R.U32.HI R11, RZ, 0x5, R11 ;  /* 0x00000005ff0b7819 */ /* 0x000fca000001160b */
[----:B------:R-:W-:-:S05]  /*0bd0*/  IMAD.U32 R15, R11, -0x4, RZ ;  /* 0xfffffffc0b0f7824 */ /* 0x000fca00078e00ff */
[C---:B------:R-:W-:Y:S02]  /*0be0*/  ISETP.EQ.AND P3, PT, R15.reuse, -0x18, PT ;  /* 0xffffffe80f00780c */ /* 0x040fe40003f62270 */
[C---:B------:R-:W-:Y:S02]  /*0bf0*/  ISETP.EQ.AND P4, PT, R15.reuse, -0x14, PT ;  /* 0xffffffec0f00780c */ /* 0x040fe40003f82270 */
[C---:B------:R-:W-:Y:S02]  /*0c00*/  ISETP.EQ.AND P2, PT, R15.reuse, -0x10, PT ;  /* 0xfffffff00f00780c */ /* 0x040fe40003f42270 */
[C---:B------:R-:W-:Y:S02]  /*0c10*/  ISETP.EQ.AND P1, PT, R15.reuse, -0xc, PT ;  /* 0xfffffff40f00780c */ /* 0x040fe40003f22270 */
[C---:B------:R-:W-:Y:S02]  /*0c20*/  ISETP.EQ.AND P0, PT, R15.reuse, -0x8, PT ;  /* 0xfffffff80f00780c */ /* 0x040fe40003f02270 */
[----:B------:R-:W-:-:S03]  /*0c30*/  ISETP.EQ.AND P5, PT, R15, RZ, PT ;  /* 0x000000ff0f00720c */ /* 0x000fc60003fa2270 */
[----:B------:R-:W-:Y:S02]  /*0c40*/  @P3 MOV R22, R3 ;  /* 0x0000000300163202 */ /* 0x000fe40000000f00 */
[C---:B------:R-:W-:Y:S01]  /*0c50*/  ISETP.EQ.AND P3, PT, R15.reuse, -0x4, PT ;  /* 0xfffffffc0f00780c */ /* 0x040fe20003f62270 */
[----:B------:R-:W-:Y:S02]  /*0c60*/  @P4 IMAD.MOV.U32 R11, RZ, RZ, R3 ;  /* 0x000000ffff0b4224 */ /* 0x000fe400078e0003 */
[--C-:B------:R-:W-:Y:S01]  /*0c70*/  @P4 IMAD.MOV.U32 R22, RZ, RZ, R4.reuse ;  /* 0x000000ffff164224 */ /* 0x100fe200078e0004 */
[----:B------:R-:W-:Y:S01]  /*0c80*/  ISETP.EQ.AND P4, PT, R15, 0x4, PT ;  /* 0x000000040f00780c */ /* 0x000fe20003f82270 */
[----:B------:R-:W-:Y:S02]  /*0c90*/  @P2 IMAD.MOV.U32 R11, RZ, RZ, R4 ;  /* 0x000000ffff0b2224 */ /* 0x000fe400078e0004 */
[--C-:B------:R-:W-:Y:S01]  /*0ca0*/  @P2 IMAD.MOV.U32 R22, RZ, RZ, R5.reuse ;  /* 0x000000ffff162224 */ /* 0x100fe200078e0005 */
[----:B------:R-:W-:Y:S01]  /*0cb0*/  @P1 MOV R22, R6 ;  /* 0x0000000600161202 */ /* 0x000fe20000000f00 */
[----:B------:R-:W-:-:S02]  /*0cc0*/  @P1 IMAD.MOV.U32 R11, RZ, RZ, R5 ;  /* 0x000000ffff0b1224 */ /* 0x000fc400078e0005 */
[----:B------:R-:W-:Y:S02]  /*0cd0*/  @P0 IMAD.MOV.U32 R11, RZ, RZ, R6 ;  /* 0x000000ffff0b0224 */ /* 0x000fe400078e0006 */
[--C-:B------:R-:W-:Y:S02]  /*0ce0*/  @P0 IMAD.MOV.U32 R22, RZ, RZ, R7.reuse ;  /* 0x000000ffff160224 */ /* 0x100fe400078e0007 */
[----:B------:R-:W-:Y:S02]  /*0cf0*/  @P3 IMAD.MOV.U32 R11, RZ, RZ, R7 ;  /* 0x000000ffff0b3224 */ /* 0x000fe400078e0007 */
[--C-:B------:R-:W-:Y:S01]  /*0d00*/  @P3 IMAD.MOV.U32 R22, RZ, RZ, R8.reuse ;  /* 0x000000ffff163224 */ /* 0x100fe200078e0008 */
[----:B------:R-:W-:Y:S01]  /*0d10*/  @P5 MOV R22, R23 ;  /* 0x0000001700165202 */ /* 0x000fe20000000f00 */
[----:B------:R-:W-:Y:S02]  /*0d20*/  @P5 IMAD.MOV.U32 R11, RZ, RZ, R8 ;  /* 0x000000ffff0b5224 */ /* 0x000fe400078e0008 */
[----:B------:R-:W-:Y:S01]  /*0d30*/  @P4 IMAD.MOV.U32 R11, RZ, RZ, R23 ;  /* 0x000000ffff0b4224 */ /* 0x000fe200078e0017 */
[----:B------:R-:W-:Y:S06]  /*0d40*/  @!P6 BRA `(.L_x_34) ;  /* 0x00000000002ce947 */ /* 0x000fec0003800000 */
[----:B------:R-:W-:Y:S01]  /*0d50*/  @P2 IMAD.MOV.U32 R14, RZ, RZ, R3 ;  /* 0x000000ffff0e2224 */ /* 0x000fe200078e0003 */
[----:B------:R-:W-:Y:S01]  /*0d60*/  LOP3.LUT R10, R10, 0x1f, RZ, 0xc0, !PT ;  /* 0x0000001f0a0a7812 */ /* 0x000fe200078ec0ff */
[----:B------:R-:W-:Y:S02]  /*0d70*/  @P1 IMAD.MOV.U32 R14, RZ, RZ, R4 ;  /* 0x000000ffff0e1224 */ /* 0x000fe400078e0004 */
[----:B------:R-:W-:Y:S01]  /*0d80*/  @P0 IMAD.MOV.U32 R14, RZ, RZ, R5 ;  /* 0x000000ffff0e0224 */ /* 0x000fe200078e0005 */
[----:B------:R-:W-:Y:S01]  /*0d90*/  ISETP.EQ.AND P0, PT, R15, 0x8, PT ;  /* 0x000000080f00780c */ /* 0x000fe20003f02270 */
[----:B------:R-:W-:Y:S01]  /*0da0*/  @P3 IMAD.MOV.U32 R14, RZ, RZ, R6 ;  /* 0x000000ffff0e3224 */ /* 0x000fe200078e0006 */
[----:B------:R-:W-:Y:S01]  /*0db0*/  @P5 MOV R14, R7 ;  /* 0x00000007000e5202 */ /* 0x000fe20000000f00 */
[----:B------:R-:W-:Y:S01]  /*0dc0*/  @P4 IMAD.MOV.U32 R14, RZ, RZ, R8 ;  /* 0x000000ffff0e4224 */ /* 0x000fe200078e0008 */
[----:B------:R-:W-:-:S09]  /*0dd0*/  SHF.L.W.U32.HI R22, R11, R10, R22 ;  /* 0x0000000a0b167219 */ /* 0x000fd20000010e16 */
[----:B------:R-:W-:-:S05]  /*0de0*/  @P0 IMAD.MOV.U32 R14, RZ, RZ, R23 ;  /* 0x000000ffff0e0224 */ /* 0x000fca00078e0017 */
[----:B------:R-:W-:-:S07]  /*0df0*/  SHF.L.W.U32.HI R11, R14, R10, R11 ;  /* 0x0000000a0e0b7219 */ /* 0x000fce0000010e0b */
.L_x_34:
[----:B------:R-:W-:Y:S05]  /*0e00*/  BSYNC.RECONVERGENT B1 ;  /* 0x0000000000017941 */ /* 0x000fea0003800200 */
.L_x_33:
[C---:B------:R-:W-:Y:S01]  /*0e10*/  SHF.L.W.U32.HI R23, R11.reuse, 0x2, R22 ;  /* 0x000000020b177819 */ /* 0x040fe20000010e16 */
[----:B------:R-:W-:Y:S01]  /*0e20*/  IMAD.SHL.U32 R11, R11, 0x4, RZ ;  /* 0x000000040b0b7824 */ /* 0x000fe200078e00ff */
[----:B------:R-:W-:Y:S01]  /*0e30*/  UMOV UR4, 0x54442d19 ;  /* 0x54442d1900047882 */ /* 0x000fe20000000000 */
[----:B------:R-:W-:Y:S01]  /*0e40*/  UMOV UR5, 0x3bf921fb ;  /* 0x3bf921fb00057882 */ /* 0x000fe20000000000 */
[----:B------:R-:W-:Y:S02]  /*0e50*/  SHF.R.S32.HI R24, RZ, 0x1f, R23 ;  /* 0x0000001fff187819 */ /* 0x000fe40000011417 */
[----:B------:R-:W-:Y:S02]  /*0e60*/  LOP3.LUT R20, R23, R20, RZ, 0x3c, !PT ;  /* 0x0000001417147212 */ /* 0x000fe400078e3cff */
[C---:B------:R-:W-:Y:S02]  /*0e70*/  LOP3.LUT R10, R24.reuse, R11, RZ, 0x3c, !PT ;  /* 0x0000000b180a7212 */ /* 0x040fe400078e3cff */
[----:B------:R-:W-:-:S02]  /*0e80*/  LOP3.LUT R11, R24, R23, RZ, 0x3c, !PT ;  /* 0x00000017180b7212 */ /* 0x000fc400078e3cff */
[----:B------:R-:W-:Y:S02]  /*0e90*/  SHF.R.U32.HI R23, RZ, 0x1e, R22 ;  /* 0x0000001eff177819 */ /* 0x000fe40000011616 */
[----:B------:R-:W-:Y:S02]  /*0ea0*/  ISETP.GE.AND P0, PT, R20, RZ, PT ;  /* 0x000000ff1400720c */ /* 0x000fe40003f06270 */
[----:B------:R-:W0:Y:S01]  /*0eb0*/  I2F.F64.S64 R10, R10 ;  /* 0x0000000a000a7312 */ /* 0x000e220000301c00 */
[----:B------:R-:W-:Y:S01]  /*0ec0*/  IMAD.IADD R23, R24, 0x1, -R23 ;  /* 0x0000000118177824 */ /* 0x000fe200078e0a17 */
[----:B0-----:R-:W-:-:S10]  /*0ed0*/  DMUL R14, R10, UR4 ;  /* 0x000000040a0e7c28 */ /* 0x001fd40008000000 */
[----:B------:R-:W0:Y:S02]  /*0ee0*/  F2F.F32.F64 R14, R14 ;  /* 0x0000000e000e7310 */ /* 0x000e240000301000 */
[----:B0-----:R-:W-:-:S07]  /*0ef0*/  FSEL R22, -R14, R14, !P0 ;  /* 0x0000000e0e167208 */ /* 0x001fce0004000100 */
.L_x_31:
[----:B------:R-:W-:Y:S05]  /*0f00*/  BSYNC.RECONVERGENT B0 ;  /* 0x0000000000007941 */ /* 0x000fea0003800200 */
.L_x_30:
[----:B------:R-:W-:Y:S01]  /*0f10*/  IMAD.SHL.U32 R10, R0, 0x2, RZ ;  /* 0x00000002000a7824 */ /* 0x000fe200078e00ff */
[----:B------:R-:W-:Y:S01]  /*0f20*/  LOP3.LUT R15, R23, 0x1, RZ, 0xc0, !PT ;  /* 0x00000001170f7812 */ /* 0x000fe200078ec0ff */
[----:B------:R-:W0:Y:S01]  /*0f30*/  S2UR UR5, SR_CgaCtaId ;  /* 0x00000000000579c3 */ /* 0x000e220000008800 */
[----:B------:R-:W-:Y:S01]  /*0f40*/  MOV R25, 0x3d2aaabb ;  /* 0x3d2aaabb00197802 */ /* 0x000fe20000000f00 */
[----:B------:R-:W-:Y:S01]  /*0f50*/  UMOV UR4, 0x400 ;  /* 0x0000040000047882 */ /* 0x000fe20000000000 */
[----:B------:R-:W-:Y:S01]  /*0f60*/  LOP3.LUT R11, R10, 0x1fe, RZ, 0xc0, !PT ;  /* 0x000001fe0a0b7812 */ /* 0x000fe200078ec0ff */
[----:B------:R-:W-:Y:S01]  /*0f70*/  FMUL R10, R22, R22 ;  /* 0x00000016160a7220 */ /* 0x000fe20000400000 */
[----:B------:R-:W-:Y:S01]  /*0f80*/  ISETP.NE.U32.AND P0, PT, R15, 0x1, PT ;  /* 0x000000010f00780c */ /* 0x000fe20003f05070 */
[----:B------:R-:W-:Y:S01]  /*0f90*/  UIADD3 UR4, UPT, UPT, UR4, 0x2000, URZ ;  /* 0x0000200004047890 */ /* 0x000fe2000fffe0ff */
[----:B------:R-:W-:Y:S01]  /*0fa0*/  I2FP.F32.U32 R14, R11 ;  /* 0x0000000b000e7245 */ /* 0x000fe20000201000 */
[----:B------:R-:W-:Y:S01]  /*0fb0*/  FFMA R11, R10, R9, -0.0013887860113754868507 ;  /* 0xbab607ed0a0b7423 */ /* 0x000fe20000000009 */
[----:B------:R-:W-:Y:S01]  /*0fc0*/  FSEL R25, R25, 0.0083327032625675201416, !P0 ;  /* 0x3c0885e419197808 */ /* 0x000fe20004000000 */
[----:B------:R-:W-:Y:S01]  /*0fd0*/  BSSY.RECONVERGENT B0, `(.L_x_35) ;  /* 0x000008e000007945 */ /* 0x000fe20003800200 */
[----:B------:R-:W-:Y:S01]  /*0fe0*/  LOP3.LUT P1, RZ, R23, 0x2, RZ, 0xc0, !PT ;  /* 0x0000000217ff7812 */ /* 0x000fe2000782c0ff */
[----:B------:R-:W-:Y:S01]  /*0ff0*/  FMUL R20, R14, 0.0009765625 ;  /* 0x3a8000000e147820 */ /* 0x000fe20000400000 */
[----:B------:R-:W-:-:S02]  /*1000*/  FSEL R11, R11, -0.00019574658654164522886, !P0 ;  /* 0xb94d41530b0b7808 */ /* 0x000fc40004000000 */
[----:B------:R-:W-:Y:S01]  /*1010*/  FSEL R22, R22, 1, P0 ;  /* 0x3f80000016167808 */ /* 0x000fe20000000000 */
[----:B------:R1:W2:Y:S02]  /*1020*/  F2F.F64.F32 R14, R20 ;  /* 0x00000014000e7310 */ /* 0x0002a40000201800 */
[----:B------:R-:W-:Y:S01]  /*1030*/  FFMA R25, R10, R11, R25 ;  /* 0x0000000b0a197223 */ /* 0x000fe20000000019 */
[----:B------:R-:W-:-:S05]  /*1040*/  IMAD.MOV.U32 R11, RZ, RZ, 0x3effffff ;  /* 0x3effffffff0b7424 */ /* 0x000fca00078e00ff */
[----:B------:R-:W-:Y:S01]  /*1050*/  FSEL R23, -R11, -0.16666662693023681641, !P0 ;  /* 0xbe2aaaa80b177808 */ /* 0x000fe20004000100 */
[C-C-:B-1---5:R-:W-:Y:S01]  /*1060*/  FADD R20, R18.reuse, -R17.reuse ;  /* 0x8000001112147221 */ /* 0x162fe20000000000 */
[----:B------:R-:W-:Y:S01]  /*1070*/  FADD R18, R18, R17 ;  /* 0x0000001112127221 */ /* 0x000fe20000000000 */
[----:B0-----:R-:W-:Y:S02]  /*1080*/  ULEA UR4, UR5, UR4, 0x18 ;  /* 0x0000000405047291 */ /* 0x001fe4000f8ec0ff */
[C---:B------:R-:W-:Y:S01]  /*1090*/  FFMA R25, R10.reuse, R25, R23 ;  /* 0x000000190a197223 */ /* 0x040fe20000000017 */
[----:B------:R-:W-:Y:S01]  /*10a0*/  FFMA R23, R10, R22, RZ ;  /* 0x000000160a177223 */ /* 0x000fe200000000ff */
[C-C-:B------:R-:W-:Y:S01]  /*10b0*/  FADD R10, R19.reuse, -R16.reuse ;  /* 0x80000010130a7221 */ /* 0x140fe20000000000 */
[----:B--2---:R-:W-:Y:S01]  /*10c0*/  DMUL R14, R14, -UR10 ;  /* 0x8000000a0e0e7c28 */ /* 0x004fe20008000000 */
[----:B------:R-:W-:Y:S01]  /*10d0*/  FADD R19, R19, R16 ;  /* 0x0000001013137221 */ /* 0x000fe20000000000 */
[----:B------:R-:W-:Y:S01]  /*10e0*/  FFMA R23, R23, R25, R22 ;  /* 0x0000001917177223 */ /* 0x000fe20000000016 */
[----:B------:R-:W-:-:S03]  /*10f0*/  LOP3.LUT R25, R2, 0xfffffe00, RZ, 0xc0, !PT ;  /* 0xfffffe0002197812 */ /* 0x000fc600078ec0ff */
[----:B------:R-:W-:Y:S01]  /*1100*/  @P1 FADD R23, RZ, -R23 ;  /* 0x80000017ff171221 */ /* 0x000fe20000000000 */
[----:B------:R0:W1:Y:S01]  /*1110*/  F2F.F32.F64 R22, R14 ;  /* 0x0000000e00167310 */ /* 0x0000620000301000 */
[----:B------:R-:W-:Y:S02]  /*1120*/  IMAD.IADD R25, R2, 0x1, R25 ;  /* 0x0000000102197824 */ /* 0x000fe400078e0219 */
[C---:B------:R-:W-:Y:S01]  /*1130*/  FMUL R16, R23.reuse, R10 ;  /* 0x0000000a17107220 */ /* 0x040fe20000400000 */
[-C--:B------:R-:W-:Y:S01]  /*1140*/  FMUL R17, R23, R20.reuse ;  /* 0x0000001417117220 */ /* 0x080fe20000400000 */
[----:B------:R-:W-:Y:S02]  /*1150*/  IMAD.SHL.U32 R23, R0, 0x8, RZ ;  /* 0x0000000800177824 */ /* 0x000fe400078e00ff */
[C---:B------:R-:W-:Y:S01]  /*1160*/  FFMA R20, R21.reuse, R20, -R16 ;  /* 0x0000001415147223 */ /* 0x040fe20000000810 */
[----:B------:R-:W-:Y:S01]  /*1170*/  FFMA R21, R21, R10, R17 ;  /* 0x0000000a15157223 */ /* 0x000fe20000000011 */
[----:B------:R-:W-:Y:S01]  /*1180*/  VIADD R10, R23, UR4 ;  /* 0x00000004170a7c36 */ /* 0x000fe20008000000 */
[----:B------:R-:W-:Y:S01]  /*1190*/  STS.64 [R23+UR4], R18 ;  /* 0x0000001217007988 */ /* 0x000fe20008000a04 */
[----:B0-----:R-:W-:Y:S01]  /*11a0*/  IMAD.WIDE.U32 R14, R25, 0x8, R12 ;  /* 0x00000008190e7825 */ /* 0x001fe200078e000c */
[----:B------:R-:W-:-:S02]  /*11b0*/  LOP3.LUT R17, R23, 0x800, RZ, 0xc0, !PT ;  /* 0x0000080017117812 */ /* 0x000fc400078ec0ff */
[----:B------:R-:W-:Y:S01]  /*11c0*/  STS.64 [R23+UR4+0x1000], R20 ;  /* 0x0010001417007988 */ /* 0x000fe20008000a04 */
[C---:B-1----:R-:W-:Y:S01]  /*11d0*/  FMUL R28, R22.reuse, 0.63661974668502807617 ;  /* 0x3f22f983161c7820 */ /* 0x042fe20000400000 */
[----:B------:R-:W-:Y:S01]  /*11e0*/  FSETP.GE.AND P2, PT, |R22|, 105615, PT ;  /* 0x47ce47801600780b */ /* 0x000fe20003f46200 */
[----:B------:R-:W-:Y:S01]  /*11f0*/  IMAD.IADD R29, R10, 0x1, R17 ;  /* 0x000000010a1d7824 */ /* 0x000fe200078e0211 */
[----:B------:R0:W-:Y:S03]  /*1200*/  STG.E desc[UR6][R14.64], R18 ;  /* 0x000000120e007986 */ /* 0x0001e6000c101906 */
[----:B------:R-:W1:Y:S01]  /*1210*/  F2I.NTZ R28, R28 ;  /* 0x0000001c001c7305 */ /* 0x000e620000203100 */
[----:B------:R2:W-:Y:S04]  /*1220*/  STG.E desc[UR6][R14.64+0x4], R19 ;  /* 0x000004130e007986 */ /* 0x0005e8000c101906 */
[----:B------:R2:W-:Y:S04]  /*1230*/  STG.E desc[UR6][R26.64], R20 ;  /* 0x000000141a007986 */ /* 0x0005e8000c101906 */
[----:B------:R2:W-:Y:S01]  /*1240*/  STG.E desc[UR6][R26.64+0x4], R21 ;  /* 0x000004151a007986 */ /* 0x0005e2000c101906 */
[----:B------:R-:W-:Y:S01]  /*1250*/  BAR.SYNC.DEFER_BLOCKING 0x0 ;  /* 0x0000000000007b1d */ /* 0x000fe20000010000 */
[----:B-1----:R-:W-:-:S02]  /*1260*/  I2FP.F32.S32 R25, R28 ;  /* 0x0000001c00197245 */ /* 0x002fc40000201400 */
[----:B------:R-:W-:-:S03]  /*1270*/  MOV R24, R28 ;  /* 0x0000001c00187202 */ /* 0x000fc60000000f00 */
[----:B0-----:R-:W-:-:S04]  /*1280*/  FFMA R18, R25, -1.5707962512969970703, R22 ;  /* 0xbfc90fda19127823 */ /* 0x001fc80000000016 */
[----:B------:R-:W-:-:S04]  /*1290*/  FFMA R18, R25, -7.5497894158615963534e-08, R18 ;  /* 0xb3a2216819127823 */ /* 0x000fc80000000012 */
[----:B------:R-:W-:Y:S01]  /*12a0*/  FFMA R23, R25, -5.3903029534742383927e-15, R18 ;  /* 0xa7c234c519177823 */ /* 0x000fe20000000012 */
[----:B------:R-:W-:-:S03]  /*12b0*/  P2R R18, PR, RZ, 0x4 ;  /* 0x00000004ff127803 */ /* 0x000fc60000000000 */
[----:B------:R-:W-:Y:S01]  /*12c0*/  IMAD.MOV.U32 R25, RZ, RZ, R23 ;  /* 0x000000ffff197224 */ /* 0x000fe200078e0017 */
[----:B------:R2:W0:Y:S04]  /*12d0*/  LDS.64 R14, [R29] ;  /* 0x000000001d0e7984 */ /* 0x0004280000000a00 */
[----:B------:R2:W1:Y:S01]  /*12e0*/  LDS.64 R16, [R29+0x800] ;  /* 0x000800001d107984 */ /* 0x0004620000000a00 */
[----:B------:R-:W-:Y:S05]  /*12f0*/  @!P2 BRA `(.L_x_36) ;  /* 0x00000004006ca947 */ /* 0x000fea0003800000 */
[----:B------:R-:W-:-:S13]  /*1300*/  FSETP.NEU.AND P0, PT, |R22|, +INF , PT ;  /* 0x7f8000001600780b */ /* 0x000fda0003f0d200 */
[----:B------:R-:W-:Y:S01]  /*1310*/  @!P0 FMUL R25, RZ, R22 ;  /* 0x00000016ff198220 */ /* 0x000fe20000400000 */
[----:B------:R-:W-:Y:S01]  /*1320*/  @!P0 IMAD.MOV.U32 R28, RZ, RZ, RZ ;  /* 0x000000ffff1c8224 */ /* 0x000fe200078e00ff */
[----:B------:R-:W-:Y:S06]  /*1330*/  @!P0 BRA `(.L_x_36) ;  /* 0x00000004005c8947 */ /* 0x000fec0003800000 */
[----:B------:R-:W-:Y:S01]  /*1340*/  IMAD.SHL.U32 R18, R22, 0x100, RZ ;  /* 0x0000010016127824 */ /* 0x000fe200078e00ff */
[----:B--2---:R-:W-:Y:S01]  /*1350*/  CS2R R26, SRZ ;  /* 0x00000000001a7805 */ /* 0x004fe2000001ff00 */
[----:B------:R-:W2:Y:S03]  /*1360*/  LDCU.64 UR8, c[0x4][URZ] ;  /* 0x01000000ff0877ac */ /* 0x000ea60008000a00 */
[----:B------:R-:W-:Y:S01]  /*1370*/  LOP3.LUT R25, R18, 0x80000000, RZ, 0xfc, !PT ;  /* 0x8000000012197812 */ /* 0x000fe200078efcff */
[----:B------:R-:W-:Y:S01]  /*1380*/  UMOV UR5, URZ ;  /* 0x000000ff00057c82 */ /* 0x000fe20008000000 */
[----:B------:R-:W-:-:S05]  /*1390*/  UMOV UR4, URZ ;  /* 0x000000ff00047c82 */ /* 0x000fca0008000000 */
.L_x_37:
[----:B--2---:R-:W-:Y:S02]  /*13a0*/  IMAD.U32 R18, RZ, RZ, UR8 ;  /* 0x00000008ff127e24 */ /* 0x004fe4000f8e00ff */
[----:B------:R-:W-:-:S05]  /*13b0*/  IMAD.U32 R19, RZ, RZ, UR9 ;  /* 0x00000009ff137e24 */ /* 0x000fca000f8e00ff */
[----:B------:R-:W2:Y:S01]  /*13c0*/  LDG.E.CONSTANT R18, desc[UR6][R18.64] ;  /* 0x0000000612127981 */ /* 0x000ea2000c1e9900 */
[----:B------:R-:W-:Y:S01]  /*13d0*/  UIADD3 UR4, UPT, UPT, UR4, 0x1, URZ ;  /* 0x0000000104047890 */ /* 0x000fe2000fffe0ff */
[C---:B------:R-:W-:Y:S01]  /*13e0*/  ISETP.EQ.AND P1, PT, R26.reuse, 0x4, PT ;  /* 0x000000041a00780c */ /* 0x040fe20003f22270 */
        /* <DEDUP_REMOVED lines=11> */
[C---:B------:R-:W-:Y:S01]  /*14a0*/  ISETP.EQ.AND P0, PT, R26.reuse, RZ, PT ;  /* 0x000000ff1a00720c */ /* 0x040fe20003f02270 */
[--C-:B------:R-:W-:Y:S01]  /*14b0*/  @P2 IMAD.MOV.U32 R5, RZ, RZ, R20.reuse ;  /* 0x000000ffff052224 */ /* 0x100fe200078e0014 */
[----:B------:R-:W-:Y:S01]  /*14c0*/  IADD3 R26, PT, PT, R26, 0x4, RZ ;  /* 0x000000041a1a7810 */ /* 0x000fe20007ffe0ff */
[--C-:B------:R-:W-:Y:S02]  /*14d0*/  @P3 IMAD.MOV.U32 R6, RZ, RZ, R20.reuse ;  /* 0x000000ffff063224 */ /* 0x100fe400078e0014 */
[--C-:B------:R-:W-:Y:S02]  /*14e0*/  @P4 IMAD.MOV.U32 R7, RZ, RZ, R20.reuse ;  /* 0x000000ffff074224 */ /* 0x100fe400078e0014 */
[----:B------:R-:W-:-:S06]  /*14f0*/  @P5 IMAD.MOV.U32 R8, RZ, RZ, R20 ;  /* 0x000000ffff085224 */ /* 0x000fcc00078e0014 */
[----:B------:R-:W-:Y:S01]  /*1500*/  @P0 MOV R3, R20 ;  /* 0x0000001400030202 */ /* 0x000fe20000000f00 */
        /* <DEDUP_REMOVED lines=17> */
[----:B------:R-:W-:Y:S01]  /*1620*/  @P4 IMAD.MOV.U32 R25, RZ, RZ, R4 ;  /* 0x000000ffff194224 */ /* 0x000fe200078e0004 */
[----:B------:R-:W-:Y:S01]  /*1630*/  ISETP.EQ.AND P4, PT, R21, RZ, PT ;  /* 0x000000ff1500720c */ /* 0x000fe20003f82270 */
[--C-:B------:R-:W-:Y:S01]  /*1640*/  @P0 IMAD.MOV.U32 R25, RZ, RZ, R5.reuse ;  /* 0x000000ffff190224 */ /* 0x100fe200078e0005 */
[----:B------:R-:W-:Y:S01]  /*1650*/  @P0 MOV R19, R4 ;  /* 0x0000000400130202 */ /* 0x000fe20000000f00 */
[----:B------:R-:W-:Y:S02]  /*1660*/  @P1 IMAD.MOV.U32 R19, RZ, RZ, R5 ;  /* 0x000000ffff131224 */ /* 0x000fe400078e0005 */
[----:B------:R-:W-:-:S02]  /*1670*/  @P1 IMAD.MOV.U32 R25, RZ, RZ, R6 ;  /* 0x000000ffff191224 */ /* 0x000fc400078e0006 */
[----:B------:R-:W-:Y:S02]  /*1680*/  @P2 IMAD.MOV.U32 R19, RZ, RZ, R6 ;  /* 0x000000ffff132224 */ /* 0x000fe400078e0006 */
[----:B------:R-:W-:Y:S01]  /*1690*/  @P2 IMAD.MOV.U32 R25, RZ, RZ, R7 ;  /* 0x000000ffff192224 */ /* 0x000fe200078e0007 */
[----:B------:R-:W-:Y:S01]  /*16a0*/  @P3 MOV R19, R7 ;  /* 0x0000000700133202 */ /* 0x000fe20000000f00 */
[--C-:B------:R-:W-:Y:S02]  /*16b0*/  @P3 IMAD.MOV.U32 R25, RZ, RZ, R8.reuse ;  /* 0x000000ffff193224 */ /* 0x100fe400078e0008 */
[----:B------:R-:W-:Y:S02]  /*16c0*/  @P4 IMAD.MOV.U32 R19, RZ, RZ, R8 ;  /* 0x000000ffff134224 */ /* 0x000fe400078e0008 */
[--C-:B------:R-:W-:Y:S02]  /*16d0*/  @P4 IMAD.MOV.U32 R25, RZ, RZ, R27.reuse ;  /* 0x000000ffff194224 */ /* 0x100fe400078e001b */
[----:B------:R-:W-:Y:S01]  /*16e0*/  @P5 IMAD.MOV.U32 R19, RZ, RZ, R27 ;  /* 0x000000ffff135224 */ /* 0x000fe200078e001b */
[----:B------:R-:W-:Y:S06]  /*16f0*/  @!P6 BRA `(.L_x_39) ;  /* 0x00000000002ce947 */ /* 0x000fec0003800000 */
[----:B------:R-:W-:Y:S01]  /*1700*/  @P0 IMAD.MOV.U32 R20, RZ, RZ, R3 ;  /* 0x000000ffff140224 */ /* 0x000fe200078e0003 */
[----:B------:R-:W-:Y:S02]  /*1710*/  ISETP.EQ.AND P0, PT, R21, 0x8, PT ;  /* 0x000000081500780c */ /* 0x000fe40003f02270 */
[----:B------:R-:W-:Y:S01]  /*1720*/  @P1 MOV R20, R4 ;  /* 0x0000000400141202 */ /* 0x000fe20000000f00 */
[----:B------:R-:W-:Y:S01]  /*1730*/  @P2 IMAD.MOV.U32 R20, RZ, RZ, R5 ;  /* 0x000000ffff142224 */ /* 0x000fe200078e0005 */
[----:B------:R-:W-:Y:S01]  /*1740*/  LOP3.LUT R18, R18, 0x1f, RZ, 0xc0, !PT ;  /* 0x0000001f12127812 */ /* 0x000fe200078ec0ff */
[----:B------:R-:W-:Y:S02]  /*1750*/  @P3 IMAD.MOV.U32 R20, RZ, RZ, R6 ;  /* 0x000000ffff143224 */ /* 0x000fe400078e0006 */
[----:B------:R-:W-:Y:S01]  /*1760*/  @P4 IMAD.MOV.U32 R20, RZ, RZ, R7 ;  /* 0x000000ffff144224 */ /* 0x000fe200078e0007 */
[----:B------:R-:W-:Y:S01]  /*1770*/  SHF.L.W.U32.HI R25, R19, R18, R25 ;  /* 0x0000001213197219 */ /* 0x000fe20000010e19 */
[----:B------:R-:W-:-:S04]  /*1780*/  @P5 IMAD.MOV.U32 R20, RZ, RZ, R8 ;  /* 0x000000ffff145224 */ /* 0x000fc800078e0008 */
[----:B------:R-:W-:-:S05]  /*1790*/  @P0 IMAD.MOV.U32 R20, RZ, RZ, R27 ;  /* 0x000000ffff140224 */ /* 0x000fca00078e001b */
[----:B------:R-:W-:-:S07]  /*17a0*/  SHF.L.W.U32.HI R19, R20, R18, R19 ;  /* 0x0000001214137219 */ /* 0x000fce0000010e13 */
.L_x_39:
[----:B------:R-:W-:Y:S05]  /*17b0*/  BSYNC.RECONVERGENT B1 ;  /* 0x0000000000017941 */ /* 0x000fea0003800200 */
.L_x_38:
[C---:B------:R-:W-:Y:S01]  /*17c0*/  SHF.L.W.U32.HI R27, R19.reuse, 0x2, R25 ;  /* 0x00000002131b7819 */ /* 0x040fe20000010e19 */
[----:B------:R-:W-:Y:S01]  /*17d0*/  UMOV UR4, 0x54442d19 ;  /* 0x54442d1900047882 */ /* 0x000fe20000000000 */
[----:B------:R-:W-:Y:S01]  /*17e0*/  SHF.L.U32 R19, R19, 0x2, RZ ;  /* 0x0000000213137819 */ /* 0x000fe200000006ff */
[----:B------:R-:W-:Y:S01]  /*17f0*/  UMOV UR5, 0x3bf921fb ;  /* 0x3bf921fb00057882 */ /* 0x000fe20000000000 */
[----:B------:R-:W-:Y:S02]  /*1800*/  SHF.R.S32.HI R26, RZ, 0x1f, R27 ;  /* 0x0000001fff1a7819 */ /* 0x000fe4000001141b */
[----:B------:R-:W-:Y:S02]  /*1810*/  SHF.R.U32.HI R25, RZ, 0x1e, R25 ;  /* 0x0000001eff197819 */ /* 0x000fe40000011619 */
[C---:B------:R-:W-:Y:S02]  /*1820*/  LOP3.LUT R18, R26.reuse, R19, RZ, 0x3c, !PT ;  /* 0x000000131a127212 */ /* 0x040fe400078e3cff */
[C---:B------:R-:W-:Y:S01]  /*1830*/  LOP3.LUT R19, R26.reuse, R27, RZ, 0x3c, !PT ;  /* 0x0000001b1a137212 */ /* 0x040fe200078e3cff */
[----:B------:R-:W-:Y:S01]  /*1840*/  IMAD.IADD R28, R26, 0x1, -R25 ;  /* 0x000000011a1c7824 */ /* 0x000fe200078e0a19 */
[----:B------:R-:W-:-:S04]  /*1850*/  LOP3.LUT R27, R27, R22, RZ, 0x3c, !PT ;  /* 0x000000161b1b7212 */ /* 0x000fc800078e3cff */
[----:B------:R-:W2:Y:S01]  /*1860*/  I2F.F64.S64 R18, R18 ;  /* 0x0000001200127312 */ /* 0x000ea20000301c00 */
[----:B------:R-:W-:Y:S01]  /*1870*/  ISETP.GE.AND P0, PT, R27, RZ, PT ;  /* 0x000000ff1b00720c */ /* 0x000fe20003f06270 */
[----:B--2---:R-:W-:-:S10]  /*1880*/  DMUL R20, R18, UR4 ;  /* 0x0000000412147c28 */ /* 0x004fd40008000000 */
[----:B------:R-:W2:Y:S02]  /*1890*/  F2F.F32.F64 R20, R20 ;  /* 0x0000001400147310 */ /* 0x000ea40000301000 */
[----:B--2---:R-:W-:-:S07]  /*18a0*/  FSEL R25, -R20, R20, !P0 ;  /* 0x0000001414197208 */ /* 0x004fce0004000100 */
.L_x_36:
[----:B------:R-:W-:Y:S05]  /*18b0*/  BSYNC.RECONVERGENT B0 ;  /* 0x0000000000007941 */ /* 0x000fea0003800200 */
.L_x_35:
[----:B--2---:R-:W-:Y:S01]  /*18c0*/  LOP3.LUT R19, R28, 0x1, RZ, 0xc0, !PT ;  /* 0x000000011c137812 */ /* 0x004fe200078ec0ff */
[----:B------:R-:W-:Y:S01]  /*18d0*/  FMUL R18, R25, R25 ;  /* 0x0000001919127220 */ /* 0x000fe20000400000 */
[----:B------:R-:W-:Y:S01]  /*18e0*/  IMAD.MOV.U32 R21, RZ, RZ, 0x3c0885e4 ;  /* 0x3c0885e4ff157424 */ /* 0x000fe200078e00ff */
[----:B------:R-:W-:Y:S01]  /*18f0*/  FSETP.GE.AND P2, PT, |R22|, 105615, PT ;  /* 0x47ce47801600780b */ /* 0x000fe20003f46200 */
[----:B------:R-:W-:Y:S01]  /*1900*/  VIADD R20, R28, 0x1 ;  /* 0x000000011c147836 */ /* 0x000fe20000000000 */
[----:B------:R-:W-:Y:S01]  /*1910*/  ISETP.NE.U32.AND P0, PT, R19, 0x1, PT ;  /* 0x000000011300780c */ /* 0x000fe20003f05070 */
[----:B------:R-:W-:Y:S01]  /*1920*/  FFMA R19, R18, R9, -0.0013887860113754868507 ;  /* 0xbab607ed12137423 */ /* 0x000fe20000000009 */
[----:B------:R-:W-:Y:S01]  /*1930*/  IMAD.MOV.U32 R26, RZ, RZ, 0x3e2aaaa8 ;  /* 0x3e2aaaa8ff1a7424 */ /* 0x000fe200078e00ff */
[----:B------:R-:W-:Y:S01]  /*1940*/  BSSY.RECONVERGENT B0, `(.L_x_40) ;  /* 0x0000068000007945 */ /* 0x000fe20003800200 */
[----:B------:R-:W-:Y:S02]  /*1950*/  FSEL R21, R21, 0.041666727513074874878, !P0 ;  /* 0x3d2aaabb15157808 */ /* 0x000fe40004000000 */
[----:B------:R-:W-:-:S02]  /*1960*/  FSEL R19, R19, -0.00019574658654164522886, P0 ;  /* 0xb94d415313137808 */ /* 0x000fc40000000000 */
[----:B------:R-:W-:Y:S02]  /*1970*/  LOP3.LUT P1, RZ, R20, 0x2, RZ, 0xc0, !PT ;  /* 0x0000000214ff7812 */ /* 0x000fe4000782c0ff */
[----:B------:R-:W-:Y:S01]  /*1980*/  FSEL R26, -R26, -0.4999999701976776123, !P0 ;  /* 0xbeffffff1a1a7808 */ /* 0x000fe20004000100 */
[----:B------:R-:W-:Y:S01]  /*1990*/  FFMA R19, R18, R19, R21 ;  /* 0x0000001312137223 */ /* 0x000fe20000000015 */
[----:B------:R-:W-:-:S03]  /*19a0*/  FSEL R20, R25, 1, !P0 ;  /* 0x3f80000019147808 */ /* 0x000fc60004000000 */
[C---:B------:R-:W-:Y:S02]  /*19b0*/  FFMA R26, R18.reuse, R19, R26 ;  /* 0x00000013121a7223 */ /* 0x040fe4000000001a */
        /* <DEDUP_REMOVED lines=8> */
[----:B------:R-:W-:Y:S01]  /*1a40*/  SHF.L.U32 R18, R22, 0x8, RZ ;  /* 0x0000000816127819 */ /* 0x000fe200000006ff */
[----:B------:R-:W-:Y:S01]  /*1a50*/  IMAD.MOV.U32 R23, RZ, RZ, RZ ;  /* 0x000000ffff177224 */ /* 0x000fe200078e00ff */
[----:B------:R-:W2:Y:S01]  /*1a60*/  LDCU.64 UR8, c[0x4][URZ] ;  /* 0x01000000ff0877ac */ /* 0x000ea20008000a00 */
[----:B------:R-:W-:Y:S01]  /*1a70*/  IMAD.MOV.U32 R26, RZ, RZ, RZ ;  /* 0x000000ffff1a7224 */ /* 0x000fe200078e00ff */
[----:B------:R-:W-:Y:S01]  /*1a80*/  LOP3.LUT R27, R18, 0x80000000, RZ, 0xfc, !PT ;  /* 0x80000000121b7812 */ /* 0x000fe200078efcff */
[----:B------:R-:W-:Y:S01]  /*1a90*/  UMOV UR5, URZ ;  /* 0x000000ff00057c82 */ /* 0x000fe20008000000 */
[----:B------:R-:W-:-:S05]  /*1aa0*/  UMOV UR4, URZ ;  /* 0x000000ff00047c82 */ /* 0x000fca0008000000 */
.L_x_42:
[----:B--2---:R-:W-:Y:S02]  /*1ab0*/  IMAD.U32 R18, RZ, RZ, UR8 ;  /* 0x00000008ff127e24 */ /* 0x004fe4000f8e00ff */
        /* <DEDUP_REMOVED lines=36> */
[--C-:B------:R-:W-:Y:S01]  /*1d00*/  @P3 IMAD.MOV.U32 R21, RZ, RZ, R3.reuse ;  /* 0x000000ffff153224 */ /* 0x100fe200078e0003 */
[C---:B------:R-:W-:Y:S01]  /*1d10*/  ISETP.EQ.AND P3, PT, R25.reuse, -0x4, PT ;  /* 0xfffffffc1900780c */ /* 0x040fe20003f62270 */
[----:B------:R-:W-:Y:S02]  /*1d20*/  @P4 IMAD.MOV.U32 R19, RZ, RZ, R3 ;  /* 0x000000ffff134224 */ /* 0x000fe400078e0003 */
[--C-:B------:R-:W-:Y:S01]  /*1d30*/  @P4 IMAD.MOV.U32 R21, RZ, RZ, R4.reuse ;  /* 0x000000ffff154224 */ /* 0x100fe200078e0004 */
[----:B------:R-:W-:Y:S01]  /*1d40*/  ISETP.EQ.AND P4, PT, R25, 0x4, PT ;  /* 0x000000041900780c */ /* 0x000fe20003f82270 */
        /* <DEDUP_REMOVED lines=13> */
[----:B------:R-:W-:Y:S01]  /*1e20*/  LOP3.LUT R18, R18, 0x1f, RZ, 0xc0, !PT ;  /* 0x0000001f12127812 */ /* 0x000fe200078ec0ff */
[----:B------:R-:W-:Y:S01]  /*1e30*/  @P1 IMAD.MOV.U32 R24, RZ, RZ, R4 ;  /* 0x000000ffff181224 */ /* 0x000fe200078e0004 */
[----:B------:R-:W-:Y:S01]  /*1e40*/  @P0 MOV R24, R5 ;  /* 0x0000000500180202 */ /* 0x000fe20000000f00 */
[----:B------:R-:W-:Y:S01]  /*1e50*/  @P3 IMAD.MOV.U32 R24, RZ, RZ, R6 ;  /* 0x000000ffff183224 */ /* 0x000fe200078e0006 */
[----:B------:R-:W-:Y:S01]  /*1e60*/  ISETP.EQ.AND P0, PT, R25, 0x8, PT ;  /* 0x000000081900780c */ /* 0x000fe20003f02270 */
[----:B------:R-:W-:Y:S01]  /*1e70*/  @P5 IMAD.MOV.U32 R24, RZ, RZ, R7 ;  /* 0x000000ffff185224 */ /* 0x000fe200078e0007 */
[----:B------:R-:W-:Y:S01]  /*1e80*/  SHF.L.W.U32.HI R21, R19, R18, R21 ;  /* 0x0000001213157219 */ /* 0x000fe20000010e15 */
[----:B------:R-:W-:-:S10]  /*1e90*/  @P4 IMAD.MOV.U32 R24, RZ, RZ, R8 ;  /* 0x000000ffff184224 */ /* 0x000fd400078e0008 */
[----:B------:R-:W-:-:S05]  /*1ea0*/  @P0 IMAD.MOV.U32 R24, RZ, RZ, R23 ;  /* 0x000000ffff180224 */ /* 0x000fca00078e0017 */
[----:B------:R-:W-:-:S07]  /*1eb0*/  SHF.L.W.U32.HI R19, R24, R18, R19 ;  /* 0x0000001218137219 */ /* 0x000fce0000010e13 */
.L_x_44:
[----:B------:R-:W-:Y:S05]  /*1ec0*/  BSYNC.RECONVERGENT B1 ;  /* 0x0000000000017941 */ /* 0x000fea0003800200 */
.L_x_43:
        /* <DEDUP_REMOVED lines=8> */
[----:B------:R-:W-:Y:S02]  /*1f50*/  ISETP.GE.AND P0, PT, R22, RZ, PT ;  /* 0x000000ff1600720c */ /* 0x000fe40003f06270 */
[----:B------:R-:W-:Y:S02]  /*1f60*/  SHF.R.U32.HI R21, RZ, 0x1e, R21 ;  /* 0x0000001eff157819 */ /* 0x000fe40000011615 */
[----:B------:R-:W2:Y:S02]  /*1f70*/  I2F.F64.S64 R18, R18 ;  /* 0x0000001200127312 */ /* 0x000ea40000301c00 */
[----:B------:R-:W-:Y:S01]  /*1f80*/  IADD3 R24, PT, PT, -R21, R24, RZ ;  /* 0x0000001815187210 */ /* 0x000fe20007ffe1ff */
[----:B--2---:R-:W-:-:S10]  /*1f90*/  DMUL R26, R18, UR4 ;  /* 0x00000004121a7c28 */ /* 0x004fd40008000000 */
[----:B------:R-:W2:Y:S02]  /*1fa0*/  F2F.F32.F64 R26, R26 ;  /* 0x0000001a001a7310 */ /* 0x000ea40000301000 */
[----:B--2---:R-:W-:-:S07]  /*1fb0*/  FSEL R23, -R26, R26, !P0 ;  /* 0x0000001a1a177208 */ /* 0x004fce0004000100 */
.L_x_41:
[----:B------:R-:W-:Y:S05]  /*1fc0*/  BSYNC.RECONVERGENT B0 ;  /* 0x0000000000007941 */ /* 0x000fea0003800200 */
.L_x_40:
[----:B------:R-:W-:Y:S02]  /*1fd0*/  IMAD.SHL.U32 R18, R0, 0x4, RZ ;  /* 0x0000000400127824 */ /* 0x000fe400078e00ff */
[----:B------:R-:W-:Y:S01]  /*1fe0*/  FMUL R22, R23, R23 ;  /* 0x0000001717167220 */ /* 0x000fe20000400000 */
[----:B------:R-:W-:Y:S01]  /*1ff0*/  LOP3.LUT R21, R24, 0x1, RZ, 0xc0, !PT ;  /* 0x0000000118157812 */ /* 0x000fe200078ec0ff */
[----:B------:R-:W-:Y:S01]  /*2000*/  IMAD.MOV.U32 R25, RZ, RZ, 0x3d2aaabb ;  /* 0x3d2aaabbff197424 */ /* 0x000fe200078e00ff */
[----:B------:R-:W2:Y:S01]  /*2010*/  S2UR UR8, SR_CgaCtaId ;  /* 0x00000000000879c3 */ /* 0x000ea20000008800 */
[----:B------:R-:W-:Y:S01]  /*2020*/  LOP3.LUT R19, R18, 0x1fc, RZ, 0xc0, !PT ;  /* 0x000001fc12137812 */ /* 0x000fe200078ec0ff */
[----:B------:R-:W-:Y:S01]  /*2030*/  FFMA R18, R22, R9, -0.0013887860113754868507 ;  /* 0xbab607ed16127423 */ /* 0x000fe20000000009 */
[----:B------:R-:W-:Y:S01]  /*2040*/  ISETP.NE.U32.AND P0, PT, R21, 0x1, PT ;  /* 0x000000011500780c */ /* 0x000fe20003f05070 */
[----:B------:R-:W-:Y:S01]  /*2050*/  UMOV UR4, 0x400 ;  /* 0x0000040000047882 */ /* 0x000fe20000000000 */
[----:B------:R-:W-:Y:S01]  /*2060*/  I2FP.F32.U32 R19, R19 ;  /* 0x0000001300137245 */ /* 0x000fe20000201000 */
[----:B------:R-:W-:Y:S01]  /*2070*/  BSSY.RECONVERGENT B0, `(.L_x_45) ;  /* 0x0000093000007945 */ /* 0x000fe20003800200 */
[----:B------:R-:W-:-:S02]  /*2080*/  FSEL R21, R18, -0.00019574658654164522886, !P0 ;  /* 0xb94d415312157808 */ /* 0x000fc40004000000 */
[----:B------:R-:W-:Y:S01]  /*2090*/  FSEL R25, R25, 0.0083327032625675201416, !P0 ;  /* 0x3c0885e419197808 */ /* 0x000fe20004000000 */
[----:B------:R-:W-:Y:S01]  /*20a0*/  FMUL R19, R19, 0.0009765625 ;  /* 0x3a80000013137820 */ /* 0x000fe20000400000 */
[----:B------:R-:W-:Y:S02]  /*20b0*/  FSEL R11, -R11, -0.16666662693023681641, !P0 ;  /* 0xbe2aaaa80b0b7808 */ /* 0x000fe40004000100 */
[----:B------:R-:W-:Y:S01]  /*20c0*/  FSEL R23, R23, 1, P0 ;  /* 0x3f80000017177808 */ /* 0x000fe20000000000 */
[----:B------:R-:W-:Y:S01]  /*20d0*/  FFMA R21, R22, R21, R25 ;  /* 0x0000001516157223 */ /* 0x000fe20000000019 */
[----:B------:R-:W-:Y:S01]  /*20e0*/  LOP3.LUT P0, RZ, R24, 0x2, RZ, 0xc0, !PT ;  /* 0x0000000218ff7812 */ /* 0x000fe2000780c0ff */
[----:B------:R-:W3:Y:S01]  /*20f0*/  F2F.F64.F32 R18, R19 ;  /* 0x0000001300127310 */ /* 0x000ee20000201800 */
[----:B------:R-:W-:Y:S01]  /*2100*/  LOP3.LUT R27, R0, 0x100, RZ, 0xc0, !PT ;  /* 0x00000100001b7812 */ /* 0x000fe200078ec0ff */
[C---:B------:R-:W-:Y:S01]  /*2110*/  FFMA R11, R22.reuse, R21, R11 ;  /* 0x00000015160b7223 */ /* 0x040fe2000000000b */
[----:B------:R-:W-:Y:S01]  /*2120*/  FFMA R22, R22, R23, RZ ;  /* 0x0000001716167223 */ /* 0x000fe200000000ff */
[----:B------:R-:W-:-:S03]  /*2130*/  LOP3.LUT R21, R2, 0xffffff00, RZ, 0xc0, !PT ;  /* 0xffffff0002157812 */ /* 0x000fc600078ec0ff */
[----:B------:R-:W-:Y:S01]  /*2140*/  FFMA R23, R22, R11, R23 ;  /* 0x0000000b16177223 */ /* 0x000fe20000000017 */
[--C-:B01----:R-:W-:Y:S01]  /*2150*/  FADD R22, R14, -R16.reuse ;  /* 0x800000100e167221 */ /* 0x103fe20000000000 */
[----:B------:R-:W-:Y:S01]  /*2160*/  IMAD.IADD R21, R2, 0x1, R21 ;  /* 0x0000000102157824 */ /* 0x000fe200078e0215 */
[----:B--2---:R-:W-:Y:S02]  /*2170*/  ULEA UR8, UR8, UR4, 0x18 ;  /* 0x0000000408087291 */ /* 0x004fe4000f8ec0ff */
[----:B------:R-:W-:Y:S01]  /*2180*/  @P0 FADD R23, RZ, -R23 ;  /* 0x80000017ff170221 */ /* 0x000fe20000000000 */
[----:B---3--:R-:W-:Y:S01]  /*2190*/  DMUL R24, R18, -UR10 ;  /* 0x8000000a12187c28 */ /* 0x008fe20008000000 */
[C-C-:B------:R-:W-:Y:S01]  /*21a0*/  FADD R19, R15.reuse, R17.reuse ;  /* 0x000000110f137221 */ /* 0x140fe20000000000 */
[----:B------:R-:W-:Y:S01]  /*21b0*/  FADD R17, R15, -R17 ;  /* 0x800000110f117221 */ /* 0x000fe20000000000 */
[----:B------:R-:W-:Y:S01]  /*21c0*/  FADD R18, R14, R16 ;  /* 0x000000100e127221 */ /* 0x000fe20000000000 */
[----:B------:R-:W-:-:S02]  /*21d0*/  IMAD.IADD R16, R27, 0x1, R0 ;  /* 0x000000011b107824 */ /* 0x000fc400078e0200 */
[----:B------:R0:W1:Y:S01]  /*21e0*/  F2F.F32.F64 R11, R24 ;  /* 0x00000018000b7310 */ /* 0x0000620000301000 */
[C---:B------:R-:W-:Y:S01]  /*21f0*/  FMUL R15, R23.reuse, R17 ;  /* 0x00000011170f7220 */ /* 0x040fe20000400000 */
[----:B------:R-:W-:-:S03]  /*2200*/  FMUL R23, R23, R22 ;  /* 0x0000001617177220 */ /* 0x000fc60000400000 */
[----:B------:R-:W-:Y:S01]  /*2210*/  FFMA R22, R20, R22, -R15 ;  /* 0x0000001614167223 */ /* 0x000fe2000000080f */
[----:B------:R-:W-:-:S04]  /*2220*/  IMAD.WIDE.U32 R14, R21, 0x8, R12 ;  /* 0x00000008150e7825 */ /* 0x000fc800078e000c */
[----:B------:R-:W-:Y:S01]  /*2230*/  FFMA R23, R20, R17, R23 ;  /* 0x0000001114177223 */ /* 0x000fe20000000017 */
[----:B------:R-:W-:Y:S01]  /*2240*/  LOP3.LUT R17, R0, 0x180, RZ, 0xc0, !PT ;  /* 0x0000018000117812 */ /* 0x000fe200078ec0ff */
[----:B------:R-:W-:Y:S01]  /*2250*/  VIADD R21, R21, 0x100 ;  /* 0x0000010015157836 */ /* 0x000fe20000000000 */
[----:B0-----:R-:W-:Y:S01]  /*2260*/  LEA R24, R16, UR8, 0x3 ;  /* 0x0000000810187c11 */ /* 0x001fe2000f8e18ff */
[----:B------:R-:W-:Y:S01]  /*2270*/  STG.E desc[UR6][R14.64], R18 ;  /* 0x000000120e007986 */ /* 0x000fe2000c101906 */
[----:B------:R-:W-:Y:S01]  /*2280*/  IADD3 R17, PT, PT, R17, R0, RZ ;  /* 0x0000000011117210 */ /* 0x000fe20007ffe0ff */
[----:B------:R-:W-:-:S04]  /*2290*/  IMAD.WIDE.U32 R20, R21, 0x8, R12 ;  /* 0x0000000815147825 */ /* 0x000fc800078e000c */
[----:B-1----:R-:W-:Y:S01]  /*22a0*/  FMUL R25, R11, 0.63661974668502807617 ;  /* 0x3f22f9830b197820 */ /* 0x002fe20000400000 */
[----:B------:R-:W-:Y:S01]  /*22b0*/  STG.E desc[UR6][R14.64+0x4], R19 ;  /* 0x000004130e007986 */ /* 0x000fe2000c101906 */
[----:B------:R-:W-:Y:S02]  /*22c0*/  LEA R26, R17, UR8, 0x3 ;  /* 0x00000008111a7c11 */ /* 0x000fe4000f8e18ff */
[----:B------:R-:W-:Y:S01]  /*22d0*/  FSETP.GE.AND P1, PT, |R11|, 105615, PT ;  /* 0x47ce47800b00780b */ /* 0x000fe20003f26200 */
[----:B------:R0:W-:Y:S01]  /*22e0*/  STS.64 [R24], R18 ;  /* 0x0000001218007388 */ /* 0x0001e20000000a00 */
[----:B------:R-:W1:Y:S03]  /*22f0*/  F2I.NTZ R25, R25 ;  /* 0x0000001900197305 */ /* 0x000e660000203100 */
[----:B------:R-:W-:Y:S04]  /*2300*/  STS.64 [R24+0x800], R22 ;  /* 0x0008001618007388 */ /* 0x000fe80000000a00 */
[----:B------:R2:W-:Y:S04]  /*2310*/  STG.E desc[UR6][R20.64], R22 ;  /* 0x0000001614007986 */ /* 0x0005e8000c101906 */
[----:B------:R3:W-:Y:S01]  /*2320*/  STG.E desc[UR6][R20.64+0x4], R23 ;  /* 0x0000041714007986 */ /* 0x0007e2000c101906 */
[----:B0-----:R-:W-:Y:S01]  /*2330*/  P2R R18, PR, RZ, 0x2 ;  /* 0x00000002ff127803 */ /* 0x001fe20000000000 */
[----:B------:R-:W-:Y:S01]  /*2340*/  BAR.SYNC.DEFER_BLOCKING 0x0 ;  /* 0x0000000000007b1d */ /* 0x000fe20000010000 */
[----:B-1----:R-:W-:Y:S01]  /*2350*/  I2FP.F32.S32 R28, R25 ;  /* 0x00000019001c7245 */ /* 0x002fe20000201400 */
[----:B--2---:R-:W-:-:S04]  /*2360*/  IMAD.MOV.U32 R22, RZ, RZ, R25 ;  /* 0x000000ffff167224 */ /* 0x004fc800078e0019 */
[----:B------:R-:W-:-:S04]  /*2370*/  FFMA R19, R28, -1.5707962512969970703, R11 ;  /* 0xbfc90fda1c137823 */ /* 0x000fc8000000000b */
[----:B------:R-:W-:-:S04]  /*2380*/  FFMA R19, R28, -7.5497894158615963534e-08, R19 ;  /* 0xb3a221681c137823 */ /* 0x000fc80000000013 */
[----:B------:R-:W-:-:S04]  /*2390*/  FFMA R24, R28, -5.3903029534742383927e-15, R19 ;  /* 0xa7c234c51c187823 */ /* 0x000fc80000000013 */
[----:B---3--:R-:W-:Y:S01]  /*23a0*/  IMAD.MOV.U32 R23, RZ, RZ, R24 ;  /* 0x000000ffff177224 */ /* 0x008fe200078e0018 */
[----:B------:R0:W1:Y:S04]  /*23b0*/  LDS.64 R14, [R26] ;  /* 0x000000001a0e7984 */ /* 0x0000680000000a00 */
[----:B------:R0:W2:Y:S01]  /*23c0*/  LDS.64 R16, [R26+0x400] ;  /* 0x000400001a107984 */ /* 0x0000a20000000a00 */
[----:B------:R-:W-:Y:S05]  /*23d0*/  @!P1 BRA `(.L_x_46) ;  /* 0x0000000400709947 */ /* 0x000fea0003800000 */
[----:B------:R-:W-:-:S13]  /*23e0*/  FSETP.NEU.AND P0, PT, |R11|, +INF , PT ;  /* 0x7f8000000b00780b */ /* 0x000fda0003f0d200 */
[----:B------:R-:W-:Y:S01]  /*23f0*/  @!P0 FMUL R23, RZ, R11 ;  /* 0x0000000bff178220 */ /* 0x000fe20000400000 */
[----:B------:R-:W-:Y:S01]  /*2400*/  @!P0 IMAD.MOV.U32 R25, RZ, RZ, RZ ;  /* 0x000000ffff198224 */ /* 0x000fe200078e00ff */
[----:B------:R-:W-:Y:S06]  /*2410*/  @!P0 BRA `(.L_x_46) ;  /* 0x0000000400608947 */ /* 0x000fec0003800000 */
[----:B------:R-:W-:Y:S01]  /*2420*/  IMAD.SHL.U32 R18, R11, 0x100, RZ ;  /* 0x000001000b127824 */ /* 0x000fe200078e00ff */
[----:B0-----:R-:W-:Y:S01]  /*2430*/  MOV R26, RZ ;  /* 0x000000ff001a7202 */ /* 0x001fe20000000f00 */
[----:B------:R-:W-:Y:S01]  /*2440*/  IMAD.MOV.U32 R25, RZ, RZ, RZ ;  /* 0x000000ffff197224 */ /* 0x000fe200078e00ff */
[----:B------:R-:W0:Y:S02]  /*2450*/  LDCU.64 UR12, c[0x4][URZ] ;  /* 0x01000000ff0c77ac */ /* 0x000e240008000a00 */
[----:B------:R-:W-:Y:S01]  /*2460*/  LOP3.LUT R23, R18, 0x80000000, RZ, 0xfc, !PT ;  /* 0x8000000012177812 */ /* 0x000fe200078efcff */
[----:B------:R-:W-:Y:S01]  /*2470*/  UMOV UR5, URZ ;  /* 0x000000ff00057c82 */ /* 0x000fe20008000000 */
[----:B------:R-:W-:-:S05]  /*2480*/  UMOV UR4, URZ ;  /* 0x000000ff00047c82 */ /* 0x000fca0008000000 */
.L_x_47:
[----:B0-----:R-:W-:Y:S02]  /*2490*/  IMAD.U32 R18, RZ, RZ, UR12 ;  /* 0x0000000cff127e24 */ /* 0x001fe4000f8e00ff */
[----:B------:R-:W-:-:S05]  /*24a0*/  IMAD.U32 R19, RZ, RZ, UR13 ;  /* 0x0000000dff137e24 */ /* 0x000fca000f8e00ff */
[----:B------:R-:W3:Y:S01]  /*24b0*/  LDG.E.CONSTANT R18, desc[UR6][R18.64] ;  /* 0x0000000612127981 */ /* 0x000ee2000c1e9900 */
        /* <DEDUP_REMOVED lines=9> */
[----:B---3--:R-:W-:-:S03]  /*2550*/  IMAD.WIDE.U32 R20, R18, R23, RZ ;  /* 0x0000001712147225 */ /* 0x008fc600078e00ff */
        /* <DEDUP_REMOVED lines=24> */
[----:B------:R-:W-:Y:S02]  /*26e0*/  @P3 MOV R23, R3 ;  /* 0x0000000300173202 */ /* 0x000fe40000000f00 */
[----:B------:R-:W-:Y:S01]  /*26f0*/  @P4 IMAD.MOV.U32 R19, RZ, RZ, R3 ;  /* 0x000000ffff134224 */ /* 0x000fe200078e0003 */
[C---:B------:R-:W-:Y:S01]  /*2700*/  ISETP.EQ.AND P3, PT, R21.reuse, -0x4, PT ;  /* 0xfffffffc1500780c */ /* 0x040fe20003f62270 */
[--C-:B------:R-:W-:Y:S01]  /*2710*/  @P4 IMAD.MOV.U32 R23, RZ, RZ, R4.reuse ;  /* 0x000000ffff174224 */ /* 0x100fe200078e0004 */
[----:B------:R-:W-:Y:S01]  /*2720*/  ISETP.EQ.AND P4, PT, R21, RZ, PT ;  /* 0x000000ff1500720c */ /* 0x000fe20003f82270 */
        /* <DEDUP_REMOVED lines=13> */
[----:B------:R-:W-:Y:S01]  /*2800*/  ISETP.EQ.AND P0, PT, R21, 0x8, PT ;  /* 0x000000081500780c */ /* 0x000fe20003f02270 */
[----:B------:R-:W-:Y:S01]  /*2810*/  @P1 IMAD.MOV.U32 R20, RZ, RZ, R4 ;  /* 0x000000ffff141224 */ /* 0x000fe200078e0004 */
[----:B------:R-:W-:Y:S01]  /*2820*/  LOP3.LUT R18, R18, 0x1f, RZ, 0xc0, !PT ;  /* 0x0000001f12127812 */ /* 0x000fe200078ec0ff */
[----:B------:R-:W-:Y:S02]  /*2830*/  @P2 IMAD.MOV.U32 R20, RZ, RZ, R5 ;  /* 0x000000ffff142224 */ /* 0x000fe400078e0005 */
[----:B------:R-:W-:Y:S01]  /*2840*/  @P3 IMAD.MOV.U32 R20, RZ, RZ, R6 ;  /* 0x000000ffff143224 */ /* 0x000fe200078e0006 */
[----:B------:R-:W-:Y:S01]  /*2850*/  @P4 MOV R20, R7 ;  /* 0x0000000700144202 */ /* 0x000fe20000000f00 */
[----:B------:R-:W-:Y:S01]  /*2860*/  @P5 IMAD.MOV.U32 R20, RZ, RZ, R8 ;  /* 0x000000ffff145224 */ /* 0x000fe200078e0008 */
[----:B------:R-:W-:-:S05]  /*2870*/  SHF.L.W.U32.HI R23, R19, R18, R23 ;  /* 0x0000001213177219 */ /* 0x000fca0000010e17 */
[----:B------:R-:W-:-:S05]  /*2880*/  @P0 IMAD.MOV.U32 R20, RZ, RZ, R25 ;  /* 0x000000ffff140224 */ /* 0x000fca00078e0019 */
[----:B------:R-:W-:-:S07]  /*2890*/  SHF.L.W.U32.HI R19, R20, R18, R19 ;  /* 0x0000001214137219 */ /* 0x000fce0000010e13 */
.L_x_49:
[----:B------:R-:W-:Y:S05]  /*28a0*/  BSYNC.RECONVERGENT B1 ;  /* 0x0000000000017941 */ /* 0x000fea0003800200 */
.L_x_48:
[C---:B------:R-:W-:Y:S01]  /*28b0*/  SHF.L.W.U32.HI R26, R19.reuse, 0x2, R23 ;  /* 0x00000002131a7819 */ /* 0x040fe20000010e17 */
[----:B------:R-:W-:Y:S01]  /*28c0*/  IMAD.SHL.U32 R18, R19, 0x4, RZ ;  /* 0x0000000413127824 */ /* 0x000fe200078e00ff */
[----:B------:R-:W-:Y:S01]  /*28d0*/  UMOV UR4, 0x54442d19 ;  /* 0x54442d1900047882 */ /* 0x000fe20000000000 */
[----:B------:R-:W-:Y:S01]  /*28e0*/  UMOV UR5, 0x3bf921fb ;  /* 0x3bf921fb00057882 */ /* 0x000fe20000000000 */
[----:B------:R-:W-:-:S04]  /*28f0*/  SHF.R.S32.HI R25, RZ, 0x1f, R26 ;  /* 0x0000001fff197819 */ /* 0x000fc8000001141a */
[C---:B------:R-:W-:Y:S02]  /*2900*/  LOP3.LUT R18, R25.reuse, R18, RZ, 0x3c, !PT ;  /* 0x0000001219127212 */ /* 0x040fe400078e3cff */
[----:B------:R-:W-:Y:S02]  /*2910*/  LOP3.LUT R19, R25, R26, RZ, 0x3c, !PT ;  /* 0x0000001a19137212 */ /* 0x000fe400078e3cff */
[----:B------:R-:W-:-:S04]  /*2920*/  LOP3.LUT R26, R26, R11, RZ, 0x3c, !PT ;  /* 0x0000000b1a1a7212 */ /* 0x000fc800078e3cff */
[----:B------:R-:W0:Y:S01]  /*2930*/  I2F.F64.S64 R18, R18 ;  /* 0x0000001200127312 */ /* 0x000e220000301c00 */
[----:B------:R-:W-:Y:S02]  /*2940*/  ISETP.GE.AND P0, PT, R26, RZ, PT ;  /* 0x000000ff1a00720c */ /* 0x000fe40003f06270 */
[----:B------:R-:W-:-:S05]  /*2950*/  SHF.R.U32.HI R26, RZ, 0x1e, R23 ;  /* 0x0000001eff1a7819 */ /* 0x000fca0000011617 */
[----:B------:R-:W-:Y:S01]  /*2960*/  IMAD.IADD R25, R25, 0x1, -R26 ;  /* 0x0000000119197824 */ /* 0x000fe200078e0a1a */
[----:B0-----:R-:W-:-:S10]  /*2970*/  DMUL R20, R18, UR4 ;  /* 0x0000000412147c28 */ /* 0x001fd40008000000 */
[----:B------:R-:W0:Y:S02]  /*2980*/  F2F.F32.F64 R20, R20 ;  /* 0x0000001400147310 */ /* 0x000e240000301000 */
[----:B0-----:R-:W-:-:S07]  /*2990*/  FSEL R23, -R20, R20, !P0 ;  /* 0x0000001414177208 */ /* 0x001fce0004000100 */
.L_x_46:
[----:B------:R-:W-:Y:S05]  /*29a0*/  BSYNC.RECONVERGENT B0 ;  /* 0x0000000000007941 */ /* 0x000fea0003800200 */
.L_x_45:
[----:B------:R-:W-:Y:S01]  /*29b0*/  LOP3.LUT R20, R25, 0x1, RZ, 0xc0, !PT ;  /* 0x0000000119147812 */ /* 0x000fe200078ec0ff */
[----:B------:R-:W-:Y:S01]  /*29c0*/  FMUL R18, R23, R23 ;  /* 0x0000001717127220 */ /* 0x000fe20000400000 */
[----:B------:R-:W-:Y:S01]  /*29d0*/  IADD3 R21, PT, PT, R25, 0x1, RZ ;  /* 0x0000000119157810 */ /* 0x000fe20007ffe0ff */
[----:B0-----:R-:W-:Y:S01]  /*29e0*/  IMAD.MOV.U32 R26, RZ, RZ, 0x3e2aaaa8 ;  /* 0x3e2aaaa8ff1a7424 */ /* 0x001fe200078e00ff */
[----:B------:R-:W-:Y:S01]  /*29f0*/  ISETP.NE.U32.AND P0, PT, R20, 0x1, PT ;  /* 0x000000011400780c */ /* 0x000fe20003f05070 */
[----:B------:R-:W-:Y:S01]  /*2a00*/  FFMA R19, R18, R9, -0.0013887860113754868507 ;  /* 0xbab607ed12137423 */ /* 0x000fe20000000009 */
[----:B------:R-:W-:Y:S01]  /*2a10*/  IMAD.MOV.U32 R20, RZ, RZ, 0x3c0885e4 ;  /* 0x3c0885e4ff147424 */ /* 0x000fe200078e00ff */
[----:B------:R-:W-:Y:S01]  /*2a20*/  FSETP.GE.AND P2, PT, |R11|, 105615, PT ;  /* 0x47ce47800b00780b */ /* 0x000fe20003f46200 */
[----:B------:R-:W-:Y:S01]  /*2a30*/  BSSY.RECONVERGENT B0, `(.L_x_50) ;  /* 0x0000067000007945 */ /* 0x000fe20003800200 */
[----:B------:R-:W-:Y:S02]  /*2a40*/  LOP3.LUT P1, RZ, R21, 0x2, RZ, 0xc0, !PT ;  /* 0x0000000215ff7812 */ /* 0x000fe4000782c0ff */
[----:B------:R-:W-:-:S02]  /*2a50*/  FSEL R19, R19, -0.00019574658654164522886, P0 ;  /* 0xb94d415313137808 */ /* 0x000fc40000000000 */
[----:B------:R-:W-:Y:S02]  /*2a60*/  FSEL R25, R20, 0.041666727513074874878, !P0 ;  /* 0x3d2aaabb14197808 */ /* 0x000fe40004000000 */
[----:B------:R-:W-:Y:S02]  /*2a70*/  FSEL R21, R23, 1, !P0 ;  /* 0x3f80000017157808 */ /* 0x000fe40004000000 */
[----:B------:R-:W-:Y:S01]  /*2a80*/  FSEL R26, -R26, -0.4999999701976776123, !P0 ;  /* 0xbeffffff1a1a7808 */ /* 0x000fe20004000100 */
[C---:B------:R-:W-:Y:S02]  /*2a90*/  FFMA R19, R18.reuse, R19, R25 ;  /* 0x0000001312137223 */ /* 0x040fe40000000019 */
[C---:B------:R-:W-:Y:S02]  /*2aa0*/  FFMA R20, R18.reuse, R21, RZ ;  /* 0x0000001512147223 */ /* 0x040fe400000000ff */
[----:B------:R-:W-:-:S04]  /*2ab0*/  FFMA R19, R18, R19, R26 ;  /* 0x0000001312137223 */ /* 0x000fc8000000001a */
[----:B------:R-:W-:-:S04]  /*2ac0*/  FFMA R21, R20, R19, R21 ;  /* 0x0000001314157223 */ /* 0x000fc80000000015 */
[----:B------:R-:W-:Y:S01]  /*2ad0*/  @P1 FADD R21, RZ, -R21 ;  /* 0x80000015ff151221 */ /* 0x000fe20000000000 */
[----:B------:R-:W-:Y:S06]  /*2ae0*/  @!P2 BRA `(.L_x_51) ;  /* 0x00000004006ca947 */ /* 0x000fec0003800000 */
[----:B------:R-:W-:-:S13]  /*2af0*/  FSETP.NEU.AND P0, PT, |R11|, +INF , PT ;  /* 0x7f8000000b00780b */ /* 0x000fda0003f0d200 */
[----:B------:R-:W-:Y:S01]  /*2b00*/  @!P0 FMUL R24, RZ, R11 ;  /* 0x0000000bff188220 */ /* 0x000fe20000400000 */
[----:B------:R-:W-:Y:S01]  /*2b10*/  @!P0 IMAD.MOV.U32 R22, RZ, RZ, RZ ;  /* 0x000000ffff168224 */ /* 0x000fe200078e00ff */
[----:B------:R-:W-:Y:S06]  /*2b20*/  @!P0 BRA `(.L_x_51) ;  /* 0x00000004005c8947 */ /* 0x000fec0003800000 */
[----:B------:R-:W-:Y:S01]  /*2b30*/  IMAD.SHL.U32 R18, R11, 0x100, RZ ;  /* 0x000001000b127824 */ /* 0x000fe200078e00ff */
[----:B------:R-:W-:Y:S01]  /*2b40*/  CS2R R24, SRZ ;  /* 0x0000000000187805 */ /* 0x000fe2000001ff00 */
[----:B------:R-:W0:Y:S03]  /*2b50*/  LDCU.64 UR12, c[0x4][URZ] ;  /* 0x01000000ff0c77ac */ /* 0x000e260008000a00 */
[----:B------:R-:W-:Y:S01]  /*2b60*/  LOP3.LUT R27, R18, 0x80000000, RZ, 0xfc, !PT ;  /* 0x80000000121b7812 */ /* 0x000fe200078efcff */
[----:B------:R-:W-:Y:S01]  /*2b70*/  UMOV UR5, URZ ;  /* 0x000000ff00057c82 */ /* 0x000fe20008000000 */
[----:B------:R-:W-:-:S05]  /*2b80*/  UMOV UR4, URZ ;  /* 0x000000ff00047c82 */ /* 0x000fca0008000000 */
.L_x_52:
        /* <DEDUP_REMOVED lines=12> */
[C---:B------:R-:W-:Y:S02]  /*2c50*/  ISETP.EQ.AND P5, PT, R24.reuse, 0x14, PT ;  /* 0x000000141800780c */ /* 0x040fe40003fa2270 */
[----:B------:R-:W-:Y:S01]  /*2c60*/  IADD3 R24, PT, PT, R24, 0x4, RZ ;  /* 0x0000000418187810 */ /* 0x000fe20007ffe0ff */
[----:B---3--:R-:W-:-:S03]  /*2c70*/  IMAD.WIDE.U32 R22, R18, R27, RZ ;  /* 0x0000001b12167225 */ /* 0x008fc600078e00ff */
        /* <DEDUP_REMOVED lines=25> */
[----:B------:R-:W-:Y:S01]  /*2e10*/  @P4 IMAD.MOV.U32 R20, RZ, RZ, R4 ;  /* 0x000000ffff144224 */ /* 0x000fe200078e0004 */
[----:B------:R-:W-:Y:S01]  /*2e20*/  ISETP.EQ.AND P4, PT, R23, 0x4, PT ;  /* 0x000000041700780c */ /* 0x000fe20003f82270 */
        /* <DEDUP_REMOVED lines=13> */
[----:B------:R-:W-:Y:S01]  /*2f00*/  @P1 MOV R19, R4 ;  /* 0x0000000400131202 */ /* 0x000fe20000000f00 */
[----:B------:R-:W-:Y:S01]  /*2f10*/  @P0 IMAD.MOV.U32 R19, RZ, RZ, R5 ;  /* 0x000000ffff130224 */ /* 0x000fe200078e0005 */
[----:B------:R-:W-:Y:S01]  /*2f20*/  ISETP.EQ.AND P0, PT, R23, 0x8, PT ;  /* 0x000000081700780c */ /* 0x000fe20003f02270 */
[----:B------:R-:W-:Y:S01]  /*2f30*/  @P3 IMAD.MOV.U32 R19, RZ, RZ, R6 ;  /* 0x000000ffff133224 */ /* 0x000fe200078e0006 */
[----:B------:R-:W-:Y:S01]  /*2f40*/  LOP3.LUT R23, R22, 0x1f, RZ, 0xc0, !PT ;  /* 0x0000001f16177812 */ /* 0x000fe200078ec0ff */
[----:B------:R-:W-:Y:S02]  /*2f50*/  @P5 IMAD.MOV.U32 R19, RZ, RZ, R7 ;  /* 0x000000ffff135224 */ /* 0x000fe400078e0007 */
[----:B------:R-:W-:Y:S01]  /*2f60*/  @P4 IMAD.MOV.U32 R19, RZ, RZ, R8 ;  /* 0x000000ffff134224 */ /* 0x000fe200078e0008 */
[----:B------:R-:W-:-:S07]  /*2f70*/  SHF.L.W.U32.HI R20, R18, R23, R20 ;  /* 0x0000001712147219 */ /* 0x000fce0000010e14 */
[----:B------:R-:W-:-:S05]  /*2f80*/  @P0 IMAD.MOV.U32 R19, RZ, RZ, R25 ;  /* 0x000000ffff130224 */ /* 0x000fca00078e0019 */
[----:B------:R-:W-:-:S07]  /*2f90*/  SHF.L.W.U32.HI R18, R19, R23, R18 ;  /* 0x0000001713127219 */ /* 0x000fce0000010e12 */
.L_x_54:
[----:B------:R-:W-:Y:S05]  /*2fa0*/  BSYNC.RECONVERGENT B1 ;  /* 0x0000000000017941 */ /* 0x000fea0003800200 */
.L_x_53:
[C---:B------:R-:W-:Y:S01]  /*2fb0*/  SHF.L.W.U32.HI R23, R18.reuse, 0x2, R20 ;  /* 0x0000000212177819 */ /* 0x040fe20000010e14 */
[----:B------:R-:W-:Y:S01]  /*2fc0*/  UMOV UR4, 0x54442d19 ;  /* 0x54442d1900047882 */ /* 0x000fe20000000000 */
[----:B------:R-:W-:Y:S01]  /*2fd0*/  SHF.L.U32 R19, R18, 0x2, RZ ;  /* 0x0000000212137819 */ /* 0x000fe200000006ff */
[----:B------:R-:W-:Y:S01]  /*2fe0*/  UMOV UR5, 0x3bf921fb ;  /* 0x3bf921fb00057882 */ /* 0x000fe20000000000 */
[----:B------:R-:W-:Y:S02]  /*2ff0*/  SHF.R.S32.HI R22, RZ, 0x1f, R23 ;  /* 0x0000001fff167819 */ /* 0x000fe40000011417 */
[----:B------:R-:W-:Y:S02]  /*3000*/  LOP3.LUT R11, R23, R11, RZ, 0x3c, !PT ;  /* 0x0000000b170b7212 */ /* 0x000fe400078e3cff */
[C---:B------:R-:W-:Y:S02]  /*3010*/  LOP3.LUT R18, R22.reuse, R19, RZ, 0x3c, !PT ;  /* 0x0000001316127212 */ /* 0x040fe400078e3cff */
[----:B------:R-:W-:-:S02]  /*3020*/  LOP3.LUT R19, R22, R23, RZ, 0x3c, !PT ;  /* 0x0000001716137212 */ /* 0x000fc400078e3cff */
[----:B------:R-:W-:Y:S02]  /*3030*/  ISETP.GE.AND P0, PT, R11, RZ, PT ;  /* 0x000000ff0b00720c */ /* 0x000fe40003f06270 */
[----:B------:R-:W-:Y:S02]  /*3040*/  SHF.R.U32.HI R11, RZ, 0x1e, R20 ;  /* 0x0000001eff0b7819 */ /* 0x000fe40000011614 */
[----:B------:R-:W0:Y:S03]  /*3050*/  I2F.F64.S64 R18, R18 ;  /* 0x0000001200127312 */ /* 0x000e260000301c00 */
[----:B------:R-:W-:Y:S01]  /*3060*/  IMAD.IADD R22, R22, 0x1, -R11 ;  /* 0x0000000116167824 */ /* 0x000fe200078e0a0b */
[----:B0-----:R-:W-:-:S10]  /*3070*/  DMUL R26, R18, UR4 ;  /* 0x00000004121a7c28 */ /* 0x001fd40008000000 */
[----:B------:R-:W0:Y:S02]  /*3080*/  F2F.F32.F64 R26, R26 ;  /* 0x0000001a001a7310 */ /* 0x000e240000301000 */
[----:B0-----:R-:W-:-:S07]  /*3090*/  FSEL R24, -R26, R26, !P0 ;  /* 0x0000001a1a187208 */ /* 0x001fce0004000100 */
.L_x_51:
[----:B------:R-:W-:Y:S05]  /*30a0*/  BSYNC.RECONVERGENT B0 ;  /* 0x0000000000007941 */ /* 0x000fea0003800200 */
.L_x_50:
[----:B------:R-:W-:Y:S02]  /*30b0*/  IMAD.SHL.U32 R11, R0, 0x8, RZ ;  /* 0x00000008000b7824 */ /* 0x000fe400078e00ff */
[----:B------:R-:W-:Y:S01]  /*30c0*/  FMUL R20, R24, R24 ;  /* 0x0000001818147220 */ /* 0x000fe20000400000 */
[C---:B------:R-:W-:Y:S01]  /*30d0*/  LOP3.LUT R19, R22.reuse, 0x1, RZ, 0xc0, !PT ;  /* 0x0000000116137812 */ /* 0x040fe200078ec0ff */
[----:B------:R-:W-:Y:S01]  /*30e0*/  IMAD.MOV.U32 R25, RZ, RZ, 0x3d2aaabb ;  /* 0x3d2aaabbff197424 */ /* 0x000fe200078e00ff */
[----:B------:R-:W-:Y:S01]  /*30f0*/  LOP3.LUT P1, RZ, R22, 0x2, RZ, 0xc0, !PT ;  /* 0x0000000216ff7812 */ /* 0x000fe2000782c0ff */
[----:B------:R-:W-:Y:S01]  /*3100*/  FFMA R22, R20, R9, -0.0013887860113754868507 ;  /* 0xbab607ed14167423 */ /* 0x000fe20000000009 */
[----:B------:R-:W-:Y:S01]  /*3110*/  LOP3.LUT R18, R11, 0x1f8, RZ, 0xc0, !PT ;  /* 0x000001f80b127812 */ /* 0x000fe200078ec0ff */
[----:B------:R-:W-:Y:S01]  /*3120*/  BSSY.RECONVERGENT B0, `(.L_x_55) ;  /* 0x0000093000007945 */ /* 0x000fe20003800200 */
[----:B------:R-:W-:Y:S02]  /*3130*/  ISETP.NE.U32.AND P0, PT, R19, 0x1, PT ;  /* 0x000000011300780c */ /* 0x000fe40003f05070 */
[----:B------:R-:W-:-:S02]  /*3140*/  I2FP.F32.U32 R18, R18 ;  /* 0x0000001200127245 */ /* 0x000fc40000201000 */
[----:B------:R-:W-:Y:S01]  /*3150*/  FSEL R23, R22, -0.00019574658654164522886, !P0 ;  /* 0xb94d415316177808 */ /* 0x000fe20004000000 */
[----:B------:R-:W-:Y:S01]  /*3160*/  IMAD.MOV.U32 R22, RZ, RZ, 0x3effffff ;  /* 0x3effffffff167424 */ /* 0x000fe200078e00ff */
[----:B------:R-:W-:Y:S01]  /*3170*/  FSEL R25, R25, 0.0083327032625675201416, !P0 ;  /* 0x3c0885e419197808 */ /* 0x000fe20004000000 */
[----:B------:R-:W-:Y:S01]  /*3180*/  FMUL R18, R18, 0.0009765625 ;  /* 0x3a80000012127820 */ /* 0x000fe20000400000 */
[----:B------:R-:W-:Y:S02]  /*3190*/  FSEL R24, R24, 1, P0 ;  /* 0x3f80000018187808 */ /* 0x000fe40000000000 */
[----:B------:R-:W-:Y:S01]  /*31a0*/  FSEL R22, -R22, -0.16666662693023681641, !P0 ;  /* 0xbe2aaaa816167808 */ /* 0x000fe20004000100 */
[----:B------:R-:W-:Y:S01]  /*31b0*/  FFMA R23, R20, R23, R25 ;  /* 0x0000001714177223 */ /* 0x000fe20000000019 */
[----:B------:R-:W-:Y:S01]  /*31c0*/  LOP3.LUT R27, R2, 0xffffff80, RZ, 0xc0, !PT ;  /* 0xffffff80021b7812 */ /* 0x000fe200078ec0ff */
[----:B------:R-:W0:Y:S01]  /*31d0*/  F2F.F64.F32 R18, R18 ;  /* 0x0000001200127310 */ /* 0x000e220000201800 */
[C---:B------:R-:W-:Y:S01]  /*31e0*/  FFMA R25, R20.reuse, R24, RZ ;  /* 0x0000001814197223 */ /* 0x040fe200000000ff */
[----:B------:R-:W-:Y:S01]  /*31f0*/  FFMA R26, R20, R23, R22 ;  /* 0x00000017141a7223 */ /* 0x000fe20000000016 */
[----:B-12---:R-:W-:Y:S01]  /*3200*/  FADD R20, R14, -R16 ;  /* 0x800000100e147221 */ /* 0x006fe20000000000 */
[----:B------:R-:W-:Y:S01]  /*3210*/  IMAD.IADD R27, R2, 0x1, R27 ;  /* 0x00000001021b7824 */ /* 0x000fe200078e021b */
[----:B------:R-:W-:Y:S01]  /*3220*/  LOP3.LUT R29, R0, 0x180, RZ, 0xc0, !PT ;  /* 0x00000180001d7812 */ /* 0x000fe200078ec0ff */
[----:B------:R-:W-:Y:S01]  /*3230*/  FFMA R25, R25, R26, R24 ;  /* 0x0000001a19197223 */ /* 0x000fe20000000018 */
[----:B------:R-:W-:Y:S01]  /*3240*/  FADD R26, R15, -R17 ;  /* 0x800000110f1a7221 */ /* 0x000fe20000000000 */
[----:B------:R-:W-:-:S02]  /*3250*/  LOP3.LUT R11, R11, 0xe00, RZ, 0xc0, !PT ;  /* 0x00000e000b0b7812 */ /* 0x000fc400078ec0ff */
[----:B------:R-:W-:Y:S01]  /*3260*/  @P1 FADD R25, RZ, -R25 ;  /* 0x80000019ff191221 */ /* 0x000fe20000000000 */
[----:B0-----:R-:W-:Y:S01]  /*3270*/  DMUL R22, R18, -UR10 ;  /* 0x8000000a12167c28 */ /* 0x001fe20008000000 */
[----:B------:R-:W-:Y:S02]  /*3280*/  FADD R18, R14, R16 ;  /* 0x000000100e127221 */ /* 0x000fe40000000000 */
[C---:B------:R-:W-:Y:S01]  /*3290*/  FMUL R14, R25.reuse, R26 ;  /* 0x0000001a190e7220 */ /* 0x040fe20000400000 */
[----:B------:R-:W-:Y:S01]  /*32a0*/  FMUL R16, R25, R20 ;  /* 0x0000001419107220 */ /* 0x000fe20000400000 */
[----:B------:R-:W-:-:S04]  /*32b0*/  IMAD.WIDE.U32 R24, R27, 0x8, R12 ;  /* 0x000000081b187825 */ /* 0x000fc800078e000c */
[----:B------:R-:W-:Y:S01]  /*32c0*/  FADD R19, R15, R17 ;  /* 0x000000110f137221 */ /* 0x000fe20000000000 */
[C---:B------:R-:W-:Y:S01]  /*32d0*/  FFMA R20, R21.reuse, R20, -R14 ;  /* 0x0000001415147223 */ /* 0x040fe2000000080e */
[----:B------:R-:W-:Y:S01]  /*32e0*/  FFMA R21, R21, R26, R16 ;  /* 0x0000001a15157223 */ /* 0x000fe20000000010 */
[----:B------:R-:W-:Y:S01]  /*32f0*/  VIADD R27, R27, 0x80 ;  /* 0x000000801b1b7836 */ /* 0x000fe20000000000 */
[----:B------:R0:W1:Y:S01]  /*3300*/  F2F.F32.F64 R23, R22 ;  /* 0x0000001600177310 */ /* 0x0000620000301000 */
[----:B------:R-:W-:Y:S02]  /*3310*/  STG.E desc[UR6][R24.64], R18 ;  /* 0x0000001218007986 */ /* 0x000fe4000c101906 */
[----:B------:R-:W-:Y:S02]  /*3320*/  IMAD.WIDE.U32 R26, R27, 0x8, R12 ;  /* 0x000000081b1a7825 */ /* 0x000fe400078e000c */
[----:B------:R-:W-:Y:S04]  /*3330*/  STG.E desc[UR6][R24.64+0x4], R19 ;  /* 0x0000041318007986 */ /* 0x000fe8000c101906 */
[----:B------:R-:W-:Y:S01]  /*3340*/  STG.E desc[UR6][R26.64], R20 ;  /* 0x000000141a007986 */ /* 0x000fe2000c101906 */
[----:B0-----:R-:W-:Y:S01]  /*3350*/  LEA R22, R29, R10, 0x3 ;  /* 0x0000000a1d167211 */ /* 0x001fe200078e18ff */
[----:B------:R-:W-:-:S02]  /*3360*/  IMAD.IADD R29, R10, 0x1, R11 ;  /* 0x000000010a1d7824 */ /* 0x000fc400078e020b */
[----:B------:R-:W-:Y:S01]  /*3370*/  STG.E desc[UR6][R26.64+0x4], R21 ;  /* 0x000004151a007986 */ /* 0x000fe2000c101906 */
[C---:B-1----:R-:W-:Y:S01]  /*3380*/  FMUL R28, R23.reuse, 0.63661974668502807617 ;  /* 0x3f22f983171c7820 */ /* 0x042fe20000400000 */
[----:B------:R-:W-:Y:S02]  /*3390*/  FSETP.GE.AND P2, PT, |R23|, 105615, PT ;  /* 0x47ce47801700780b */ /* 0x000fe40003f46200 */
[----:B------:R0:W-:Y:S04]  /*33a0*/  STS.64 [R22], R18 ;  /* 0x0000001216007388 */ /* 0x0001e80000000a00 */
[----:B------:R1:W-:Y:S01]  /*33b0*/  STS.64 [R22+0x400], R20 ;  /* 0x0004001416007388 */ /* 0x0003e20000000a00 */
[----:B------:R-:W0:Y:S01]  /*33c0*/  F2I.NTZ R28, R28 ;  /* 0x0000001c001c7305 */ /* 0x000e220000203100 */
[----:B------:R-:W-:Y:S01]  /*33d0*/  BAR.SYNC.DEFER_BLOCKING 0x0 ;  /* 0x0000000000007b1d */ /* 0x000fe20000010000 */
[----:B0-----:R-:W-:Y:S01]  /*33e0*/  I2FP.F32.S32 R18, R28 ;  /* 0x0000001c00127245 */ /* 0x001fe20000201400 */
[----:B-1----:R-:W-:-:S04]  /*33f0*/  IMAD.MOV.U32 R22, RZ, RZ, R28 ;  /* 0x000000ffff167224 */ /* 0x002fc800078e001c */
[----:B------:R-:W-:-:S04]  /*3400*/  FFMA R11, R18, -1.5707962512969970703, R23 ;  /* 0xbfc90fda120b7823 */ /* 0x000fc80000000017 */
[C---:B------:R-:W-:Y:S01]  /*3410*/  FFMA R11, R18.reuse, -7.5497894158615963534e-08, R11 ;  /* 0xb3a22168120b7823 */ /* 0x040fe2000000000b */
[----:B------:R0:W1:Y:S03]  /*3420*/  LDS.64 R14, [R29] ;  /* 0x000000001d0e7984 */ /* 0x0000660000000a00 */
[----:B------:R-:W-:Y:S01]  /*3430*/  FFMA R11, R18, -5.3903029534742383927e-15, R11 ;  /* 0xa7c234c5120b7823 */ /* 0x000fe2000000000b */
[----:B------:R-:W-:Y:S01]  /*3440*/  P2R R18, PR, RZ, 0x4 ;  /* 0x00000004ff127803 */ /* 0x000fe20000000000 */
[----:B------:R0:W2:Y:S02]  /*3450*/  LDS.64 R16, [R29+0x200] ;  /* 0x000200001d107984 */ /* 0x0000a40000000a00 */
        /* <DEDUP_REMOVED lines=8> */
[----:B------:R-:W3:Y:S01]  /*34e0*/  LDCU.64 UR12, c[0x4][URZ] ;  /* 0x01000000ff0c77ac */ /* 0x000ee20008000a00 */
[----:B------:R-:W-:Y:S01]  /*34f0*/  IMAD.MOV.U32 R26, RZ, RZ, RZ ;  /* 0x000000ffff1a7224 */ /* 0x000fe200078e00ff */
[----:B------:R-:W-:Y:S01]  /*3500*/  LOP3.LUT R24, R18, 0x80000000, RZ, 0xfc, !PT ;  /* 0x8000000012187812 */ /* 0x000fe200078efcff */
[----:B------:R-:W-:Y:S01]  /*3510*/  UMOV UR5, URZ ;  /* 0x000000ff00057c82 */ /* 0x000fe20008000000 */
[----:B------:R-:W-:-:S05]  /*3520*/  UMOV UR4, URZ ;  /* 0x000000ff00047c82 */ /* 0x000fca0008000000 */
.L_x_57:
[----:B---3--:R-:W-:Y:S02]  /*3530*/  IMAD.U32 R19, RZ, RZ, UR13 ;  /* 0x0000000dff137e24 */ /* 0x008fe4000f8e00ff */
        /* <DEDUP_REMOVED lines=46> */
[--C-:B------:R-:W-:Y:S02]  /*3820*/  @P3 IMAD.MOV.U32 R19, RZ, RZ, R7.reuse ;  /* 0x000000ffff133224 */ /* 0x100fe400078e0007 */
[----:B------:R-:W-:Y:S01]  /*3830*/  @P2 IMAD.MOV.U32 R24, RZ, RZ, R7 ;  /* 0x000000ffff182224 */ /* 0x000fe200078e0007 */
[----:B------:R-:W-:Y:S01]  /*3840*/  @P3 MOV R24, R8 ;  /* 0x0000000800183202 */ /* 0x000fe20000000f00 */
[----:B------:R-:W-:Y:S02]  /*3850*/  @P4 IMAD.MOV.U32 R19, RZ, RZ, R8 ;  /* 0x000000ffff134224 */ /* 0x000fe400078e0008 */
[--C-:B------:R-:W-:Y:S02]  /*3860*/  @P5 IMAD.MOV.U32 R19, RZ, RZ, R25.reuse ;  /* 0x000000ffff135224 */ /* 0x100fe400078e0019 */
[----:B------:R-:W-:-:S02]  /*3870*/  @P4 IMAD.MOV.U32 R24, RZ, RZ, R25 ;  /* 0x000000ffff184224 */ /* 0x000fc400078e0019 */
[----:B------:R-:W-:Y:S01]  /*3880*/  IMAD.MOV.U32 R20, RZ, RZ, R19 ;  /* 0x000000ffff147224 */ /* 0x000fe200078e0013 */
        /* <DEDUP_REMOVED lines=12> */
.L_x_59:
[----:B------:R-:W-:Y:S05]  /*3950*/  BSYNC.RECONVERGENT B1 ;  /* 0x0000000000017941 */ /* 0x000fea0003800200 */
.L_x_58:
        /* <DEDUP_REMOVED lines=10> */
[----:B------:R-:W3:Y:S01]  /*3a00*/  I2F.F64.S64 R18, R18 ;  /* 0x0000001200127312 */ /* 0x000ee20000301c00 */
[----:B------:R-:W-:Y:S01]  /*3a10*/  ISETP.GE.AND P0, PT, R26, RZ, PT ;  /* 0x000000ff1a00720c */ /* 0x000fe20003f06270 */
[----:B---3--:R-:W-:-:S10]  /*3a20*/  DMUL R20, R18, UR4 ;  /* 0x0000000412147c28 */ /* 0x008fd40008000000 */
[----:B------:R-:W3:Y:S02]  /*3a30*/  F2F.F32.F64 R20, R20 ;  /* 0x0000001400147310 */ /* 0x000ee40000301000 */
[----:B---3--:R-:W-:-:S07]  /*3a40*/  FSEL R24, -R20, R20, !P0 ;  /* 0x0000001414187208 */ /* 0x008fce0004000100 */
.L_x_56:
[----:B------:R-:W-:Y:S05]  /*3a50*/  BSYNC.RECONVERGENT B0 ;  /* 0x0000000000007941 */ /* 0x000fea0003800200 */
.L_x_55:
[----:B------:R-:W-:Y:S01]  /*3a60*/  FMUL R18, R24, R24 ;  /* 0x0000001818127220 */ /* 0x000fe20000400000 */
[----:B------:R-:W-:Y:S01]  /*3a70*/  LOP3.LUT R20, R28, 0x1, RZ, 0xc0, !PT ;  /* 0x000000011c147812 */ /* 0x000fe200078ec0ff */
[----:B------:R-:W-:Y:S01]  /*3a80*/  IMAD.MOV.U32 R21, RZ, RZ, 0x3c0885e4 ;  /* 0x3c0885e4ff157424 */ /* 0x000fe200078e00ff */
[----:B------:R-:W-:Y:S01]  /*3a90*/  FSETP.GE.AND P2, PT, |R23|, 105615, PT ;  /* 0x47ce47801700780b */ /* 0x000fe20003f46200 */
[----:B------:R-:W-:Y:S01]  /*3aa0*/  FFMA R19, R18, R9, -0.0013887860113754868507 ;  /* 0xbab607ed12137423 */ /* 0x000fe20000000009 */
[----:B------:R-:W-:Y:S01]  /*3ab0*/  ISETP.NE.U32.AND P0, PT, R20, 0x1, PT ;  /* 0x000000011400780c */ /* 0x000fe20003f05070 */
[----:B------:R-:W-:Y:S01]  /*3ac0*/  VIADD R25, R28, 0x1 ;  /* 0x000000011c197836 */ /* 0x000fe20000000000 */
[----:B------:R-:W-:Y:S01]  /*3ad0*/  BSSY.RECONVERGENT B0, `(.L_x_60) ;  /* 0x0000069000007945 */ /* 0x000fe20003800200 */
[----:B------:R-:W-:Y:S01]  /*3ae0*/  IMAD.MOV.U32 R20, RZ, RZ, 0x3e2aaaa8 ;  /* 0x3e2aaaa8ff147424 */ /* 0x000fe200078e00ff */
[----:B------:R-:W-:Y:S02]  /*3af0*/  FSEL R19, R19, -0.00019574658654164522886, P0 ;  /* 0xb94d415313137808 */ /* 0x000fe40000000000 */
[----:B------:R-:W-:-:S02]  /*3b00*/  FSEL R21, R21, 0.041666727513074874878, !P0 ;  /* 0x3d2aaabb15157808 */ /* 0x000fc40004000000 */
[----:B------:R-:W-:Y:S02]  /*3b10*/  LOP3.LUT P1, RZ, R25, 0x2, RZ, 0xc0, !PT ;  /* 0x0000000219ff7812 */ /* 0x000fe4000782c0ff */
[----:B------:R-:W-:Y:S01]  /*3b20*/  FSEL R24, R24, 1, !P0 ;  /* 0x3f80000018187808 */ /* 0x000fe20004000000 */
[----:B------:R-:W-:Y:S01]  /*3b30*/  FFMA R21, R18, R19, R21 ;  /* 0x0000001312157223 */ /* 0x000fe20000000015 */
[----:B------:R-:W-:-:S03]  /*3b40*/  FSEL R20, -R20, -0.4999999701976776123, !P0 ;  /* 0xbeffffff14147808 */ /* 0x000fc60004000100 */
        /* <DEDUP_REMOVED lines=16> */
.L_x_62:
        /* <DEDUP_REMOVED lines=65> */
.L_x_64:
[----:B------:R-:W-:Y:S05]  /*4060*/  BSYNC.RECONVERGENT B1 ;  /* 0x0000000000017941 */ /* 0x000fea0003800200 */
.L_x_63:
        /* <DEDUP_REMOVED lines=10> */
[----:B------:R-:W3:Y:S01]  /*4110*/  I2F.F64.S64 R18, R18 ;  /* 0x0000001200127312 */ /* 0x000ee20000301c00 */
[----:B------:R-:W-:Y:S01]  /*4120*/  IADD3 R22, PT, PT, -R11, R22, RZ ;  /* 0x000000160b167210 */ /* 0x000fe20007ffe1ff */
[----:B---3--:R-:W-:-:S10]  /*4130*/  DMUL R20, R18, UR4 ;  /* 0x0000000412147c28 */ /* 0x008fd40008000000 */
[----:B------:R-:W3:Y:S02]  /*4140*/  F2F.F32.F64 R20, R20 ;  /* 0x0000001400147310 */ /* 0x000ee40000301000 */
[----:B---3--:R-:W-:-:S07]  /*4150*/  FSEL R11, -R20, R20, !P0 ;  /* 0x00000014140b7208 */ /* 0x008fce0004000100 */
.L_x_61:
[----:B------:R-:W-:Y:S05]  /*4160*/  BSYNC.RECONVERGENT B0 ;  /* 0x0000000000007941 */ /* 0x000fea0003800200 */
.L_x_60:
[----:B------:R-:W-:Y:S02]  /*4170*/  IMAD.SHL.U32 R18, R0, 0x10, RZ ;  /* 0x0000001000127824 */ /* 0x000fe400078e00ff */
[----:B------:R-:W-:Y:S01]  /*4180*/  FMUL R20, R11, R11 ;  /* 0x0000000b0b147220 */ /* 0x000fe20000400000 */
[----:B------:R-:W-:Y:S01]  /*4190*/  LOP3.LUT R21, R22, 0x1, RZ, 0xc0, !PT ;  /* 0x0000000116157812 */ /* 0x000fe200078ec0ff */
[----:B-12---:R-:W-:Y:S01]  /*41a0*/  FADD R25, R14, -R16 ;  /* 0x800000100e197221 */ /* 0x006fe20000000000 */
[----:B------:R-:W-:Y:S01]  /*41b0*/  LOP3.LUT R27, R0, 0x1c0, RZ, 0xc0, !PT ;  /* 0x000001c0001b7812 */ /* 0x000fe200078ec0ff */
[----:B------:R-:W-:Y:S01]  /*41c0*/  BSSY.RECONVERGENT B0, `(.L_x_65) ;  /* 0x0000097000007945 */ /* 0x000fe20003800200 */
[----:B------:R-:W-:Y:S01]  /*41d0*/  LOP3.LUT R19, R18, 0x1f0, RZ, 0xc0, !PT ;  /* 0x000001f012137812 */ /* 0x000fe200078ec0ff */
[----:B------:R-:W-:Y:S01]  /*41e0*/  FFMA R18, R20, R9, -0.0013887860113754868507 ;  /* 0xbab607ed14127423 */ /* 0x000fe20000000009 */
[----:B------:R-:W-:Y:S01]  /*41f0*/  ISETP.NE.U32.AND P0, PT, R21, 0x1, PT ;  /* 0x000000011500780c */ /* 0x000fe20003f05070 */
[----:B------:R-:W-:Y:S01]  /*4200*/  IMAD.MOV.U32 R21, RZ, RZ, 0x3d2aaabb ;  /* 0x3d2aaabbff157424 */ /* 0x000fe200078e00ff */
[----:B------:R-:W-:-:S02]  /*4210*/  I2FP.F32.U32 R23, R19 ;  /* 0x0000001300177245 */ /* 0x000fc40000201000 */
[----:B------:R-:W-:Y:S02]  /*4220*/  FSEL R19, R18, -0.00019574658654164522886, !P0 ;  /* 0xb94d415312137808 */ /* 0x000fe40004000000 */
[----:B------:R-:W-:Y:S01]  /*4230*/  FSEL R21, R21, 0.0083327032625675201416, !P0 ;  /* 0x3c0885e415157808 */ /* 0x000fe20004000000 */
[----:B------:R-:W-:Y:S01]  /*4240*/  FMUL R18, R23, 0.0009765625 ;  /* 0x3a80000017127820 */ /* 0x000fe20000400000 */
[----:B------:R-:W-:Y:S01]  /*4250*/  IMAD.MOV.U32 R23, RZ, RZ, 0x3effffff ;  /* 0x3effffffff177424 */ /* 0x000fe200078e00ff */
[----:B------:R-:W-:Y:S02]  /*4260*/  FSEL R11, R11, 1, P0 ;  /* 0x3f8000000b0b7808 */ /* 0x000fe40000000000 */
[----:B------:R-:W-:Y:S02]  /*4270*/  FFMA R21, R20, R19, R21 ;  /* 0x0000001314157223 */ /* 0x000fe40000000015 */
[----:B------:R-:W1:Y:S01]  /*4280*/  F2F.F64.F32 R18, R18 ;  /* 0x0000001200127310 */ /* 0x000e620000201800 */
[----:B------:R-:W-:-:S02]  /*4290*/  FSEL R23, -R23, -0.16666662693023681641, !P0 ;  /* 0xbe2aaaa817177808 */ /* 0x000fc40004000100 */
[----:B------:R-:W-:-:S03]  /*42a0*/  LOP3.LUT P0, RZ, R22, 0x2, RZ, 0xc0, !PT ;  /* 0x0000000216ff7812 */ /* 0x000fc6000780c0ff */
[C---:B------:R-:W-:Y:S01]  /*42b0*/  FFMA R21, R20.reuse, R21, R23 ;  /* 0x0000001514157223 */ /* 0x040fe20000000017 */
[----:B------:R-:W-:-:S04]  /*42c0*/  FFMA R20, R20, R11, RZ ;  /* 0x0000000b14147223 */ /* 0x000fc800000000ff */
[----:B------:R-:W-:Y:S01]  /*42d0*/  FFMA R26, R20, R21, R11 ;  /* 0x00000015141a7223 */ /* 0x000fe2000000000b */
[C-C-:B------:R-:W-:Y:S01]  /*42e0*/  FADD R11, R15.reuse, -R17.reuse ;  /* 0x800000110f0b7221 */ /* 0x140fe20000000000 */
[----:B------:R-:W-:Y:S01]  /*42f0*/  FADD R21, R15, R17 ;  /* 0x000000110f157221 */ /* 0x000fe20000000000 */
[----:B------:R-:W-:Y:S01]  /*4300*/  FADD R20, R14, R16 ;  /* 0x000000100e147221 */ /* 0x000fe20000000000 */
[----:B-1----:R-:W-:Y:S01]  /*4310*/  DMUL R22, R18, -UR10 ;  /* 0x8000000a12167c28 */ /* 0x002fe20008000000 */
[----:B------:R-:W-:Y:S01]  /*4320*/  @P0 FADD R26, RZ, -R26 ;  /* 0x8000001aff1a0221 */ /* 0x000fe20000000000 */
[----:B------:R-:W-:Y:S01]  /*4330*/  LOP3.LUT R19, R2, 0xffffffc0, RZ, 0xc0, !PT ;  /* 0xffffffc002137812 */ /* 0x000fe200078ec0ff */
[----:B------:R-:W-:Y:S01]  /*4340*/  IMAD.IADD R16, R27, 0x1, R0 ;  /* 0x000000011b107824 */ /* 0x000fe200078e0200 */
[----:B------:R-:W-:Y:S01]  /*4350*/  LOP3.LUT R27, R0, 0x1e0, RZ, 0xc0, !PT ;  /* 0x000001e0001b7812 */ /* 0x000fe200078ec0ff */
[C---:B------:R-:W-:Y:S01]  /*4360*/  FMUL R15, R26.reuse, R11 ;  /* 0x0000000b1a0f7220 */ /* 0x040fe20000400000 */
[----:B------:R-:W-:Y:S01]  /*4370*/  FMUL R26, R26, R25 ;  /* 0x000000191a1a7220 */ /* 0x000fe20000400000 */
[----:B------:R-:W-:-:S02]  /*4380*/  IMAD.IADD R17, R2, 0x1, R19 ;  /* 0x0000000102117824 */ /* 0x000fc400078e0213 */
[C---:B------:R-:W-:Y:S01]  /*4390*/  FFMA R18, R24.reuse, R25, -R15 ;  /* 0x0000001918127223 */ /* 0x040fe2000000080f */
[----:B------:R-:W-:Y:S01]  /*43a0*/  FFMA R19, R24, R11, R26 ;  /* 0x0000000b18137223 */ /* 0x000fe2000000001a */
[C---:B------:R-:W-:Y:S01]  /*43b0*/  IMAD.WIDE.U32 R14, R17.reuse, 0x8, R12 ;  /* 0x00000008110e7825 */ /* 0x040fe200078e000c */
[----:B------:R-:W-:Y:S01]  /*43c0*/  IADD3 R25, PT, PT, R17, 0x40, RZ ;  /* 0x0000004011197810 */ /* 0x000fe20007ffe0ff */
[----:B------:R-:W1:Y:S01]  /*43d0*/  F2F.F32.F64 R23, R22 ;  /* 0x0000001600177310 */ /* 0x000e620000301000 */
[----:B------:R-:W-:Y:S01]  /*43e0*/  LEA R11, R16, UR8, 0x3 ;  /* 0x00000008100b7c11 */ /* 0x000fe2000f8e18ff */
[----:B------:R-:W-:Y:S01]  /*43f0*/  IMAD.IADD R27, R27, 0x1, R0 ;  /* 0x000000011b1b7824 */ /* 0x000fe200078e0200 */
[----:B------:R-:W-:Y:S01]  /*4400*/  STG.E desc[UR6][R14.64], R20 ;  /* 0x000000140e007986 */ /* 0x000fe2000c101906 */
[----:B------:R-:W-:-:S03]  /*4410*/  IMAD.WIDE.U32 R24, R25, 0x8, R12 ;  /* 0x0000000819187825 */ /* 0x000fc600078e000c */
[----:B------:R-:W-:Y:S01]  /*4420*/  STG.E desc[UR6][R14.64+0x4], R21 ;  /* 0x000004150e007986 */ /* 0x000fe2000c101906 */
[----:B------:R-:W-:-:S03]  /*4430*/  LEA R27, R27, UR8, 0x3 ;  /* 0x000000081b1b7c11 */ /* 0x000fc6000f8e18ff */
[----:B------:R-:W-:Y:S04]  /*4440*/  STS.64 [R11], R20 ;  /* 0x000000140b007388 */ /* 0x000fe80000000a00 */
[----:B------:R-:W-:Y:S01]  /*4450*/  STS.64 [R11+0x200], R18 ;  /* 0x000200120b007388 */ /* 0x000fe20000000a00 */
[C---:B-1----:R-:W-:Y:S01]  /*4460*/  FMUL R26, R23.reuse, 0.63661974668502807617 ;  /* 0x3f22f983171a7820 */ /* 0x042fe20000400000 */
[----:B------:R-:W-:Y:S02]  /*4470*/  FSETP.GE.AND P1, PT, |R23|, 105615, PT ;  /* 0x47ce47801700780b */ /* 0x000fe40003f26200 */
[----:B------:R1:W-:Y:S03]  /*4480*/  STG.E desc[UR6][R24.64], R18 ;  /* 0x0000001218007986 */ /* 0x0003e6000c101906 */
[----:B------:R-:W2:Y:S01]  /*4490*/  F2I.NTZ R26, R26 ;  /* 0x0000001a001a7305 */ /* 0x000ea20000203100 */
[----:B------:R3:W-:Y:S01]  /*44a0*/  STG.E desc[UR6][R24.64+0x4], R19 ;  /* 0x0000041318007986 */ /* 0x0007e2000c101906 */
[----:B------:R-:W-:Y:S01]  /*44b0*/  BAR.SYNC.DEFER_BLOCKING 0x0 ;  /* 0x0000000000007b1d */ /* 0x000fe20000010000 */
[----:B-1----:R-:W-:-:S02]  /*44c0*/  P2R R18, PR, RZ, 0x2 ;  /* 0x00000002ff127803 */ /* 0x002fc40000000000 */
[----:B--2---:R-:W-:-:S05]  /*44d0*/  I2FP.F32.S32 R22, R26 ;  /* 0x0000001a00167245 */ /* 0x004fca0000201400 */
[----:B------:R-:W-:-:S04]  /*44e0*/  FFMA R21, R22, -1.5707962512969970703, R23 ;  /* 0xbfc90fda16157823 */ /* 0x000fc80000000017 */
[----:B------:R-:W-:-:S04]  /*44f0*/  FFMA R21, R22, -7.5497894158615963534e-08, R21 ;  /* 0xb3a2216816157823 */ /* 0x000fc80000000015 */
[----:B------:R-:W-:Y:S01]  /*4500*/  FFMA R11, R22, -5.3903029534742383927e-15, R21 ;  /* 0xa7c234c5160b7823 */ /* 0x000fe20000000015 */
[----:B------:R1:W2:Y:S01]  /*4510*/  LDS.64 R14, [R27] ;  /* 0x000000001b0e7984 */ /* 0x0002a20000000a00 */
[----:B------:R-:W-:Y:S02]  /*4520*/  IMAD.MOV.U32 R22, RZ, RZ, R26 ;  /* 0x000000ffff167224 */ /* 0x000fe400078e001a */
[----:B---3--:R-:W-:Y:S01]  /*4530*/  IMAD.MOV.U32 R24, RZ, RZ, R11 ;  /* 0x000000ffff187224 */ /* 0x008fe200078e000b */
[----:B------:R1:W3:Y:S01]  /*4540*/  LDS.64 R16, [R27+0x100] ;  /* 0x000100001b107984 */ /* 0x0002e20000000a00 */
[----:B------:R-:W-:Y:S05]  /*4550*/  @!P1 BRA `(.L_x_66) ;  /* 0x0000000400749947 */ /* 0x000fea0003800000 */
[----:B------:R-:W-:-:S13]  /*4560*/  FSETP.NEU.AND P0, PT, |R23|, +INF , PT ;  /* 0x7f8000001700780b */ /* 0x000fda0003f0d200 */
[----:B------:R-:W-:Y:S01]  /*4570*/  @!P0 FMUL R24, RZ, R23 ;  /* 0x00000017ff188220 */ /* 0x000fe20000400000 */
[----:B------:R-:W-:Y:S01]  /*4580*/  @!P0 IMAD.MOV.U32 R26, RZ, RZ, RZ ;  /* 0x000000ffff1a8224 */ /* 0x000fe200078e00ff */
[----:B------:R-:W-:Y:S06]  /*4590*/  @!P0 BRA `(.L_x_66) ;  /* 0x0000000400648947 */ /* 0x000fec0003800000 */
[----:B------:R-:W-:Y:S01]  /*45a0*/  IMAD.SHL.U32 R18, R23, 0x100, RZ ;  /* 0x0000010017127824 */ /* 0x000fe200078e00ff */
[----:B------:R-:W-:Y:S01]  /*45b0*/  MOV R25, RZ ;  /* 0x000000ff00197202 */ /* 0x000fe20000000f00 */
[----:B------:R-:W-:Y:S01]  /*45c0*/  IMAD.MOV.U32 R26, RZ, RZ, RZ ;  /* 0x000000ffff1a7224 */ /* 0x000fe200078e00ff */
[----:B------:R-:W4:Y:S02]  /*45d0*/  LDCU.64 UR12, c[0x4][URZ] ;  /* 0x01000000ff0c77ac */ /* 0x000f240008000a00 */
[----:B------:R-:W-:Y:S01]  /*45e0*/  LOP3.LUT R24, R18, 0x80000000, RZ, 0xfc, !PT ;  /* 0x8000000012187812 */ /* 0x000fe200078efcff */
[----:B------:R-:W-:Y:S01]  /*45f0*/  UMOV UR5, URZ ;  /* 0x000000ff00057c82 */ /* 0x000fe20008000000 */
[----:B------:R-:W-:-:S05]  /*4600*/  UMOV UR4, URZ ;  /* 0x000000ff00047c82 */ /* 0x000fca0008000000 */
.L_x_67:
[----:B----4-:R-:W-:Y:S02]  /*4610*/  IMAD.U32 R19, RZ, RZ, UR13 ;  /* 0x0000000dff137e24 */ /* 0x010fe4000f8e00ff */
[----:B------:R-:W-:-:S05]  /*4620*/  IMAD.U32 R18, RZ, RZ, UR12 ;  /* 0x0000000cff127e24 */ /* 0x000fca000f8e00ff */
[----:B------:R-:W4:Y:S01]  /*4630*/  LDG.E.CONSTANT R19, desc[UR6][R18.64] ;  /* 0x0000000612137981 */ /* 0x000f22000c1e9900 */
        /* <DEDUP_REMOVED lines=9> */
[----:B----4-:R-:W-:-:S03]  /*46d0*/  IMAD.WIDE.U32 R20, R19, R24, RZ ;  /* 0x0000001813147225 */ /* 0x010fc600078e00ff */
[----:B------:R-:W-:-:S04]  /*46e0*/  IADD3 R20, P2, PT, R20, R25, RZ ;  /* 0x0000001914147210 */ /* 0x000fc80007f5e0ff */
[----:B------:R-:W-:Y:S01]  /*46f0*/  IADD3.X R25, PT, PT, R21, UR5, RZ, P2, !PT ;  /* 0x0000000515197c10 */ /* 0x000fe200097fe4ff */
[--C-:B------:R-:W-:Y:S01]  /*4700*/  @P0 IMAD.MOV.U32 R3, RZ, RZ, R20.reuse ;  /* 0x000000ffff030224 */ /* 0x100fe200078e0014 */
[C---:B------:R-:W-:Y:S01]  /*4710*/  ISETP.EQ.AND P2, PT, R26.reuse, 0x8, PT ;  /* 0x000000081a00780c */ /* 0x040fe20003f42270 */
[--C-:B------:R-:W-:Y:S02]  /*4720*/  @P1 IMAD.MOV.U32 R4, RZ, RZ, R20.reuse ;  /* 0x000000ffff041224 */ /* 0x100fe400078e0014 */
[--C-:B------:R-:W-:Y:S02]  /*4730*/  @P3 IMAD.MOV.U32 R6, RZ, RZ, R20.reuse ;  /* 0x000000ffff063224 */ /* 0x100fe400078e0014 */
[--C-:B------:R-:W-:Y:S02]  /*4740*/  @P4 IMAD.MOV.U32 R7, RZ, RZ, R20.reuse ;  /* 0x000000ffff074224 */ /* 0x100fe400078e0014 */
[----:B------:R-:W-:Y:S02]  /*4750*/  @P5 IMAD.MOV.U32 R8, RZ, RZ, R20 ;  /* 0x000000ffff085224 */ /* 0x000fe400078e0014 */
[----:B------:R-:W-:-:S04]  /*4760*/  VIADD R26, R26, 0x4 ;  /* 0x000000041a1a7836 */ /* 0x000fc80000000000 */
[----:B------:R-:W-:Y:S01]  /*4770*/  @P2 MOV R5, R20 ;  /* 0x0000001400052202 */ /* 0x000fe20000000f00 */
[----:B------:R-:W-:Y:S06]  /*4780*/  BRA.U UP0, `(.L_x_67) ;  /* 0xfffffffd00a07547 */ /* 0x000fec000b83ffff */
[----:B------:R-:W-:Y:S01]  /*4790*/  SHF.R.U32.HI R18, RZ, 0x17, R23 ;  /* 0x00000017ff127819 */ /* 0x000fe20000011617 */
[----:B------:R-:W-:Y:S03]  /*47a0*/  BSSY.RECONVERGENT B1, `(.L_x_68) ;  /* 0x0000029000017945 */ /* 0x000fe60003800200 */
[C---:B------:R-:W-:Y:S02]  /*47b0*/  LOP3.LUT R19, R18.reuse, 0xe0, RZ, 0xc0, !PT ;  /* 0x000000e012137812 */ /* 0x040fe400078ec0ff */
[----:B------:R-:W-:-:S03]  /*47c0*/  LOP3.LUT P6, RZ, R18, 0x1f, RZ, 0xc0, !PT ;  /* 0x0000001f12ff7812 */ /* 0x000fc600078cc0ff */
[----:B------:R-:W-:-:S05]  /*47d0*/  VIADD R19, R19, 0xffffff80 ;  /* 0xffffff8013137836 */ /* 0x000fca0000000000 */
[----:B------:R-:W-:-:S04]  /*47e0*/  SHF.R.U32.HI R19, RZ, 0x5, R19 ;  /* 0x00000005ff137819 */ /* 0x000fc80000011613 */
[----:B------:R-:W-:-:S04]  /*47f0*/  LEA R26, -R19, RZ, 0x2 ;  /* 0x000000ff131a7211 */ /* 0x000fc800078e11ff */
        /* <DEDUP_REMOVED lines=17> */
[----:B------:R-:W-:Y:S02]  /*4910*/  @P2 IMAD.MOV.U32 R24, RZ, RZ, R7 ;  /* 0x000000ffff182224 */ /* 0x000fe400078e0007 */
[----:B------:R-:W-:Y:S01]  /*4920*/  @P4 MOV R19, R8 ;  /* 0x0000000800134202 */ /* 0x000fe20000000f00 */
[--C-:B------:R-:W-:Y:S02]  /*4930*/  @P5 IMAD.MOV.U32 R19, RZ, RZ, R25.reuse ;  /* 0x000000ffff135224 */ /* 0x100fe400078e0019 */
[----:B------:R-:W-:Y:S02]  /*4940*/  @P3 IMAD.MOV.U32 R24, RZ, RZ, R8 ;  /* 0x000000ffff183224 */ /* 0x000fe400078e0008 */
[----:B------:R-:W-:-:S02]  /*4950*/  @P4 IMAD.MOV.U32 R24, RZ, RZ, R25 ;  /* 0x000000ffff184224 */ /* 0x000fc400078e0019 */
[----:B------:R-:W-:Y:S01]  /*4960*/  IMAD.MOV.U32 R20, RZ, RZ, R19 ;  /* 0x000000ffff147224 */ /* 0x000fe200078e0013 */
        /* <DEDUP_REMOVED lines=12> */
.L_x_69:
[----:B------:R-:W-:Y:S05]  /*4a30*/  BSYNC.RECONVERGENT B1 ;  /* 0x0000000000017941 */ /* 0x000fea0003800200 */
.L_x_68:
        /* <DEDUP_REMOVED lines=8> */
[----:B------:R-:W-:-:S04]  /*4ac0*/  LOP3.LUT R26, R26, R23, RZ, 0x3c, !PT ;  /* 0x000000171a1a7212 */ /* 0x000fc800078e3cff */
[----:B------:R-:W4:Y:S01]  /*4ad0*/  I2F.F64.S64 R18, R18 ;  /* 0x0000001200127312 */ /* 0x000f220000301c00 */
[----:B------:R-:W-:Y:S02]  /*4ae0*/  ISETP.GE.AND P0, PT, R26, RZ, PT ;  /* 0x000000ff1a00720c */ /* 0x000fe40003f06270 */
[----:B------:R-:W-:Y:S01]  /*4af0*/  IADD3 R26, PT, PT, -R24, R25, RZ ;  /* 0x00000019181a7210 */ /* 0x000fe20007ffe1ff */
[----:B----4-:R-:W-:-:S10]  /*4b00*/  DMUL R20, R18, UR4 ;  /* 0x0000000412147c28 */ /* 0x010fd40008000000 */
[----:B------:R-:W4:Y:S02]  /*4b10*/  F2F.F32.F64 R20, R20 ;  /* 0x0000001400147310 */ /* 0x000f240000301000 */
[----:B----4-:R-:W-:-:S07]  /*4b20*/  FSEL R24, -R20, R20, !P0 ;  /* 0x0000001414187208 */ /* 0x010fce0004000100 */
.L_x_66:
[----:B------:R-:W-:Y:S05]  /*4b30*/  BSYNC.RECONVERGENT B0 ;  /* 0x0000000000007941 */ /* 0x000fea0003800200 */
.L_x_65:
        /* <DEDUP_REMOVED lines=25> */
[----:B-1----:R-:W-:Y:S01]  /*4cd0*/  MOV R27, RZ ;  /* 0x000000ff001b7202 */ /* 0x002fe20000000f00 */
[----:B------:R-:W-:Y:S01]  /*4ce0*/  IMAD.MOV.U32 R20, RZ, RZ, RZ ;  /* 0x000000ffff147224 */ /* 0x000fe200078e00ff */
[----:B------:R-:W1:Y:S02]  /*4cf0*/  LDCU.64 UR12, c[0x4][URZ] ;  /* 0x01000000ff0c77ac */ /* 0x000e640008000a00 */
[----:B0-----:R-:W-:Y:S01]  /*4d00*/  LOP3.LUT R29, R11, 0x80000000, RZ, 0xfc, !PT ;  /* 0x800000000b1d7812 */ /* 0x001fe200078efcff */
[----:B------:R-:W-:Y:S01]  /*4d10*/  UMOV UR5, URZ ;  /* 0x000000ff00057c82 */ /* 0x000fe20008000000 */
[----:B------:R-:W-:-:S05]  /*4d20*/  UMOV UR4, URZ ;  /* 0x000000ff00047c82 */ /* 0x000fca0008000000 */
.L_x_72:
[----:B-1----:R-:W-:Y:S02]  /*4d30*/  IMAD.U32 R18, RZ, RZ, UR12 ;  /* 0x0000000cff127e24 */ /* 0x002fe4000f8e00ff */
        /* <DEDUP_REMOVED lines=13> */
[----:B----4-:R-:W-:-:S03]  /*4e10*/  IMAD.WIDE.U32 R24, R18, R29, RZ ;  /* 0x0000001d12187225 */ /* 0x010fc600078e00ff */
        /* <DEDUP_REMOVED lines=37> */
[----:B------:R-:W-:Y:S01]  /*5070*/  @P4 IMAD.MOV.U32 R18, RZ, RZ, R27 ;  /* 0x000000ffff124224 */ /* 0x000fe200078e001b */
[----:B------:R-:W-:Y:S06]  /*5080*/  @!P6 BRA `(.L_x_74) ;  /* 0x00000000002ce947 */ /* 0x000fec0003800000 */
[----:B------:R-:W-:Y:S01]  /*5090*/  @P2 IMAD.MOV.U32 R19, RZ, RZ, R3 ;  /* 0x000000ffff132224 */ /* 0x000fe200078e0003 */
[----:B------:R-:W-:Y:S01]  /*50a0*/  LOP3.LUT R20, R20, 0x1f, RZ, 0xc0, !PT ;  /* 0x0000001f14147812 */ /* 0x000fe200078ec0ff */
[----:B------:R-:W-:Y:S02]  /*50b0*/  @P1 IMAD.MOV.U32 R19, RZ, RZ, R4 ;  /* 0x000000ffff131224 */ /* 0x000fe400078e0004 */
[----:B------:R-:W-:Y:S01]  /*50c0*/  @P0 IMAD.MOV.U32 R19, RZ, RZ, R5 ;  /* 0x000000ffff130224 */ /* 0x000fe200078e0005 */
[----:B------:R-:W-:Y:S02]  /*50d0*/  ISETP.EQ.AND P0, PT, R22, 0x8, PT ;  /* 0x000000081600780c */ /* 0x000fe40003f02270 */
[----:B------:R-:W-:Y:S01]  /*50e0*/  @P3 MOV R19, R6 ;  /* 0x0000000600133202 */ /* 0x000fe20000000f00 */
[----:B------:R-:W-:Y:S01]  /*50f0*/  @P5 IMAD.MOV.U32 R19, RZ, RZ, R7 ;  /* 0x000000ffff135224 */ /* 0x000fe200078e0007 */
[----:B------:R-:W-:Y:S01]  /*5100*/  SHF.L.W.U32.HI R11, R18, R20, R11 ;  /* 0x00000014120b7219 */ /* 0x000fe20000010e0b */
[----:B------:R-:W-:-:S08]  /*5110*/  @P4 IMAD.MOV.U32 R19, RZ, RZ, R8 ;  /* 0x000000ffff134224 */ /* 0x000fd000078e0008 */
[----:B------:R-:W-:-:S05]  /*5120*/  @P0 IMAD.MOV.U32 R19, RZ, RZ, R27 ;  /* 0x000000ffff130224 */ /* 0x000fca00078e001b */
[----:B------:R-:W-:-:S07]  /*5130*/  SHF.L.W.U32.HI R18, R19, R20, R18 ;  /* 0x0000001413127219 */ /* 0x000fce0000010e12 */
.L_x_74:
[----:B------:R-:W-:Y:S05]  /*5140*/  BSYNC.RECONVERGENT B1 ;  /* 0x0000000000017941 */ /* 0x000fea0003800200 */
.L_x_73:
[C-C-:B------:R-:W-:Y:S01]  /*5150*/  SHF.L.W.U32.HI R20, R18.reuse, 0x2, R11.reuse ;  /* 0x0000000212147819 */ /* 0x140fe20000010e0b */
[----:B------:R-:W-:Y:S01]  /*5160*/  IMAD.SHL.U32 R19, R18, 0x4, RZ ;  /* 0x0000000412137824 */ /* 0x000fe200078e00ff */
[----:B------:R-:W-:Y:S01]  /*5170*/  UMOV UR4, 0x54442d19 ;  /* 0x54442d1900047882 */ /* 0x000fe20000000000 */
[----:B------:R-:W-:Y:S01]  /*5180*/  UMOV UR5, 0x3bf921fb ;  /* 0x3bf921fb00057882 */ /* 0x000fe20000000000 */
[----:B------:R-:W-:Y:S02]  /*5190*/  SHF.R.S32.HI R22, RZ, 0x1f, R20 ;  /* 0x0000001fff167819 */ /* 0x000fe40000011414 */
[----:B------:R-:W-:Y:S02]  /*51a0*/  SHF.R.U32.HI R11, RZ, 0x1e, R11 ;  /* 0x0000001eff0b7819 */ /* 0x000fe4000001160b */
[C---:B------:R-:W-:Y:S02]  /*51b0*/  LOP3.LUT R18, R22.reuse, R19, RZ, 0x3c, !PT ;  /* 0x0000001316127212 */ /* 0x040fe400078e3cff */
[C---:B------:R-:W-:Y:S01]  /*51c0*/  LOP3.LUT R19, R22.reuse, R20, RZ, 0x3c, !PT ;  /* 0x0000001416137212 */ /* 0x040fe200078e3cff */
[----:B------:R-:W-:Y:S01]  /*51d0*/  IMAD.IADD R22, R22, 0x1, -R11 ;  /* 0x0000000116167824 */ /* 0x000fe200078e0a0b */
[----:B------:R-:W-:-:S04]  /*51e0*/  LOP3.LUT R20, R20, R23, RZ, 0x3c, !PT ;  /* 0x0000001714147212 */ /* 0x000fc800078e3cff */
[----:B------:R-:W0:Y:S01]  /*51f0*/  I2F.F64.S64 R18, R18 ;  /* 0x0000001200127312 */ /* 0x000e220000301c00 */
[----:B------:R-:W-:Y:S01]  /*5200*/  ISETP.GE.AND P0, PT, R20, RZ, PT ;  /* 0x000000ff1400720c */ /* 0x000fe20003f06270 */
[----:B0-----:R-:W-:-:S10]  /*5210*/  DMUL R24, R18, UR4 ;  /* 0x0000000412187c28 */ /* 0x001fd40008000000 */
[----:B------:R-:W0:Y:S02]  /*5220*/  F2F.F32.F64 R24, R24 ;  /* 0x0000001800187310 */ /* 0x000e240000301000 */
[----:B0-----:R-:W-:-:S07]  /*5230*/  FSEL R11, -R24, R24, !P0 ;  /* 0x00000018180b7208 */ /* 0x001fce0004000100 */
.L_x_71:
[----:B------:R-:W-:Y:S05]  /*5240*/  BSYNC.RECONVERGENT B0 ;  /* 0x0000000000007941 */ /* 0x000fea0003800200 */
.L_x_70:
[----:B------:R-:W-:Y:S01]  /*5250*/  SHF.L.U32 R18, R0, 0x5, RZ ;  /* 0x0000000500127819 */ /* 0x000fe200000006ff */
[----:B------:R-:W-:Y:S01]  /*5260*/  FMUL R20, R11, R11 ;  /* 0x0000000b0b147220 */ /* 0x000fe20000400000 */
[----:B------:R-:W-:Y:S01]  /*5270*/  LOP3.LUT R19, R22, 0x1, RZ, 0xc0, !PT ;  /* 0x0000000116137812 */ /* 0x000fe200078ec0ff */
[----:B------:R-:W-:Y:S01]  /*5280*/  IMAD.MOV.U32 R25, RZ, RZ, 0x3d2aaabb ;  /* 0x3d2aaabbff197424 */ /* 0x000fe200078e00ff */
[----:B------:R-:W-:Y:S01]  /*5290*/  LOP3.LUT R18, R18, 0x1e0, RZ, 0xc0, !PT ;  /* 0x000001e012127812 */ /* 0x000fe200078ec0ff */
[----:B------:R-:W-:Y:S01]  /*52a0*/  FFMA R23, R20, R9, -0.0013887860113754868507 ;  /* 0xbab607ed14177423 */ /* 0x000fe20000000009 */
[----:B------:R-:W-:Y:S01]  /*52b0*/  ISETP.NE.U32.AND P0, PT, R19, 0x1, PT ;  /* 0x000000011300780c */ /* 0x000fe20003f05070 */
[----:B------:R-:W-:Y:S01]  /*52c0*/  IMAD.MOV.U32 R24, RZ, RZ, 0x3effffff ;  /* 0x3effffffff187424 */ /* 0x000fe200078e00ff */
[----:B------:R-:W-:Y:S01]  /*52d0*/  I2FP.F32.U32 R18, R18 ;  /* 0x0000001200127245 */ /* 0x000fe20000201000 */
[----:B--23--:R-:W-:Y:S01]  /*52e0*/  FADD R26, R15, -R17 ;  /* 0x800000110f1a7221 */ /* 0x00cfe20000000000 */
[----:B------:R-:W-:Y:S01]  /*52f0*/  FSEL R23, R23, -0.00019574658654164522886, !P0 ;  /* 0xb94d415317177808 */ /* 0x000fe20004000000 */
[----:B------:R-:W-:Y:S01]  /*5300*/  BSSY.RECONVERGENT B0, `(.L_x_75) ;  /* 0x0000090000007945 */ /* 0x000fe20003800200 */
[----:B------:R-:W-:Y:S01]  /*5310*/  FSEL R25, R25, 0.0083327032625675201416, !P0 ;  /* 0x3c0885e419197808 */ /* 0x000fe20004000000 */
[----:B------:R-:W-:Y:S01]  /*5320*/  FMUL R18, R18, 0.0009765625 ;  /* 0x3a80000012127820 */ /* 0x000fe20000400000 */
[----:B------:R-:W-:-:S02]  /*5330*/  LOP3.LUT P1, RZ, R22, 0x2, RZ, 0xc0, !PT ;  /* 0x0000000216ff7812 */ /* 0x000fc4000782c0ff */
[----:B------:R-:W-:Y:S01]  /*5340*/  FSEL R22, -R24, -0.16666662693023681641, !P0 ;  /* 0xbe2aaaa818167808 */ /* 0x000fe20004000100 */
[----:B------:R-:W-:Y:S01]  /*5350*/  FFMA R23, R20, R23, R25 ;  /* 0x0000001714177223 */ /* 0x000fe20000000019 */
[----:B------:R-:W-:Y:S01]  /*5360*/  FSEL R11, R11, 1, P0 ;  /* 0x3f8000000b0b7808 */ /* 0x000fe20000000000 */
[----:B------:R-:W2:Y:S01]  /*5370*/  F2F.F64.F32 R18, R18 ;  /* 0x0000001200127310 */ /* 0x000ea20000201800 */
[----:B-1----:R-:W-:Y:S01]  /*5380*/  LOP3.LUT R27, R0, 0x1e0, RZ, 0xc0, !PT ;  /* 0x000001e0001b7812 */ /* 0x002fe200078ec0ff */
[C---:B------:R-:W-:Y:S02]  /*5390*/  FFMA R24, R20.reuse, R23, R22 ;  /* 0x0000001714187223 */ /* 0x040fe40000000016 */
[----:B------:R-:W-:-:S04]  /*53a0*/  FFMA R20, R20, R11, RZ ;  /* 0x0000000b14147223 */ /* 0x000fc800000000ff */
[----:B------:R-:W-:Y:S01]  /*53b0*/  FFMA R25, R20, R24, R11 ;  /* 0x0000001814197223 */ /* 0x000fe2000000000b */
[----:B------:R-:W-:Y:S01]  /*53c0*/  LOP3.LUT R11, R2, 0xffffffe0, RZ, 0xc0, !PT ;  /* 0xffffffe0020b7812 */ /* 0x000fe200078ec0ff */
[--C-:B------:R-:W-:Y:S02]  /*53d0*/  FADD R20, R14, -R16.reuse ;  /* 0x800000100e147221 */ /* 0x100fe40000000000 */
[----:B------:R-:W-:Y:S02]  /*53e0*/  @P1 FADD R25, RZ, -R25 ;  /* 0x80000019ff191221 */ /* 0x000fe40000000000 */
[----:B------:R-:W-:Y:S01]  /*53f0*/  IMAD.IADD R11, R2, 0x1, R11 ;  /* 0x00000001020b7824 */ /* 0x000fe200078e020b */
[----:B--2---:R-:W-:Y:S01]  /*5400*/  DMUL R22, R18, -UR10 ;  /* 0x8000000a12167c28 */ /* 0x004fe20008000000 */
[----:B------:R-:W-:Y:S01]  /*5410*/  FADD R18, R14, R16 ;  /* 0x000000100e127221 */ /* 0x000fe20000000000 */
[C---:B------:R-:W-:Y:S01]  /*5420*/  FMUL R14, R25.reuse, R26 ;  /* 0x0000001a190e7220 */ /* 0x040fe20000400000 */
[----:B------:R-:W-:Y:S01]  /*5430*/  FMUL R16, R25, R20 ;  /* 0x0000001419107220 */ /* 0x000fe20000400000 */
[----:B------:R-:W-:Y:S01]  /*5440*/  FADD R19, R15, R17 ;  /* 0x000000110f137221 */ /* 0x000fe20000000000 */
[----:B------:R-:W-:-:S04]  /*5450*/  IMAD.WIDE.U32 R24, R11, 0x8, R12 ;  /* 0x000000080b187825 */ /* 0x000fc800078e000c */
[C---:B------:R-:W-:Y:S01]  /*5460*/  FFMA R20, R21.reuse, R20, -R14 ;  /* 0x0000001415147223 */ /* 0x040fe2000000080e */
[----:B------:R-:W-:Y:S01]  /*5470*/  FFMA R21, R21, R26, R16 ;  /* 0x0000001a15157223 */ /* 0x000fe20000000010 */
[----:B------:R1:W2:Y:S01]  /*5480*/  F2F.F32.F64 R23, R22 ;  /* 0x0000001600177310 */ /* 0x0002a20000301000 */
[----:B------:R-:W-:Y:S01]  /*5490*/  STG.E desc[UR6][R24.64], R18 ;  /* 0x0000001218007986 */ /* 0x000fe2000c101906 */
[----:B------:R-:W-:-:S03]  /*54a0*/  IMAD.SHL.U32 R14, R0, 0x8, RZ ;  /* 0x00000008000e7824 */ /* 0x000fc600078e00ff */
[----:B------:R-:W-:Y:S01]  /*54b0*/  STG.E desc[UR6][R24.64+0x4], R19 ;  /* 0x0000041318007986 */ /* 0x000fe2000c101906 */
[----:B-1----:R-:W-:Y:S01]  /*54c0*/  IMAD R22, R27, 0x8, R10 ;  /* 0x000000081b167824 */ /* 0x002fe200078e020a */
[----:B------:R-:W-:Y:S02]  /*54d0*/  IADD3 R27, PT, PT, R11, 0x20, RZ ;  /* 0x000000200b1b7810 */ /* 0x000fe40007ffe0ff */
[----:B------:R-:W-:Y:S02]  /*54e0*/  LOP3.LUT R11, R14, 0xf80, RZ, 0xc0, !PT ;  /* 0x00000f800e0b7812 */ /* 0x000fe400078ec0ff */
[----:B------:R1:W-:Y:S01]  /*54f0*/  STS.64 [R22], R18 ;  /* 0x0000001216007388 */ /* 0x0003e20000000a00 */
[----:B------:R-:W-:-:S04]  /*5500*/  IMAD.WIDE.U32 R26, R27, 0x8, R12 ;  /* 0x000000081b1a7825 */ /* 0x000fc800078e000c */
[C---:B--2---:R-:W-:Y:S01]  /*5510*/  FMUL R28, R23.reuse, 0.63661974668502807617 ;  /* 0x3f22f983171c7820 */ /* 0x044fe20000400000 */
[----:B------:R-:W-:Y:S01]  /*5520*/  FSETP.GE.AND P2, PT, |R23|, 105615, PT ;  /* 0x47ce47801700780b */ /* 0x000fe20003f46200 */
[----:B------:R2:W-:Y:S01]  /*5530*/  STS.64 [R22+0x100], R20 ;  /* 0x0001001416007388 */ /* 0x0005e20000000a00 */
[----:B0-----:R-:W-:-:S03]  /*5540*/  IMAD.IADD R29, R10, 0x1, R11 ;  /* 0x000000010a1d7824 */ /* 0x001fc600078e020b */
[----:B------:R0:W-:Y:S01]  /*5550*/  STG.E desc[UR6][R26.64], R20 ;  /* 0x000000141a007986 */ /* 0x0001e2000c101906 */
[----:B------:R-:W1:Y:S03]  /*5560*/  F2I.NTZ R28, R28 ;  /* 0x0000001c001c7305 */ /* 0x000e660000203100 */
[----:B------:R0:W-:Y:S01]  /*5570*/  STG.E desc[UR6][R26.64+0x4], R21 ;  /* 0x000004151a007986 */ /* 0x0001e2000c101906 */
[----:B------:R-:W-:Y:S01]  /*5580*/  BAR.SYNC.DEFER_BLOCKING 0x0 ;  /* 0x0000000000007b1d */ /* 0x000fe20000010000 */
[----:B-1----:R-:W-:Y:S01]  /*5590*/  I2FP.F32.S32 R18, R28 ;  /* 0x0000001c00127245 */ /* 0x002fe20000201400 */
[----:B--2---:R-:W-:-:S04]  /*55a0*/  IMAD.MOV.U32 R22, RZ, RZ, R28 ;  /* 0x000000ffff167224 */ /* 0x004fc800078e001c */
[----:B------:R-:W-:-:S04]  /*55b0*/  FFMA R11, R18, -1.5707962512969970703, R23 ;  /* 0xbfc90fda120b7823 */ /* 0x000fc80000000017 */
[----:B------:R-:W-:-:S04]  /*55c0*/  FFMA R11, R18, -7.5497894158615963534e-08, R11 ;  /* 0xb3a22168120b7823 */ /* 0x000fc8000000000b */
[----:B------:R-:W-:Y:S01]  /*55d0*/  FFMA R11, R18, -5.3903029534742383927e-15, R11 ;  /* 0xa7c234c5120b7823 */ /* 0x000fe2000000000b */
[----:B------:R-:W-:Y:S01]  /*55e0*/  P2R R18, PR, RZ, 0x4 ;  /* 0x00000004ff127803 */ /* 0x000fe20000000000 */
[----:B------:R0:W1:Y:S02]  /*55f0*/  LDS.64 R14, [R29] ;  /* 0x000000001d0e7984 */ /* 0x0000640000000a00 */
[----:B------:R-:W-:Y:S02]  /*5600*/  IMAD.MOV.U32 R24, RZ, RZ, R11 ;  /* 0x000000ffff187224 */ /* 0x000fe400078e000b */
[----:B------:R0:W2:Y:S01]  /*5610*/  LDS.64 R16, [R29+0x80] ;  /* 0x000080001d107984 */ /* 0x0000a20000000a00 */
[----:B------:R-:W-:Y:S05]  /*5620*/  @!P2 BRA `(.L_x_76) ;  /* 0x000000040074a947 */ /* 0x000fea0003800000 */
[----:B------:R-:W-:-:S13]  /*5630*/  FSETP.NEU.AND P0, PT, |R23|, +INF , PT ;  /* 0x7f8000001700780b */ /* 0x000fda0003f0d200 */
[----:B------:R-:W-:Y:S01]  /*5640*/  @!P0 FMUL R24, RZ, R23 ;  /* 0x00000017ff188220 */ /* 0x000fe20000400000 */
[----:B------:R-:W-:Y:S01]  /*5650*/  @!P0 IMAD.MOV.U32 R28, RZ, RZ, RZ ;  /* 0x000000ffff1c8224 */ /* 0x000fe200078e00ff */
[----:B------:R-:W-:Y:S06]  /*5660*/  @!P0 BRA `(.L_x_76) ;  /* 0x0000000400648947 */ /* 0x000fec0003800000 */
[----:B------:R-:W-:Y:S01]  /*5670*/  IMAD.SHL.U32 R18, R23, 0x100, RZ ;  /* 0x0000010017127824 */ /* 0x000fe200078e00ff */
[----:B------:R-:W-:Y:S01]  /*5680*/  MOV R25, RZ ;  /* 0x000000ff00197202 */ /* 0x000fe20000000f00 */
[----:B0-----:R-:W-:Y:S01]  /*5690*/  IMAD.MOV.U32 R26, RZ, RZ, RZ ;  /* 0x000000ffff1a7224 */ /* 0x001fe200078e00ff */
[----:B------:R-:W0:Y:S02]  /*56a0*/  LDCU.64 UR12, c[0x4][URZ] ;  /* 0x01000000ff0c77ac */ /* 0x000e240008000a00 */
[----:B------:R-:W-:Y:S01]  /*56b0*/  LOP3.LUT R24, R18, 0x80000000, RZ, 0xfc, !PT ;  /* 0x8000000012187812 */ /* 0x000fe200078efcff */
[----:B------:R-:W-:Y:S01]  /*56c0*/  UMOV UR5, URZ ;  /* 0x000000ff00057c82 */ /* 0x000fe20008000000 */
[----:B------:R-:W-:-:S05]  /*56d0*/  UMOV UR4, URZ ;  /* 0x000000ff00047c82 */ /* 0x000fca0008000000 */
.L_x_77:
        /* <DEDUP_REMOVED lines=66> */
.L_x_79:
[----:B------:R-:W-:Y:S05]  /*5b00*/  BSYNC.RECONVERGENT B1 ;  /* 0x0000000000017941 */ /* 0x000fea0003800200 */
.L_x_78:
        /* <DEDUP_REMOVED lines=15> */
.L_x_76:
[----:B------:R-:W-:Y:S05]  /*5c00*/  BSYNC.RECONVERGENT B0 ;  /* 0x0000000000007941 */ /* 0x000fea0003800200 */
.L_x_75:
[----:B------:R-:W-:Y:S01]  /*5c10*/  FMUL R18, R24, R24 ;  /* 0x0000001818127220 */ /* 0x000fe20000400000 */
[----:B0-----:R-:W-:Y:S01]  /*5c20*/  LOP3.LUT R20, R28, 0x1, RZ, 0xc0, !PT ;  /* 0x000000011c147812 */ /* 0x001fe200078ec0ff */
        /* <DEDUP_REMOVED lines=23> */
[----:B------:R-:W-:Y:S01]  /*5da0*/  MOV R25, RZ ;  /* 0x000000ff00197202 */ /* 0x000fe20000000f00 */
[----:B------:R-:W-:Y:S01]  /*5db0*/  IMAD.MOV.U32 R22, RZ, RZ, RZ ;  /* 0x000000ffff167224 */ /* 0x000fe200078e00ff */
[----:B------:R-:W0:Y:S02]  /*5dc0*/  LDCU.64 UR12, c[0x4][URZ] ;  /* 0x01000000ff0c77ac */ /* 0x000e240008000a00 */
[----:B------:R-:W-:Y:S01]  /*5dd0*/  LOP3.LUT R27, R11, 0x80000000, RZ, 0xfc, !PT ;  /* 0x800000000b1b7812 */ /* 0x000fe200078efcff */
[----:B------:R-:W-:Y:S01]  /*5de0*/  UMOV UR5, URZ ;  /* 0x000000ff00057c82 */ /* 0x000fe20008000000 */
[----:B------:R-:W-:-:S05]  /*5df0*/  UMOV UR4, URZ ;  /* 0x000000ff00047c82 */ /* 0x000fca0008000000 */
.L_x_82:
        /* <DEDUP_REMOVED lines=65> */
.L_x_84:
[----:B------:R-:W-:Y:S05]  /*6210*/  BSYNC.RECONVERGENT B1 ;  /* 0x0000000000017941 */ /* 0x000fea0003800200 */
.L_x_83:
        /* <DEDUP_REMOVED lines=15> */
.L_x_81:
[----:B------:R-:W-:Y:S05]  /*6310*/  BSYNC.RECONVERGENT B0 ;  /* 0x0000000000007941 */ /* 0x000fea0003800200 */
.L_x_80:
[----:B------:R-:W-:Y:S01]  /*6320*/  SHF.L.U32 R18, R0, 0x6, RZ ;  /* 0x0000000600127819 */ /* 0x000fe200000006ff */
[----:B------:R-:W-:Y:S01]  /*6330*/  FMUL R20, R11, R11 ;  /* 0x0000000b0b147220 */ /* 0x000fe20000400000 */
[----:B------:R-:W-:Y:S01]  /*6340*/  LOP3.LUT R21, R22, 0x1, RZ, 0xc0, !PT ;  /* 0x0000000116157812 */ /* 0x000fe200078ec0ff */
[----:B-12---:R-:W-:Y:S01]  /*6350*/  FADD R25, R14, -R16 ;  /* 0x800000100e197221 */ /* 0x006fe20000000000 */
[----:B------:R-:W-:Y:S01]  /*6360*/  LOP3.LUT R19, R18, 0x1c0, RZ, 0xc0, !PT ;  /* 0x000001c012137812 */ /* 0x000fe200078ec0ff */
[----:B------:R-:W-:Y:S01]  /*6370*/  FFMA R18, R20, R9, -0.0013887860113754868507 ;  /* 0xbab607ed14127423 */ /* 0x000fe20000000009 */
[----:B------:R-:W-:Y:S01]  /*6380*/  ISETP.NE.U32.AND P0, PT, R21, 0x1, PT ;  /* 0x000000011500780c */ /* 0x000fe20003f05070 */
[----:B------:R-:W-:Y:S01]  /*6390*/  IMAD.MOV.U32 R21, RZ, RZ, 0x3d2aaabb ;  /* 0x3d2aaabbff157424 */ /* 0x000fe200078e00ff */
[----:B------:R-:W-:Y:S01]  /*63a0*/  I2FP.F32.U32 R23, R19 ;  /* 0x0000001300177245 */ /* 0x000fe20000201000 */
[----:B------:R-:W-:Y:S01]  /*63b0*/  BSSY.RECONVERGENT B0, `(.L_x_85) ;  /* 0x0000093000007945 */ /* 0x000fe20003800200 */
[----:B------:R-:W-:-:S02]  /*63c0*/  FSEL R19, R18, -0.00019574658654164522886, !P0 ;  /* 0xb94d415312137808 */ /* 0x000fc40004000000 */
[----:B------:R-:W-:Y:S01]  /*63d0*/  FSEL R21, R21, 0.0083327032625675201416, !P0 ;  /* 0x3c0885e415157808 */ /* 0x000fe20004000000 */
[----:B------:R-:W-:Y:S01]  /*63e0*/  FMUL R18, R23, 0.0009765625 ;  /* 0x3a80000017127820 */ /* 0x000fe20000400000 */
[----:B------:R-:W-:Y:S01]  /*63f0*/  IMAD.MOV.U32 R23, RZ, RZ, 0x3effffff ;  /* 0x3effffffff177424 */ /* 0x000fe200078e00ff */
[----:B------:R-:W-:Y:S02]  /*6400*/  FSEL R11, R11, 1, P0 ;  /* 0x3f8000000b0b7808 */ /* 0x000fe40000000000 */
[----:B------:R-:W-:Y:S01]  /*6410*/  FFMA R21, R20, R19, R21 ;  /* 0x0000001314157223 */ /* 0x000fe20000000015 */
[----:B------:R-:W-:Y:S01]  /*6420*/  LOP3.LUT R27, R0, 0x1f0, RZ, 0xc0, !PT ;  /* 0x000001f0001b7812 */ /* 0x000fe200078ec0ff */
[----:B------:R-:W0:Y:S01]  /*6430*/  F2F.F64.F32 R18, R18 ;  /* 0x0000001200127310 */ /* 0x000e220000201800 */
[----:B------:R-:W-:Y:S02]  /*6440*/  FSEL R23, -R23, -0.16666662693023681641, !P0 ;  /* 0xbe2aaaa817177808 */ /* 0x000fe40004000100 */
[----:B------:R-:W-:-:S03]  /*6450*/  LOP3.LUT P0, RZ, R22, 0x2, RZ, 0xc0, !PT ;  /* 0x0000000216ff7812 */ /* 0x000fc6000780c0ff */
[C---:B------:R-:W-:Y:S01]  /*6460*/  FFMA R21, R20.reuse, R21, R23 ;  /* 0x0000001514157223 */ /* 0x040fe20000000017 */
[----:B------:R-:W-:-:S04]  /*6470*/  FFMA R20, R20, R11, RZ ;  /* 0x0000000b14147223 */ /* 0x000fc800000000ff */
[----:B------:R-:W-:Y:S01]  /*6480*/  FFMA R26, R20, R21, R11 ;  /* 0x00000015141a7223 */ /* 0x000fe2000000000b */
[C-C-:B------:R-:W-:Y:S01]  /*6490*/  FADD R11, R15.reuse, -R17.reuse ;  /* 0x800000110f0b7221 */ /* 0x140fe20000000000 */
[----:B------:R-:W-:Y:S01]  /*64a0*/  FADD R21, R15, R17 ;  /* 0x000000110f157221 */ /* 0x000fe20000000000 */
[----:B------:R-:W-:Y:S01]  /*64b0*/  FADD R20, R14, R16 ;  /* 0x000000100e147221 */ /* 0x000fe20000000000 */
[----:B0-----:R-:W-:Y:S01]  /*64c0*/  DMUL R22, R18, -UR10 ;  /* 0x8000000a12167c28 */ /* 0x001fe20008000000 */
[----:B------:R-:W-:Y:S01]  /*64d0*/  @P0 FADD R26, RZ, -R26 ;  /* 0x8000001aff1a0221 */ /* 0x000fe20000000000 */
[----:B------:R-:W-:Y:S01]  /*64e0*/  LOP3.LUT R19, R2, 0xfffffff0, RZ, 0xc0, !PT ;  /* 0xfffffff002137812 */ /* 0x000fe200078ec0ff */
[----:B------:R-:W-:Y:S01]  /*64f0*/  IMAD.IADD R16, R27, 0x1, R0 ;  /* 0x000000011b107824 */ /* 0x000fe200078e0200 */
[----:B------:R-:W-:Y:S01]  /*6500*/  LOP3.LUT R27, R0, 0x1f8, RZ, 0xc0, !PT ;  /* 0x000001f8001b7812 */ /* 0x000fe200078ec0ff */
[C---:B------:R-:W-:Y:S01]  /*6510*/  FMUL R15, R26.reuse, R11 ;  /* 0x0000000b1a0f7220 */ /* 0x040fe20000400000 */
[-C--:B------:R-:W-:Y:S01]  /*6520*/  FMUL R26, R26, R25.reuse ;  /* 0x000000191a1a7220 */ /* 0x080fe20000400000 */
[----:B------:R-:W-:Y:S01]  /*6530*/  IMAD.IADD R17, R2, 0x1, R19 ;  /* 0x0000000102117824 */ /* 0x000fe200078e0213 */
[----:B------:R-:W-:Y:S01]  /*6540*/  IADD3 R27, PT, PT, R27, R0, RZ ;  /* 0x000000001b1b7210 */ /* 0x000fe20007ffe0ff */
[C---:B------:R-:W-:Y:S01]  /*6550*/  FFMA R18, R24.reuse, R25, -R15 ;  /* 0x0000001918127223 */ /* 0x040fe2000000080f */
[----:B------:R-:W-:Y:S01]  /*6560*/  FFMA R19, R24, R11, R26 ;  /* 0x0000000b18137223 */ /* 0x000fe2000000001a */
[C---:B------:R-:W-:Y:S01]  /*6570*/  VIADD R25, R17.reuse, 0x10 ;  /* 0x0000001011197836 */ /* 0x040fe20000000000 */
[----:B------:R-:W-:Y:S01]  /*6580*/  LEA R11, R16, UR8, 0x3 ;  /* 0x00000008100b7c11 */ /* 0x000fe2000f8e18ff */
[----:B------:R-:W-:Y:S01]  /*6590*/  IMAD.WIDE.U32 R14, R17, 0x8, R12 ;  /* 0x00000008110e7825 */ /* 0x000fe200078e000c */
[----:B------:R-:W0:Y:S01]  /*65a0*/  F2F.F32.F64 R23, R22 ;  /* 0x0000001600177310 */ /* 0x000e220000301000 */
[----:B------:R-:W-:-:S02]  /*65b0*/  LEA R27, R27, UR8, 0x3 ;  /* 0x000000081b1b7c11 */ /* 0x000fc4000f8e18ff */
[----:B------:R-:W-:Y:S01]  /*65c0*/  IMAD.WIDE.U32 R24, R25, 0x8, R12 ;  /* 0x0000000819187825 */ /* 0x000fe200078e000c */
[----:B------:R-:W-:Y:S04]  /*65d0*/  STG.E desc[UR6][R14.64], R20 ;  /* 0x000000140e007986 */ /* 0x000fe8000c101906 */
[----:B------:R-:W-:Y:S04]  /*65e0*/  STG.E desc[UR6][R14.64+0x4], R21 ;  /* 0x000004150e007986 */ /* 0x000fe8000c101906 */
[----:B------:R-:W-:Y:S01]  /*65f0*/  STS.64 [R11], R20 ;  /* 0x000000140b007388 */ /* 0x000fe20000000a00 */
[----:B0-----:R-:W-:-:S03]  /*6600*/  FMUL R26, R23, 0.63661974668502807617 ;  /* 0x3f22f983171a7820 */ /* 0x001fc60000400000 */
[----:B------:R-:W-:Y:S01]  /*6610*/  STS.64 [R11+0x80], R18 ;  /* 0x000080120b007388 */ /* 0x000fe20000000a00 */
[----:B------:R-:W-:-:S03]  /*6620*/  FSETP.GE.AND P1, PT, |R23|, 105615, PT ;  /* 0x47ce47801700780b */ /* 0x000fc60003f26200 */
[----:B------:R0:W-:Y:S01]  /*6630*/  STG.E desc[UR6][R24.64], R18 ;  /* 0x0000001218007986 */ /* 0x0001e2000c101906 */
[----:B------:R-:W1:Y:S03]  /*6640*/  F2I.NTZ R26, R26 ;  /* 0x0000001a001a7305 */ /* 0x000e660000203100 */
[----:B------:R2:W-:Y:S01]  /*6650*/  STG.E desc[UR6][R24.64+0x4], R19 ;  /* 0x0000041318007986 */ /* 0x0005e2000c101906 */
[----:B------:R-:W-:Y:S01]  /*6660*/  BAR.SYNC.DEFER_BLOCKING 0x0 ;  /* 0x0000000000007b1d */ /* 0x000fe20000010000 */
[----:B0-----:R-:W-:Y:S02]  /*6670*/  P2R R18, PR, RZ, 0x2 ;  /* 0x00000002ff127803 */ /* 0x001fe40000000000 */
[----:B-1----:R-:W-:-:S05]  /*6680*/  I2FP.F32.S32 R22, R26 ;  /* 0x0000001a00167245 */ /* 0x002fca0000201400 */
[----:B------:R-:W-:-:S04]  /*6690*/  FFMA R21, R22, -1.5707962512969970703, R23 ;  /* 0xbfc90fda16157823 */ /* 0x000fc80000000017 */
[----:B------:R-:W-:-:S04]  /*66a0*/  FFMA R21, R22, -7.5497894158615963534e-08, R21 ;  /* 0xb3a2216816157823 */ /* 0x000fc80000000015 */
[----:B------:R-:W-:Y:S01]  /*66b0*/  FFMA R11, R22, -5.3903029534742383927e-15, R21 ;  /* 0xa7c234c5160b7823 */ /* 0x000fe20000000015 */
[----:B------:R-:W-:Y:S01]  /*66c0*/  IMAD.MOV.U32 R22, RZ, RZ, R26 ;  /* 0x000000ffff167224 */ /* 0x000fe200078e001a */
[----:B------:R0:W1:Y:S02]  /*66d0*/  LDS.64 R14, [R27] ;  /* 0x000000001b0e7984 */ /* 0x0000640000000a00 */
[----:B--2---:R-:W-:Y:S02]  /*66e0*/  IMAD.MOV.U32 R24, RZ, RZ, R11 ;  /* 0x000000ffff187224 */ /* 0x004fe400078e000b */
        /* <DEDUP_REMOVED lines=9> */
[----:B------:R-:W3:Y:S02]  /*6780*/  LDCU.64 UR12, c[0x4][URZ] ;  /* 0x01000000ff0c77ac */ /* 0x000ee40008000a00 */
[----:B------:R-:W-:Y:S01]  /*6790*/  LOP3.LUT R24, R18, 0x80000000, RZ, 0xfc, !PT ;  /* 0x8000000012187812 */ /* 0x000fe200078efcff */
[----:B------:R-:W-:Y:S01]  /*67a0*/  UMOV UR5, URZ ;  /* 0x000000ff00057c82 */ /* 0x000fe20008000000 */
[----:B------:R-:W-:-:S05]  /*67b0*/  UMOV UR4, URZ ;  /* 0x000000ff00047c82 */ /* 0x000fca0008000000 */
.L_x_87:
        /* <DEDUP_REMOVED lines=43> */
[----:B------:R-:W-:Y:S02]  /*6a70*/  @P1 IMAD.MOV.U32 R19, RZ, RZ, R5 ;  /* 0x000000ffff131224 */ /* 0x000fe400078e0005 */
[----:B------:R-:W-:-:S02]  /*6a80*/  @P2 IMAD.MOV.U32 R19, RZ, RZ, R6 ;  /* 0x000000ffff132224 */ /* 0x000fc400078e0006 */
[----:B------:R-:W-:Y:S01]  /*6a90*/  @P0 IMAD.MOV.U32 R24, RZ, RZ, R5 ;  /* 0x000000ffff180224 */ /* 0x000fe200078e0005 */
[----:B------:R-:W-:Y:S01]  /*6aa0*/  @P1 MOV R24, R6 ;  /* 0x0000000600181202 */ /* 0x000fe20000000f00 */
[--C-:B------:R-:W-:Y:S02]  /*6ab0*/  @P2 IMAD.MOV.U32 R24, RZ, RZ, R7.reuse ;  /* 0x000000ffff182224 */ /* 0x100fe400078e0007 */
[----:B------:R-:W-:Y:S02]  /*6ac0*/  @P3 IMAD.MOV.U32 R19, RZ, RZ, R7 ;  /* 0x000000ffff133224 */ /* 0x000fe400078e0007 */
[--C-:B------:R-:W-:Y:S02]  /*6ad0*/  @P4 IMAD.MOV.U32 R19, RZ, RZ, R8.reuse ;  /* 0x000000ffff134224 */ /* 0x100fe400078e0008 */
[----:B------:R-:W-:Y:S02]  /*6ae0*/  @P5 IMAD.MOV.U32 R19, RZ, RZ, R25 ;  /* 0x000000ffff135224 */ /* 0x000fe400078e0019 */
[----:B------:R-:W-:Y:S01]  /*6af0*/  @P3 IMAD.MOV.U32 R24, RZ, RZ, R8 ;  /* 0x000000ffff183224 */ /* 0x000fe200078e0008 */
[----:B------:R-:W-:Y:S01]  /*6b00*/  @P4 MOV R24, R25 ;  /* 0x0000001900184202 */ /* 0x000fe20000000f00 */
[----:B------:R-:W-:Y:S01]  /*6b10*/  IMAD.MOV.U32 R20, RZ, RZ, R19 ;  /* 0x000000ffff147224 */ /* 0x000fe200078e0013 */
[----:B------:R-:W-:Y:S06]  /*6b20*/  @!P6 BRA `(.L_x_89) ;  /* 0x00000000002ce947 */ /* 0x000fec0003800000 */
[----:B------:R-:W-:Y:S01]  /*6b30*/  @P0 IMAD.MOV.U32 R21, RZ, RZ, R3 ;  /* 0x000000ffff150224 */ /* 0x000fe200078e0003 */
[----:B------:R-:W-:Y:S01]  /*6b40*/  ISETP.EQ.AND P0, PT, R26, 0x8, PT ;  /* 0x000000081a00780c */ /* 0x000fe20003f02270 */
[----:B------:R-:W-:Y:S01]  /*6b50*/  @P1 IMAD.MOV.U32 R21, RZ, RZ, R4 ;  /* 0x000000ffff151224 */ /* 0x000fe200078e0004 */
[----:B------:R-:W-:Y:S01]  /*6b60*/  LOP3.LUT R19, R18, 0x1f, RZ, 0xc0, !PT ;  /* 0x0000001f12137812 */ /* 0x000fe200078ec0ff */
[----:B------:R-:W-:Y:S01]  /*6b70*/  @P2 IMAD.MOV.U32 R21, RZ, RZ, R5 ;  /* 0x000000ffff152224 */ /* 0x000fe200078e0005 */
[----:B------:R-:W-:Y:S01]  /*6b80*/  @P3 MOV R21, R6 ;  /* 0x0000000600153202 */ /* 0x000fe20000000f00 */
[----:B------:R-:W-:Y:S01]  /*6b90*/  @P4 IMAD.MOV.U32 R21, RZ, RZ, R7 ;  /* 0x000000ffff154224 */ /* 0x000fe200078e0007 */
[----:B------:R-:W-:Y:S01]  /*6ba0*/  SHF.L.W.U32.HI R24, R20, R19, R24 ;  /* 0x0000001314187219 */ /* 0x000fe20000010e18 */
[----:B------:R-:W-:-:S06]  /*6bb0*/  @P5 IMAD.MOV.U32 R21, RZ, RZ, R8 ;  /* 0x000000ffff155224 */ /* 0x000fcc00078e0008 */
[----:B------:R-:W-:-:S05]  /*6bc0*/  @P0 IMAD.MOV.U32 R21, RZ, RZ, R25 ;  /* 0x000000ffff150224 */ /* 0x000fca00078e0019 */
[----:B------:R-:W-:-:S07]  /*6bd0*/  SHF.L.W.U32.HI R20, R21, R19, R20 ;  /* 0x0000001315147219 */ /* 0x000fce0000010e14 */
.L_x_89:
[----:B------:R-:W-:Y:S05]  /*6be0*/  BSYNC.RECONVERGENT B1 ;  /* 0x0000000000017941 */ /* 0x000fea0003800200 */
.L_x_88:
        /* <DEDUP_REMOVED lines=9> */
[----:B------:R-:W3:Y:S01]  /*6c80*/  I2F.F64.S64 R18, R18 ;  /* 0x0000001200127312 */ /* 0x000ee20000301c00 */
[----:B------:R-:W-:Y:S01]  /*6c90*/  ISETP.GE.AND P0, PT, R26, RZ, PT ;  /* 0x000000ff1a00720c */ /* 0x000fe20003f06270 */
[----:B------:R-:W-:Y:S01]  /*6ca0*/  IMAD.IADD R26, R25, 0x1, -R24 ;  /* 0x00000001191a7824 */ /* 0x000fe200078e0a18 */
[----:B---3--:R-:W-:-:S10]  /*6cb0*/  DMUL R20, R18, UR4 ;  /* 0x0000000412147c28 */ /* 0x008fd40008000000 */
[----:B------:R-:W3:Y:S02]  /*6cc0*/  F2F.F32.F64 R20, R20 ;  /* 0x0000001400147310 */ /* 0x000ee40000301000 */
[----:B---3--:R-:W-:-:S07]  /*6cd0*/  FSEL R24, -R20, R20, !P0 ;  /* 0x0000001414187208 */ /* 0x008fce0004000100 */
.L_x_86:
[----:B------:R-:W-:Y:S05]  /*6ce0*/  BSYNC.RECONVERGENT B0 ;  /* 0x0000000000007941 */ /* 0x000fea0003800200 */
.L_x_85:
[----:B------:R-:W-:Y:S01]  /*6cf0*/  FMUL R18, R24, R24 ;  /* 0x0000001818127220 */ /* 0x000fe20000400000 */
[C---:B------:R-:W-:Y:S01]  /*6d00*/  LOP3.LUT R20, R26.reuse, 0x1, RZ, 0xc0, !PT ;  /* 0x000000011a147812 */ /* 0x040fe200078ec0ff */
[----:B------:R-:W-:Y:S01]  /*6d10*/  VIADD R21, R26, 0x1 ;  /* 0x000000011a157836 */ /* 0x000fe20000000000 */
[----:B------:R-:W-:Y:S01]  /*6d20*/  MOV R25, 0x3c0885e4 ;  /* 0x3c0885e400197802 */ /* 0x000fe20000000f00 */
[----:B------:R-:W-:Y:S01]  /*6d30*/  FFMA R19, R18, R9, -0.0013887860113754868507 ;  /* 0xbab607ed12137423 */ /* 0x000fe20000000009 */
[----:B------:R-:W-:Y:S01]  /*6d40*/  ISETP.NE.U32.AND P0, PT, R20, 0x1, PT ;  /* 0x000000011400780c */ /* 0x000fe20003f05070 */
[----:B------:R-:W-:Y:S01]  /*6d50*/  IMAD.MOV.U32 R20, RZ, RZ, 0x3e2aaaa8 ;  /* 0x3e2aaaa8ff147424 */ /* 0x000fe200078e00ff */
[----:B------:R-:W-:Y:S01]  /*6d60*/  LOP3.LUT P1, RZ, R21, 0x2, RZ, 0xc0, !PT ;  /* 0x0000000215ff7812 */ /* 0x000fe2000782c0ff */
[----:B------:R-:W-:Y:S01]  /*6d70*/  BSSY.RECONVERGENT B0, `(.L_x_90) ;  /* 0x0000068000007945 */ /* 0x000fe20003800200 */
[----:B------:R-:W-:Y:S02]  /*6d80*/  FSEL R19, R19, -0.00019574658654164522886, P0 ;  /* 0xb94d415313137808 */ /* 0x000fe40000000000 */
[----:B------:R-:W-:-:S02]  /*6d90*/  FSEL R25, R25, 0.041666727513074874878, !P0 ;  /* 0x3d2aaabb19197808 */ /* 0x000fc40004000000 */
[----:B------:R-:W-:Y:S02]  /*6da0*/  FSETP.GE.AND P2, PT, |R23|, 105615, PT ;  /* 0x47ce47801700780b */ /* 0x000fe40003f46200 */
        /* <DEDUP_REMOVED lines=12> */
[----:B------:R-:W-:Y:S02]  /*6e70*/  IMAD.SHL.U32 R11, R23, 0x100, RZ ;  /* 0x00000100170b7824 */ /* 0x000fe400078e00ff */
[----:B------:R-:W-:Y:S02]  /*6e80*/  HFMA2 R20, -RZ, RZ, 0, 0 ;  /* 0x00000000ff147431 */ /* 0x000fe400000001ff */
[----:B0-----:R-:W-:Y:S01]  /*6e90*/  IMAD.MOV.U32 R27, RZ, RZ, RZ ;  /* 0x000000ffff1b7224 */ /* 0x001fe200078e00ff */
[----:B------:R-:W0:Y:S01]  /*6ea0*/  LDCU.64 UR12, c[0x4][URZ] ;  /* 0x01000000ff0c77ac */ /* 0x000e220008000a00 */
[----:B------:R-:W-:Y:S01]  /*6eb0*/  LOP3.LUT R29, R11, 0x80000000, RZ, 0xfc, !PT ;  /* 0x800000000b1d7812 */ /* 0x000fe200078efcff */
[----:B------:R-:W-:Y:S01]  /*6ec0*/  UMOV UR5, URZ ;  /* 0x000000ff00057c82 */ /* 0x000fe20008000000 */
[----:B------:R-:W-:-:S05]  /*6ed0*/  UMOV UR4, URZ ;  /* 0x000000ff00047c82 */ /* 0x000fca0008000000 */
.L_x_92:
        /* <DEDUP_REMOVED lines=54> */
[----:B------:R-:W-:Y:S01]  /*7240*/  @P2 MOV R19, R3 ;  /* 0x0000000300132202 */ /* 0x000fe20000000f00 */
[----:B------:R-:W-:Y:S01]  /*7250*/  @P1 IMAD.MOV.U32 R19, RZ, RZ, R4 ;  /* 0x000000ffff131224 */ /* 0x000fe200078e0004 */
[----:B------:R-:W-:Y:S01]  /*7260*/  LOP3.LUT R20, R20, 0x1f, RZ, 0xc0, !PT ;  /* 0x0000001f14147812 */ /* 0x000fe200078ec0ff */
[----:B------:R-:W-:Y:S01]  /*7270*/  @P0 IMAD.MOV.U32 R19, RZ, RZ, R5 ;  /* 0x000000ffff130224 */ /* 0x000fe200078e0005 */
[----:B------:R-:W-:Y:S01]  /*7280*/  ISETP.EQ.AND P0, PT, R22, 0x8, PT ;  /* 0x000000081600780c */ /* 0x000fe20003f02270 */
[----:B------:R-:W-:Y:S01]  /*7290*/  @P3 IMAD.MOV.U32 R19, RZ, RZ, R6 ;  /* 0x000000ffff133224 */ /* 0x000fe200078e0006 */
[----:B------:R-:W-:Y:S01]  /*72a0*/  SHF.L.W.U32.HI R11, R18, R20, R11 ;  /* 0x00000014120b7219 */ /* 0x000fe20000010e0b */
[----:B------:R-:W-:Y:S01]  /*72b0*/  @P5 IMAD.MOV.U32 R19, RZ, RZ, R7 ;  /* 0x000000ffff135224 */ /* 0x000fe200078e0007 */
[----:B------:R-:W-:-:S09]  /*72c0*/  @P4 MOV R19, R8 ;  /* 0x0000000800134202 */ /* 0x000fd20000000f00 */
[----:B------:R-:W-:-:S05]  /*72d0*/  @P0 IMAD.MOV.U32 R19, RZ, RZ, R27 ;  /* 0x000000ffff130224 */ /* 0x000fca00078e001b */
[----:B------:R-:W-:-:S07]  /*72e0*/  SHF.L.W.U32.HI R18, R19, R20, R18 ;  /* 0x0000001413127219 */ /* 0x000fce0000010e12 */
.L_x_94:
[----:B------:R-:W-:Y:S05]  /*72f0*/  BSYNC.RECONVERGENT B1 ;  /* 0x0000000000017941 */ /* 0x000fea0003800200 */
.L_x_93:
        /* <DEDUP_REMOVED lines=15> */
.L_x_91:
[----:B------:R-:W-:Y:S05]  /*73f0*/  BSYNC.RECONVERGENT B0 ;  /* 0x0000000000007941 */ /* 0x000fea0003800200 */
.L_x_90:
[----:B------:R-:W-:Y:S01]  /*7400*/  FMUL R20, R11, R11 ;  /* 0x0000000b0b147220 */ /* 0x000fe20000400000 */
[----:B------:R-:W-:Y:S01]  /*7410*/  LOP3.LUT R19, R22, 0x1, RZ, 0xc0, !PT ;  /* 0x0000000116137812 */ /* 0x000fe200078ec0ff */
[----:B------:R-:W-:Y:S01]  /*7420*/  IMAD.MOV.U32 R26, RZ, RZ, 0x3effffff ;  /* 0x3effffffff1a7424 */ /* 0x000fe200078e00ff */
[----:B------:R-:W-:Y:S01]  /*7430*/  MOV R25, 0x3d2aaabb ;  /* 0x3d2aaabb00197802 */ /* 0x000fe20000000f00 */
[----:B------:R-:W-:Y:S01]  /*7440*/  FFMA R23, R20, R9, -0.0013887860113754868507 ;  /* 0xbab607ed14177423 */ /* 0x000fe20000000009 */
[----:B------:R-:W-:Y:S01]  /*7450*/  ISETP.NE.U32.AND P0, PT, R19, 0x1, PT ;  /* 0x000000011300780c */ /* 0x000fe20003f05070 */
[----:B------:R-:W-:Y:S01]  /*7460*/  IMAD.SHL.U32 R18, R0, 0x80, RZ ;  /* 0x0000008000127824 */ /* 0x000fe200078e00ff */
[----:B------:R-:W-:Y:S01]  /*7470*/  LOP3.LUT P1, RZ, R22, 0x2, RZ, 0xc0, !PT ;  /* 0x0000000216ff7812 */ /* 0x000fe2000782c0ff */
[----:B------:R-:W-:Y:S01]  /*7480*/  BSSY.RECONVERGENT B0, `(.L_x_95) ;  /* 0x0000092000007945 */ /* 0x000fe20003800200 */
[----:B------:R-:W-:Y:S02]  /*7490*/  FSEL R23, R23, -0.00019574658654164522886, !P0 ;  /* 0xb94d415317177808 */ /* 0x000fe40004000000 */
[----:B------:R-:W-:-:S02]  /*74a0*/  FSEL R25, R25, 0.0083327032625675201416, !P0 ;  /* 0x3c0885e419197808 */ /* 0x000fc40004000000 */
[----:B------:R-:W-:Y:S01]  /*74b0*/  FSEL R22, -R26, -0.16666662693023681641, !P0 ;  /* 0xbe2aaaa81a167808 */ /* 0x000fe20004000100 */
[----:B-12---:R-:W-:Y:S01]  /*74c0*/  FADD R26, R15, -R17 ;  /* 0x800000110f1a7221 */ /* 0x006fe20000000000 */
[----:B------:R-:W-:Y:S01]  /*74d0*/  LOP3.LUT R18, R18, 0x180, RZ, 0xc0, !PT ;  /* 0x0000018012127812 */ /* 0x000fe200078ec0ff */
[C---:B------:R-:W-:Y:S01]  /*74e0*/  FFMA R23, R20.reuse, R23, R25 ;  /* 0x0000001714177223 */ /* 0x040fe20000000019 */
[----:B------:R-:W-:Y:S01]  /*74f0*/  FSEL R11, R11, 1, P0 ;  /* 0x3f8000000b0b7808 */ /* 0x000fe20000000000 */
[----:B------:R-:W-:Y:S01]  /*7500*/  FADD R17, R15, R17 ;  /* 0x000000110f117221 */ /* 0x000fe20000000000 */
[----:B------:R-:W-:Y:S01]  /*7510*/  I2FP.F32.U32 R18, R18 ;  /* 0x0000001200127245 */ /* 0x000fe20000201000 */
[----:B------:R-:W-:Y:S01]  /*7520*/  FFMA R22, R20, R23, R22 ;  /* 0x0000001714167223 */ /* 0x000fe20000000016 */
[----:B------:R-:W-:Y:S01]  /*7530*/  LOP3.LUT R25, R0, 0x1f8, RZ, 0xc0, !PT ;  /* 0x000001f800197812 */ /* 0x000fe200078ec0ff */
[----:B------:R-:W-:Y:S02]  /*7540*/  FFMA R20, R20, R11, RZ ;  /* 0x0000000b14147223 */ /* 0x000fe400000000ff */
[----:B------:R-:W-:-:S02]  /*7550*/  FMUL R24, R18, 0.0009765625 ;  /* 0x3a80000012187820 */ /* 0x000fc40000400000 */
[----:B------:R-:W-:Y:S01]  /*7560*/  FFMA R23, R20, R22, R11 ;  /* 0x0000001614177223 */ /* 0x000fe2000000000b */
[----:B------:R-:W-:Y:S01]  /*7570*/  LOP3.LUT R11, R2, 0xfffffff8, RZ, 0xc0, !PT ;  /* 0xfffffff8020b7812 */ /* 0x000fe200078ec0ff */
[----:B------:R1:W2:Y:S01]  /*7580*/  F2F.F64.F32 R18, R24 ;  /* 0x0000001800127310 */ /* 0x0002a20000201800 */
[C-C-:B------:R-:W-:Y:S01]  /*7590*/  FADD R22, R14.reuse, -R16.reuse ;  /* 0x800000100e167221 */ /* 0x140fe20000000000 */
[----:B------:R-:W-:Y:S01]  /*75a0*/  @P1 FADD R23, RZ, -R23 ;  /* 0x80000017ff171221 */ /* 0x000fe20000000000 */
[----:B------:R-:W-:Y:S01]  /*75b0*/  FADD R16, R14, R16 ;  /* 0x000000100e107221 */ /* 0x000fe20000000000 */
[----:B------:R-:W-:Y:S02]  /*75c0*/  IMAD.IADD R11, R2, 0x1, R11 ;  /* 0x00000001020b7824 */ /* 0x000fe400078e020b */
[C---:B------:R-:W-:Y:S01]  /*75d0*/  FMUL R14, R23.reuse, R26 ;  /* 0x0000001a170e7220 */ /* 0x040fe20000400000 */
[----:B------:R-:W-:Y:S01]  /*75e0*/  FMUL R23, R23, R22 ;  /* 0x0000001617177220 */ /* 0x000fe20000400000 */
[----:B------:R-:W-:Y:S01]  /*75f0*/  IMAD R28, R25, 0x8, R10 ;  /* 0x00000008191c7824 */ /* 0x000fe200078e020a */
[C---:B0-----:R-:W-:Y:S01]  /*7600*/  IADD3 R27, PT, PT, R11.reuse, 0x8, RZ ;  /* 0x000000080b1b7810 */ /* 0x041fe20007ffe0ff */
[----:B-1----:R-:W-:-:S04]  /*7610*/  IMAD.WIDE.U32 R24, R11, 0x8, R12 ;  /* 0x000000080b187825 */ /* 0x002fc800078e000c */
[C---:B------:R-:W-:Y:S01]  /*7620*/  FFMA R23, R21.reuse, R26, R23 ;  /* 0x0000001a15177223 */ /* 0x040fe20000000017 */
[----:B------:R-:W-:Y:S01]  /*7630*/  FFMA R22, R21, R22, -R14 ;  /* 0x0000001615167223 */ /* 0x000fe2000000080e */
[----:B------:R-:W-:Y:S01]  /*7640*/  STS.64 [R28], R16 ;  /* 0x000000101c007388 */ /* 0x000fe20000000a00 */
[----:B------:R-:W-:Y:S01]  /*7650*/  IMAD.WIDE.U32 R26, R27, 0x8, R12 ;  /* 0x000000081b1a7825 */ /* 0x000fe200078e000c */
[----:B--2---:R-:W-:Y:S02]  /*7660*/  DMUL R18, R18, -UR10 ;  /* 0x8000000a12127c28 */ /* 0x004fe40008000000 */
[----:B------:R-:W-:Y:S01]  /*7670*/  STG.E desc[UR6][R24.64], R16 ;  /* 0x0000001018007986 */ /* 0x000fe2000c101906 */
[----:B------:R-:W-:-:S03]  /*7680*/  IMAD.SHL.U32 R14, R0, 0x8, RZ ;  /* 0x00000008000e7824 */ /* 0x000fc600078e00ff */
[----:B------:R0:W-:Y:S01]  /*7690*/  STG.E desc[UR6][R24.64+0x4], R17 ;  /* 0x0000041118007986 */ /* 0x0001e2000c101906 */
[----:B------:R-:W1:Y:S01]  /*76a0*/  F2F.F32.F64 R20, R18 ;  /* 0x0000001200147310 */ /* 0x000e620000301000 */
[----:B------:R-:W-:Y:S02]  /*76b0*/  LOP3.LUT R11, R14, 0xfe0, RZ, 0xc0, !PT ;  /* 0x00000fe00e0b7812 */ /* 0x000fe400078ec0ff */
[----:B------:R2:W-:Y:S03]  /*76c0*/  STS.64 [R28+0x40], R22 ;  /* 0x000040161c007388 */ /* 0x0005e60000000a00 */
[----:B------:R-:W-:Y:S01]  /*76d0*/  IMAD.IADD R29, R10, 0x1, R11 ;  /* 0x000000010a1d7824 */ /* 0x000fe200078e020b */
[----:B------:R2:W-:Y:S04]  /*76e0*/  STG.E desc[UR6][R26.64], R22 ;  /* 0x000000161a007986 */ /* 0x0005e8000c101906 */
[----:B------:R2:W-:Y:S01]  /*76f0*/  STG.E desc[UR6][R26.64+0x4], R23 ;  /* 0x000004171a007986 */ /* 0x0005e2000c101906 */
[----:B------:R-:W-:Y:S01]  /*7700*/  BAR.SYNC.DEFER_BLOCKING 0x0 ;  /* 0x0000000000007b1d */ /* 0x000fe20000010000 */
[C---:B-1----:R-:W-:Y:S01]  /*7710*/  FMUL R14, R20.reuse, 0.63661974668502807617 ;  /* 0x3f22f983140e7820 */ /* 0x042fe20000400000 */
[----:B------:R-:W-:-:S04]  /*7720*/  FSETP.GE.AND P2, PT, |R20|, 105615, PT ;  /* 0x47ce47801400780b */ /* 0x000fc80003f46200 */
[----:B------:R-:W1:Y:S02]  /*7730*/  F2I.NTZ R11, R14 ;  /* 0x0000000e000b7305 */ /* 0x000e640000203100 */
[----:B-1----:R-:W-:Y:S01]  /*7740*/  I2FP.F32.S32 R21, R11 ;  /* 0x0000000b00157245 */ /* 0x002fe20000201400 */
[----:B0-----:R-:W-:Y:S01]  /*7750*/  IMAD.MOV.U32 R25, RZ, RZ, R11 ;  /* 0x000000ffff197224 */ /* 0x001fe200078e000b */
[----:B------:R2:W0:Y:S03]  /*7760*/  LDS.64 R14, [R29] ;  /* 0x000000001d0e7984 */ /* 0x0004260000000a00 */
[C---:B------:R-:W-:Y:S01]  /*7770*/  FFMA R16, R21.reuse, -1.5707962512969970703, R20 ;  /* 0xbfc90fda15107823 */ /* 0x040fe20000000014 */
[----:B------:R2:W1:Y:S03]  /*7780*/  LDS.64 R18, [R29+0x20] ;  /* 0x000020001d127984 */ /* 0x0004660000000a00 */
[----:B------:R-:W-:-:S04]  /*7790*/  FFMA R16, R21, -7.5497894158615963534e-08, R16 ;  /* 0xb3a2216815107823 */ /* 0x000fc80000000010 */
[----:B------:R-:W-:Y:S01]  /*77a0*/  FFMA R24, R21, -5.3903029534742383927e-15, R16 ;  /* 0xa7c234c515187823 */ /* 0x000fe20000000010 */
[----:B------:R-:W-:-:S03]  /*77b0*/  P2R R16, PR, RZ, 0x4 ;  /* 0x00000004ff107803 */ /* 0x000fc60000000000 */
[----:B------:R-:W-:Y:S01]  /*77c0*/  IMAD.MOV.U32 R21, RZ, RZ, R24 ;  /* 0x000000ffff157224 */ /* 0x000fe200078e0018 */
[----:B--2---:R-:W-:Y:S06]  /*77d0*/  @!P2 BRA `(.L_x_96) ;  /* 0x000000040070a947 */ /* 0x004fec0003800000 */
        /* <DEDUP_REMOVED lines=11> */
.L_x_97:
        /* <DEDUP_REMOVED lines=18> */
[-C--:B------:R-:W-:Y:S01]  /*79b0*/  @P0 MOV R3, R22.reuse ;  /* 0x0000001600030202 */ /* 0x080fe20000000f00 */
[----:B------:R-:W-:Y:S01]  /*79c0*/  @P4 IMAD.MOV.U32 R7, RZ, RZ, R22 ;  /* 0x000000ffff074224 */ /* 0x000fe200078e0016 */
[----:B------:R-:W-:Y:S01]  /*79d0*/  @P5 MOV R8, R22 ;  /* 0x0000001600085202 */ /* 0x000fe20000000f00 */
[----:B------:R-:W-:-:S08]  /*79e0*/  VIADD R26, R26, 0x4 ;  /* 0x000000041a1a7836 */ /* 0x000fd00000000000 */
        /* <DEDUP_REMOVED lines=15> */
[----:B------:R-:W-:Y:S01]  /*7ae0*/  @P3 IMAD.MOV.U32 R11, RZ, RZ, R3 ;  /* 0x000000ffff0b3224 */ /* 0x000fe200078e0003 */
[C---:B------:R-:W-:Y:S01]  /*7af0*/  ISETP.EQ.AND P3, PT, R23.reuse, -0x4, PT ;  /* 0xfffffffc1700780c */ /* 0x040fe20003f62270 */
[--C-:B------:R-:W-:Y:S01]  /*7b00*/  @P4 IMAD.MOV.U32 R11, RZ, RZ, R4.reuse ;  /* 0x000000ffff0b4224 */ /* 0x100fe200078e0004 */
[----:B------:R-:W-:Y:S01]  /*7b10*/  @P4 MOV R17, R3 ;  /* 0x0000000300114202 */ /* 0x000fe20000000f00 */
[----:B------:R-:W-:Y:S01]  /*7b20*/  @P0 IMAD.MOV.U32 R17, RZ, RZ, R4 ;  /* 0x000000ffff110224 */ /* 0x000fe200078e0004 */
[----:B------:R-:W-:Y:S01]  /*7b30*/  ISETP.EQ.AND P4, PT, R23, RZ, PT ;  /* 0x000000ff1700720c */ /* 0x000fe20003f82270 */
[--C-:B------:R-:W-:Y:S01]  /*7b40*/  @P0 IMAD.MOV.U32 R11, RZ, RZ, R5.reuse ;  /* 0x000000ffff0b0224 */ /* 0x100fe200078e0005 */
[----:B------:R-:W-:Y:S01]  /*7b50*/  @P1 MOV R11, R6 ;  /* 0x00000006000b1202 */ /* 0x000fe20000000f00 */
[----:B------:R-:W-:Y:S02]  /*7b60*/  @P1 IMAD.MOV.U32 R17, RZ, RZ, R5 ;  /* 0x000000ffff111224 */ /* 0x000fe400078e0005 */
[----:B------:R-:W-:-:S02]  /*7b70*/  @P2 IMAD.MOV.U32 R17, RZ, RZ, R6 ;  /* 0x000000ffff112224 */ /* 0x000fc400078e0006 */
[--C-:B------:R-:W-:Y:S02]  /*7b80*/  @P2 IMAD.MOV.U32 R11, RZ, RZ, R7.reuse ;  /* 0x000000ffff0b2224 */ /* 0x100fe400078e0007 */
[----:B------:R-:W-:Y:S02]  /*7b90*/  @P3 IMAD.MOV.U32 R17, RZ, RZ, R7 ;  /* 0x000000ffff113224 */ /* 0x000fe400078e0007 */
[----:B------:R-:W-:Y:S02]  /*7ba0*/  @P3 IMAD.MOV.U32 R11, RZ, RZ, R8 ;  /* 0x000000ffff0b3224 */ /* 0x000fe400078e0008 */
[----:B------:R-:W-:Y:S01]  /*7bb0*/  @P4 MOV R17, R8 ;  /* 0x0000000800114202 */ /* 0x000fe20000000f00 */
        /* <DEDUP_REMOVED lines=14> */
.L_x_99:
[----:B------:R-:W-:Y:S05]  /*7ca0*/  BSYNC.RECONVERGENT B1 ;  /* 0x0000000000017941 */ /* 0x000fea0003800200 */
.L_x_98:
        /* <DEDUP_REMOVED lines=15> */
.L_x_96:
[----:B------:R-:W-:Y:S05]  /*7da0*/  BSYNC.RECONVERGENT B0 ;  /* 0x0000000000007941 */ /* 0x000fea0003800200 */
.L_x_95:
[----:B------:R-:W-:Y:S01]  /*7db0*/  FMUL R16, R21, R21 ;  /* 0x0000001515107220 */ /* 0x000fe20000400000 */
[C---:B------:R-:W-:Y:S01]  /*7dc0*/  LOP3.LUT R22, R11.reuse, 0x1, RZ, 0xc0, !PT ;  /* 0x000000010b167812 */ /* 0x040fe200078ec0ff */
        /* <DEDUP_REMOVED lines=20> */
[----:B------:R-:W-:Y:S01]  /*7f10*/  @!P0 MOV R25, RZ ;  /* 0x000000ff00198202 */ /* 0x000fe20000000f00 */
[----:B------:R-:W-:Y:S06]  /*7f20*/  @!P0 BRA `(.L_x_101) ;  /* 0x00000004005c8947 */ /* 0x000fec0003800000 */
[----:B------:R-:W-:Y:S01]  /*7f30*/  IMAD.SHL.U32 R16, R20, 0x100, RZ ;  /* 0x0000010014107824 */ /* 0x000fe200078e00ff */
[----:B------:R-:W-:Y:S01]  /*7f40*/  CS2R R24, SRZ ;  /* 0x0000000000187805 */ /* 0x000fe2000001ff00 */
[----:B------:R-:W2:Y:S03]  /*7f50*/  LDCU.64 UR12, c[0x4][URZ] ;  /* 0x01000000ff0c77ac */ /* 0x000ea60008000a00 */
[----:B------:R-:W-:Y:S01]  /*7f60*/  LOP3.LUT R27, R16, 0x80000000, RZ, 0xfc, !PT ;  /* 0x80000000101b7812 */ /* 0x000fe200078efcff */
[----:B------:R-:W-:Y:S01]  /*7f70*/  UMOV UR5, URZ ;  /* 0x000000ff00057c82 */ /* 0x000fe20008000000 */
[----:B------:R-:W-:-:S05]  /*7f80*/  UMOV UR4, URZ ;  /* 0x000000ff00047c82 */ /* 0x000fca0008000000 */
.L_x_102:
        /* <DEDUP_REMOVED lines=39> */
[----:B------:R-:W-:Y:S01]  /*8200*/  @P4 IMAD.MOV.U32 R17, RZ, RZ, R3 ;  /* 0x000000ffff114224 */ /* 0x000fe200078e0003 */
[----:B------:R-:W-:Y:S01]  /*8210*/  @P4 MOV R24, R4 ;  /* 0x0000000400184202 */ /* 0x000fe20000000f00 */
[----:B------:R-:W-:Y:S01]  /*8220*/  @P2 IMAD.MOV.U32 R17, RZ, RZ, R4 ;  /* 0x000000ffff112224 */ /* 0x000fe200078e0004 */
[----:B------:R-:W-:Y:S01]  /*8230*/  ISETP.EQ.AND P4, PT, R23, 0x4, PT ;  /* 0x000000041700780c */ /* 0x000fe20003f82270 */
[--C-:B------:R-:W-:Y:S02]  /*8240*/  @P2 IMAD.MOV.U32 R24, RZ, RZ, R5.reuse ;  /* 0x000000ffff182224 */ /* 0x100fe400078e0005 */
[----:B------:R-:W-:Y:S01]  /*8250*/  @P1 IMAD.MOV.U32 R17, RZ, RZ, R5 ;  /* 0x000000ffff111224 */ /* 0x000fe200078e0005 */
[----:B------:R-:W-:Y:S01]  /*8260*/  @P0 MOV R17, R6 ;  /* 0x0000000600110202 */ /* 0x000fe20000000f00 */
[----:B------:R-:W-:-:S02]  /*8270*/  @P1 IMAD.MOV.U32 R24, RZ, RZ, R6 ;  /* 0x000000ffff181224 */ /* 0x000fc400078e0006 */
        /* <DEDUP_REMOVED lines=18> */
.L_x_104:
[----:B------:R-:W-:Y:S05]  /*83a0*/  BSYNC.RECONVERGENT B1 ;  /* 0x0000000000017941 */ /* 0x000fea0003800200 */
.L_x_103:
        /* <DEDUP_REMOVED lines=15> */
.L_x_101:
[----:B------:R-:W-:Y:S05]  /*84a0*/  BSYNC.RECONVERGENT B0 ;  /* 0x0000000000007941 */ /* 0x000fea0003800200 */
.L_x_100:
[----:B------:R-:W-:Y:S02]  /*84b0*/  IMAD.SHL.U32 R17, R0, 0x100, RZ ;  /* 0x0000010000117824 */ /* 0x000fe400078e00ff */
[----:B------:R-:W-:Y:S01]  /*84c0*/  FMUL R16, R24, R24 ;  /* 0x0000001818107220 */ /* 0x000fe20000400000 */
[C---:B------:R-:W-:Y:S01]  /*84d0*/  LOP3.LUT R22, R25.reuse, 0x1, RZ, 0xc0, !PT ;  /* 0x0000000119167812 */ /* 0x040fe200078ec0ff */
[----:B------:R-:W-:Y:S01]  /*84e0*/  IMAD.MOV.U32 R23, RZ, RZ, 0x3d2aaabb ;  /* 0x3d2aaabbff177424 */ /* 0x000fe200078e00ff */
[----:B------:R-:W-:Y:S01]  /*84f0*/  LOP3.LUT P1, RZ, R25, 0x2, RZ, 0xc0, !PT ;  /* 0x0000000219ff7812 */ /* 0x000fe2000782c0ff */
[----:B------:R-:W-:Y:S01]  /*8500*/  IMAD.MOV.U32 R25, RZ, RZ, 0x3effffff ;  /* 0x3effffffff197424 */ /* 0x000fe200078e00ff */
[----:B------:R-:W-:Y:S01]  /*8510*/  LOP3.LUT R20, R17, 0x100, RZ, 0xc0, !PT ;  /* 0x0000010011147812 */ /* 0x000fe200078ec0ff */
[----:B------:R-:W-:Y:S01]  /*8520*/  FFMA R17, R16, R9, -0.0013887860113754868507 ;  /* 0xbab607ed10117423 */ /* 0x000fe20000000009 */
[----:B------:R-:W-:Y:S01]  /*8530*/  ISETP.NE.U32.AND P0, PT, R22, 0x1, PT ;  /* 0x000000011600780c */ /* 0x000fe20003f05070 */
[----:B------:R-:W-:Y:S01]  /*8540*/  BSSY.RECONVERGENT B0, `(.L_x_105) ;  /* 0x0000091000007945 */ /* 0x000fe20003800200 */
[----:B------:R-:W-:-:S02]  /*8550*/  I2FP.F32.U32 R20, R20 ;  /* 0x0000001400147245 */ /* 0x000fc40000201000 */
[----:B------:R-:W-:Y:S02]  /*8560*/  FSEL R17, R17, -0.00019574658654164522886, !P0 ;  /* 0xb94d415311117808 */ /* 0x000fe40004000000 */
[----:B------:R-:W-:Y:S01]  /*8570*/  FSEL R23, R23, 0.0083327032625675201416, !P0 ;  /* 0x3c0885e417177808 */ /* 0x000fe20004000000 */
[----:B------:R-:W-:Y:S01]  /*8580*/  FMUL R26, R20, 0.0009765625 ;  /* 0x3a800000141a7820 */ /* 0x000fe20000400000 */
[----:B------:R-:W-:Y:S01]  /*8590*/  FSEL R25, -R25, -0.16666662693023681641, !P0 ;  /* 0xbe2aaaa819197808 */ /* 0x000fe20004000100 */
[--C-:B01----:R-:W-:Y:S01]  /*85a0*/  FADD R20, R14, -R18.reuse ;  /* 0x800000120e147221 */ /* 0x103fe20000000000 */
[----:B------:R-:W-:Y:S01]  /*85b0*/  FSEL R24, R24, 1, P0 ;  /* 0x3f80000018187808 */ /* 0x000fe20000000000 */
[----:B------:R-:W-:Y:S01]  /*85c0*/  FFMA R17, R16, R17, R23 ;  /* 0x0000001110117223 */ /* 0x000fe20000000017 */
[----:B------:R-:W-:Y:S01]  /*85d0*/  FADD R18, R14, R18 ;  /* 0x000000120e127221 */ /* 0x000fe20000000000 */
[----:B------:R-:W0:Y:S01]  /*85e0*/  F2F.F64.F32 R22, R26 ;  /* 0x0000001a00167310 */ /* 0x000e220000201800 */
[----:B------:R-:W-:Y:S01]  /*85f0*/  LOP3.LUT R29, R0, 0x1fe, RZ, 0xc0, !PT ;  /* 0x000001fe001d7812 */ /* 0x000fe200078ec0ff */
[C---:B------:R-:W-:Y:S01]  /*8600*/  FFMA R25, R16.reuse, R17, R25 ;  /* 0x0000001110197223 */ /* 0x040fe20000000019 */
[----:B------:R-:W-:Y:S01]  /*8610*/  FFMA R17, R16, R24, RZ ;  /* 0x0000001810117223 */ /* 0x000fe200000000ff */
[C-C-:B------:R-:W-:Y:S01]  /*8620*/  FADD R16, R15.reuse, -R19.reuse ;  /* 0x800000130f107221 */ /* 0x140fe20000000000 */
[----:B------:R-:W-:Y:S01]  /*8630*/  FADD R19, R15, R19 ;  /* 0x000000130f137221 */ /* 0x000fe20000000000 */
[----:B------:R-:W-:Y:S01]  /*8640*/  LOP3.LUT R15, R0, 0x1fc, RZ, 0xc0, !PT ;  /* 0x000001fc000f7812 */ /* 0x000fe200078ec0ff */
[----:B------:R-:W-:Y:S01]  /*8650*/  FFMA R17, R17, R25, R24 ;  /* 0x0000001911117223 */ /* 0x000fe20000000018 */
[----:B------:R-:W-:Y:S01]  /*8660*/  LOP3.LUT R25, R2, 0xfffffffc, RZ, 0xc0, !PT ;  /* 0xfffffffc02197812 */ /* 0x000fe200078ec0ff */
[----:B------:R-:W-:-:S02]  /*8670*/  IMAD.IADD R29, R29, 0x1, R0 ;  /* 0x000000011d1d7824 */ /* 0x000fc400078e0200 */
[----:B------:R-:W-:Y:S02]  /*8680*/  @P1 FADD R17, RZ, -R17 ;  /* 0x80000011ff111221 */ /* 0x000fe40000000000 */
[----:B------:R-:W-:Y:S01]  /*8690*/  IMAD.IADD R25, R2, 0x1, R25 ;  /* 0x0000000102197824 */ /* 0x000fe200078e0219 */
[----:B------:R-:W-:Y:S01]  /*86a0*/  LEA R29, R29, UR8, 0x3 ;  /* 0x000000081d1d7c11 */ /* 0x000fe2000f8e18ff */
[C---:B------:R-:W-:Y:S01]  /*86b0*/  FMUL R14, R17.reuse, R16 ;  /* 0x00000010110e7220 */ /* 0x040fe20000400000 */
[----:B------:R-:W-:Y:S01]  /*86c0*/  FMUL R27, R17, R20 ;  /* 0x00000014111b7220 */ /* 0x000fe20000400000 */
[----:B------:R-:W-:Y:S01]  /*86d0*/  IADD3 R17, PT, PT, R15, R0, RZ ;  /* 0x000000000f117210 */ /* 0x000fe20007ffe0ff */
[----:B0-----:R-:W-:Y:S01]  /*86e0*/  DMUL R22, R22, -UR10 ;  /* 0x8000000a16167c28 */ /* 0x001fe20008000000 */
[C---:B------:R-:W-:Y:S01]  /*86f0*/  FFMA R20, R21.reuse, R20, -R14 ;  /* 0x0000001415147223 */ /* 0x040fe2000000080e */
[----:B------:R-:W-:Y:S01]  /*8700*/  FFMA R21, R21, R16, R27 ;  /* 0x0000001015157223 */ /* 0x000fe2000000001b */
[----:B------:R-:W-:Y:S01]  /*8710*/  VIADD R27, R25, 0x4 ;  /* 0x00000004191b7836 */ /* 0x000fe20000000000 */
[----:B------:R-:W-:Y:S01]  /*8720*/  LEA R24, R17, UR8, 0x3 ;  /* 0x0000000811187c11 */ /* 0x000fe2000f8e18ff */
[----:B------:R-:W-:-:S04]  /*8730*/  IMAD.WIDE.U32 R14, R25, 0x8, R12 ;  /* 0x00000008190e7825 */ /* 0x000fc800078e000c */
[----:B------:R-:W-:Y:S01]  /*8740*/  IMAD.WIDE.U32 R26, R27, 0x8, R12 ;  /* 0x000000081b1a7825 */ /* 0x000fe200078e000c */
[----:B------:R-:W-:Y:S01]  /*8750*/  STG.E desc[UR6][R14.64], R18 ;  /* 0x000000120e007986 */ /* 0x000fe2000c101906 */
[----:B------:R-:W0:Y:S03]  /*8760*/  F2F.F32.F64 R22, R22 ;  /* 0x0000001600167310 */ /* 0x000e260000301000 */
[----:B------:R-:W-:Y:S04]  /*8770*/  STG.E desc[UR6][R14.64+0x4], R19 ;  /* 0x000004130e007986 */ /* 0x000fe8000c101906 */
[----:B------:R-:W-:Y:S04]  /*8780*/  STS.64 [R24], R18 ;  /* 0x0000001218007388 */ /* 0x000fe80000000a00 */
[----:B------:R1:W-:Y:S04]  /*8790*/  STS.64 [R24+0x20], R20 ;  /* 0x0000201418007388 */ /* 0x0003e80000000a00 */
[----:B------:R-:W-:Y:S01]  /*87a0*/  STG.E desc[UR6][R26.64], R20 ;  /* 0x000000141a007986 */ /* 0x000fe2000c101906 */
[C---:B0-----:R-:W-:Y:S01]  /*87b0*/  FMUL R25, R22.reuse, 0.63661974668502807617 ;  /* 0x3f22f98316197820 */ /* 0x041fe20000400000 */
[----:B------:R-:W-:-:S02]  /*87c0*/  FSETP.GE.AND P2, PT, |R22|, 105615, PT ;  /* 0x47ce47801600780b */ /* 0x000fc40003f46200 */
[----:B------:R0:W-:Y:S03]  /*87d0*/  STG.E desc[UR6][R26.64+0x4], R21 ;  /* 0x000004151a007986 */ /* 0x0001e6000c101906 */
[----:B------:R-:W2:Y:S01]  /*87e0*/  F2I.NTZ R25, R25 ;  /* 0x0000001900197305 */ /* 0x000ea20000203100 */
[----:B------:R-:W-:Y:S01]  /*87f0*/  BAR.SYNC.DEFER_BLOCKING 0x0 ;  /* 0x0000000000007b1d */ /* 0x000fe20000010000 */
[----:B--2---:R-:W-:Y:S01]  /*8800*/  I2FP.F32.S32 R23, R25 ;  /* 0x0000001900177245 */ /* 0x004fe20000201400 */
[----:B-1----:R-:W-:-:S04]  /*8810*/  IMAD.MOV.U32 R24, RZ, RZ, R25 ;  /* 0x000000ffff187224 */ /* 0x002fc800078e0019 */
[----:B------:R-:W-:-:S04]  /*8820*/  FFMA R18, R23, -1.5707962512969970703, R22 ;  /* 0xbfc90fda17127823 */ /* 0x000fc80000000016 */
[C---:B------:R-:W-:Y:S01]  /*8830*/  FFMA R18, R23.reuse, -7.5497894158615963534e-08, R18 ;  /* 0xb3a2216817127823 */ /* 0x040fe20000000012 */
[----:B------:R1:W2:Y:S03]  /*8840*/  LDS.64 R14, [R29] ;  /* 0x000000001d0e7984 */ /* 0x0002a60000000a00 */
[----:B------:R-:W-:Y:S01]  /*8850*/  FFMA R23, R23, -5.3903029534742383927e-15, R18 ;  /* 0xa7c234c517177823 */ /* 0x000fe20000000012 */
[----:B------:R1:W3:Y:S01]  /*8860*/  LDS.64 R16, [R29+0x10] ;  /* 0x000010001d107984 */ /* 0x0002e20000000a00 */
[----:B------:R-:W-:Y:S02]  /*8870*/  P2R R18, PR, RZ, 0x4 ;  /* 0x00000004ff127803 */ /* 0x000fe40000000000 */
[----:B0-----:R-:W-:Y:S01]  /*8880*/  IMAD.MOV.U32 R26, RZ, RZ, R23 ;  /* 0x000000ffff1a7224 */ /* 0x001fe200078e0017 */
[----:B------:R-:W-:Y:S06]  /*8890*/  @!P2 BRA `(.L_x_106) ;  /* 0x00000004006ca947 */ /* 0x000fec0003800000 */
[----:B------:R-:W-:-:S13]  /*88a0*/  FSETP.NEU.AND P0, PT, |R22|, +INF , PT ;  /* 0x7f8000001600780b */ /* 0x000fda0003f0d200 */
[----:B------:R-:W-:Y:S01]  /*88b0*/  @!P0 FMUL R26, RZ, R22 ;  /* 0x00000016ff1a8220 */ /* 0x000fe20000400000 */
[----:B------:R-:W-:Y:S01]  /*88c0*/  @!P0 MOV R25, RZ ;  /* 0x000000ff00198202 */ /* 0x000fe20000000f00 */
[----:B------:R-:W-:Y:S06]  /*88d0*/  @!P0 BRA `(.L_x_106) ;  /* 0x00000004005c8947 */ /* 0x000fec0003800000 */
[----:B------:R-:W-:Y:S01]  /*88e0*/  IMAD.SHL.U32 R18, R22, 0x100, RZ ;  /* 0x0000010016127824 */ /* 0x000fe200078e00ff */
[----:B------:R-:W-:Y:S01]  /*88f0*/  CS2R R26, SRZ ;  /* 0x00000000001a7805 */ /* 0x000fe2000001ff00 */
[----:B------:R-:W0:Y:S03]  /*8900*/  LDCU.64 UR10, c[0x4][URZ] ;  /* 0x01000000ff0a77ac */ /* 0x000e260008000a00 */
[----:B------:R-:W-:Y:S01]  /*8910*/  LOP3.LUT R25, R18, 0x80000000, RZ, 0xfc, !PT ;  /* 0x8000000012197812 */ /* 0x000fe200078efcff */
[----:B------:R-:W-:Y:S01]  /*8920*/  UMOV UR5, URZ ;  /* 0x000000ff00057c82 */ /* 0x000fe20008000000 */
[----:B------:R-:W-:-:S05]  /*8930*/  UMOV UR4, URZ ;  /* 0x000000ff00047c82 */ /* 0x000fca0008000000 */
.L_x_107:
[----:B0-----:R-:W-:Y:S02]  /*8940*/  IMAD.U32 R18, RZ, RZ, UR10 ;  /* 0x0000000aff127e24 */ /* 0x001fe4000f8e00ff */
[----:B------:R-:W-:-:S05]  /*8950*/  IMAD.U32 R19, RZ, RZ, UR11 ;  /* 0x0000000bff137e24 */ /* 0x000fca000f8e00ff */
[----:B------:R-:W4:Y:S01]  /*8960*/  LDG.E.CONSTANT R18, desc[UR6][R18.64] ;  /* 0x0000000612127981 */ /* 0x000f22000c1e9900 */
        /* <DEDUP_REMOVED lines=13> */
[C---:B------:R-:W-:Y:S01]  /*8a40*/  ISETP.EQ.AND P0, PT, R26.reuse, RZ, PT ;  /* 0x000000ff1a00720c */ /* 0x040fe20003f02270 */
[--C-:B------:R-:W-:Y:S01]  /*8a50*/  @P3 IMAD.MOV.U32 R6, RZ, RZ, R20.reuse ;  /* 0x000000ffff063224 */ /* 0x100fe200078e0014 */
[----:B------:R-:W-:Y:S01]  /*8a60*/  @P1 MOV R4, R20 ;  /* 0x0000001400041202 */ /* 0x000fe20000000f00 */
[--C-:B------:R-:W-:Y:S01]  /*8a70*/  @P4 IMAD.MOV.U32 R7, RZ, RZ, R20.reuse ;  /* 0x000000ffff074224 */ /* 0x100fe200078e0014 */
[----:B------:R-:W-:Y:S01]  /*8a80*/  IADD3 R26, PT, PT, R26, 0x4, RZ ;  /* 0x000000041a1a7810 */ /* 0x000fe20007ffe0ff */
[----:B------:R-:W-:-:S08]  /*8a90*/  @P5 IMAD.MOV.U32 R8, RZ, RZ, R20 ;  /* 0x000000ffff085224 */ /* 0x000fd000078e0014 */
        /* <DEDUP_REMOVED lines=17> */
[----:B------:R-:W-:Y:S01]  /*8bb0*/  @P4 IMAD.MOV.U32 R19, RZ, RZ, R3 ;  /* 0x000000ffff134224 */ /* 0x000fe200078e0003 */
[----:B------:R-:W-:Y:S01]  /*8bc0*/  @P4 MOV R25, R4 ;  /* 0x0000000400194202 */ /* 0x000fe20000000f00 */
[----:B------:R-:W-:Y:S01]  /*8bd0*/  @P0 IMAD.MOV.U32 R19, RZ, RZ, R4 ;  /* 0x000000ffff130224 */ /* 0x000fe200078e0004 */
[----:B------:R-:W-:Y:S01]  /*8be0*/  ISETP.EQ.AND P4, PT, R21, RZ, PT ;  /* 0x000000ff1500720c */ /* 0x000fe20003f82270 */
[--C-:B------:R-:W-:Y:S02]  /*8bf0*/  @P0 IMAD.MOV.U32 R25, RZ, RZ, R5.reuse ;  /* 0x000000ffff190224 */ /* 0x100fe400078e0005 */
[----:B------:R-:W-:Y:S01]  /*8c00*/  @P1 IMAD.MOV.U32 R19, RZ, RZ, R5 ;  /* 0x000000ffff131224 */ /* 0x000fe200078e0005 */
[----:B------:R-:W-:Y:S01]  /*8c10*/  @P2 MOV R19, R6 ;  /* 0x0000000600132202 */ /* 0x000fe20000000f00 */
[----:B------:R-:W-:-:S02]  /*8c20*/  @P1 IMAD.MOV.U32 R25, RZ, RZ, R6 ;  /* 0x000000ffff191224 */ /* 0x000fc400078e0006 */
[--C-:B------:R-:W-:Y:S02]  /*8c30*/  @P2 IMAD.MOV.U32 R25, RZ, RZ, R7.reuse ;  /* 0x000000ffff192224 */ /* 0x100fe400078e0007 */
[----:B------:R-:W-:Y:S02]  /*8c40*/  @P3 IMAD.MOV.U32 R19, RZ, RZ, R7 ;  /* 0x000000ffff133224 */ /* 0x000fe400078e0007 */
[--C-:B------:R-:W-:Y:S02]  /*8c50*/  @P3 IMAD.MOV.U32 R25, RZ, RZ, R8.reuse ;  /* 0x000000ffff193224 */ /* 0x100fe400078e0008 */
[----:B------:R-:W-:Y:S01]  /*8c60*/  @P4 IMAD.MOV.U32 R19, RZ, RZ, R8 ;  /* 0x000000ffff134224 */ /* 0x000fe200078e0008 */
[----:B------:R-:W-:Y:S01]  /*8c70*/  @P4 MOV R25, R27 ;  /* 0x0000001b00194202 */ /* 0x000fe20000000f00 */
[----:B------:R-:W-:Y:S01]  /*8c80*/  @P5 IMAD.MOV.U32 R19, RZ, RZ, R27 ;  /* 0x000000ffff135224 */ /* 0x000fe200078e001b */
        /* <DEDUP_REMOVED lines=12> */
.L_x_109:
[----:B------:R-:W-:Y:S05]  /*8d50*/  BSYNC.RECONVERGENT B1 ;  /* 0x0000000000017941 */ /* 0x000fea0003800200 */
.L_x_108:
        /* <DEDUP_REMOVED lines=15> */
.L_x_106:
[----:B------:R-:W-:Y:S05]  /*8e50*/  BSYNC.RECONVERGENT B0 ;  /* 0x0000000000007941 */ /* 0x000fea0003800200 */
.L_x_105:
[----:B------:R-:W-:Y:S01]  /*8e60*/  FMUL R19, R26, R26 ;  /* 0x0000001a1a137220 */ /* 0x000fe20000400000 */
[----:B------:R-:W-:Y:S01]  /*8e70*/  LOP3.LUT R20, R25, 0x1, RZ, 0xc0, !PT ;  /* 0x0000000119147812 */ /* 0x000fe200078ec0ff */
[----:B------:R-:W-:Y:S01]  /*8e80*/  IMAD.MOV.U32 R28, RZ, RZ, 0x3c0885e4 ;  /* 0x3c0885e4ff1c7424 */ /* 0x000fe200078e00ff */
[----:B------:R-:W-:Y:S01]  /*8e90*/  FSETP.GE.AND P2, PT, |R22|, 105615, PT ;  /* 0x47ce47801600780b */ /* 0x000fe20003f46200 */
[----:B------:R-:W-:Y:S01]  /*8ea0*/  FFMA R18, R19, R9, -0.0013887860113754868507 ;  /* 0xbab607ed13127423 */ /* 0x000fe20000000009 */
[----:B------:R-:W-:Y:S01]  /*8eb0*/  ISETP.NE.U32.AND P0, PT, R20, 0x1, PT ;  /* 0x000000011400780c */ /* 0x000fe20003f05070 */
[----:B------:R-:W-:Y:S01]  /*8ec0*/  VIADD R21, R25, 0x1 ;  /* 0x0000000119157836 */ /* 0x000fe20000000000 */
[----:B------:R-:W-:Y:S02]  /*8ed0*/  BSSY.RECONVERGENT B0, `(.L_x_110) ;  /* 0x0000067000007945 */ /* 0x000fe40003800200 */
        /* <DEDUP_REMOVED lines=22> */
.L_x_112:
[----:B0-----:R-:W-:Y:S02]  /*9040*/  IMAD.U32 R18, RZ, RZ, UR10 ;  /* 0x0000000aff127e24 */ /* 0x001fe4000f8e00ff */
        /* <DEDUP_REMOVED lines=63> */
.L_x_114:
[----:B------:R-:W-:Y:S05]  /*9440*/  BSYNC.RECONVERGENT B1 ;  /* 0x0000000000017941 */ /* 0x000fea0003800200 */
.L_x_113:
        /* <DEDUP_REMOVED lines=9> */
[----:B------:R-:W-:-:S02]  /*94e0*/  LOP3.LUT R3, R3, R22, RZ, 0x3c, !PT ;  /* 0x0000001603037212 */ /* 0x000fc400078e3cff */
[----:B------:R-:W0:Y:S02]  /*94f0*/  I2F.F64.S64 R4, R6 ;  /* 0x0000000600047312 */ /* 0x000e240000301c00 */
[----:B------:R-:W-:Y:S01]  /*9500*/  ISETP.GE.AND P0, PT, R3, RZ, PT ;  /* 0x000000ff0300720c */ /* 0x000fe20003f06270 */
[----:B0-----:R-:W-:-:S10]  /*9510*/  DMUL R4, R4, UR4 ;  /* 0x0000000404047c28 */ /* 0x001fd40008000000 */
[----:B------:R-:W0:Y:S02]  /*9520*/  F2F.F32.F64 R4, R4 ;  /* 0x0000000400047310 */ /* 0x000e240000301000 */
[----:B0-----:R-:W-:-:S07]  /*9530*/  FSEL R23, -R4, R4, !P0 ;  /* 0x0000000404177208 */ /* 0x001fce0004000100 */
.L_x_111:
[----:B------:R-:W-:Y:S05]  /*9540*/  BSYNC.RECONVERGENT B0 ;  /* 0x0000000000007941 */ /* 0x000fea0003800200 */
.L_x_110:
[----:B------:R-:W-:Y:S01]  /*9550*/  FMUL R4, R23, R23 ;  /* 0x0000001717047220 */ /* 0x000fe20000400000 */
[----:B------:R-:W-:Y:S01]  /*9560*/  LOP3.LUT R5, R24, 0x1, RZ, 0xc0, !PT ;  /* 0x0000000118057812 */ /* 0x000fe200078ec0ff */
[----:B------:R-:W-:Y:S01]  /*9570*/  IMAD.MOV.U32 R8, RZ, RZ, 0x3effffff ;  /* 0x3effffffff087424 */ /* 0x000fe200078e00ff */
[----:B------:R-:W-:Y:S01]  /*9580*/  LOP3.LUT R7, R2, 0xfffffffe, RZ, 0xc0, !PT ;  /* 0xfffffffe02077812 */ /* 0x000fe200078ec0ff */
[-C--:B------:R-:W-:Y:S01]  /*9590*/  FFMA R3, R4, R9.reuse, -0.0013887860113754868507 ;  /* 0xbab607ed04037423 */ /* 0x080fe20000000009 */
[----:B------:R-:W-:Y:S01]  /*95a0*/  ISETP.NE.U32.AND P0, PT, R5, 0x1, PT ;  /* 0x000000010500780c */ /* 0x000fe20003f05070 */
[----:B------:R-:W-:Y:S01]  /*95b0*/  IMAD.SHL.U32 R19, R0, 0x8, RZ ;  /* 0x0000000800137824 */ /* 0x000fe200078e00ff */
[----:B------:R-:W-:Y:S01]  /*95c0*/  MOV R5, 0x3d2aaabb ;  /* 0x3d2aaabb00057802 */ /* 0x000fe20000000f00 */
[----:B------:R-:W-:Y:S01]  /*95d0*/  IMAD.IADD R7, R2, 0x1, R7 ;  /* 0x0000000102077824 */ /* 0x000fe200078e0207 */
[----:B------:R-:W-:Y:S01]  /*95e0*/  FSEL R3, R3, -0.00019574658654164522886, !P0 ;  /* 0xb94d415303037808 */ /* 0x000fe20004000000 */
[----:B------:R-:W-:Y:S01]  /*95f0*/  FFMA R9, RZ, R9, -0.0013887860113754868507 ;  /* 0xbab607edff097423 */ /* 0x000fe20000000009 */
[----:B------:R-:W-:-:S02]  /*9600*/  FSEL R5, R5, 0.0083327032625675201416, !P0 ;  /* 0x3c0885e405057808 */ /* 0x000fc40004000000 */
[----:B------:R-:W-:Y:S01]  /*9610*/  FSEL R23, R23, 1, P0 ;  /* 0x3f80000017177808 */ /* 0x000fe20000000000 */
[----:B------:R-:W-:Y:S01]  /*9620*/  FFMA R9, RZ, R9, 0.041666727513074874878 ;  /* 0x3d2aaabbff097423 */ /* 0x000fe20000000009 */
[----:B------:R-:W-:Y:S01]  /*9630*/  FSEL R8, -R8, -0.16666662693023681641, !P0 ;  /* 0xbe2aaaa808087808 */ /* 0x000fe20004000100 */
[----:B------:R-:W-:Y:S01]  /*9640*/  FFMA R3, R4, R3, R5 ;  /* 0x0000000304037223 */ /* 0x000fe20000000005 */
[----:B------:R-:W-:Y:S01]  /*9650*/  LOP3.LUT P0, RZ, R24, 0x2, RZ, 0xc0, !PT ;  /* 0x0000000218ff7812 */ /* 0x000fe2000780c0ff */
[C---:B------:R-:W-:Y:S01]  /*9660*/  FFMA R6, R4.reuse, R23, RZ ;  /* 0x0000001704067223 */ /* 0x040fe200000000ff */
[C-C-:B--23--:R-:W-:Y:S01]  /*9670*/  FADD R5, R15.reuse, R17.reuse ;  /* 0x000000110f057221 */ /* 0x14cfe20000000000 */
[----:B------:R-:W-:Y:S01]  /*9680*/  FFMA R3, R4, R3, R8 ;  /* 0x0000000304037223 */ /* 0x000fe20000000008 */
[C-C-:B------:R-:W-:Y:S01]  /*9690*/  FADD R8, R14.reuse, -R16.reuse ;  /* 0x800000100e087221 */ /* 0x140fe20000000000 */
[----:B------:R-:W-:Y:S01]  /*96a0*/  FADD R4, R14, R16 ;  /* 0x000000100e047221 */ /* 0x000fe20000000000 */
[----:B------:R-:W-:Y:S01]  /*96b0*/  FADD R14, R15, -R17 ;  /* 0x800000110f0e7221 */ /* 0x000fe20000000000 */
[----:B------:R-:W-:Y:S01]  /*96c0*/  FFMA R3, R6, R3, R23 ;  /* 0x0000000306037223 */ /* 0x000fe20000000017 */
[C---:B------:R-:W-:Y:S01]  /*96d0*/  LOP3.LUT R15, R0.reuse, 0x1fe, RZ, 0xc0, !PT ;  /* 0x000001fe000f7812 */ /* 0x040fe200078ec0ff */
[----:B------:R-:W-:Y:S01]  /*96e0*/  FFMA R9, RZ, R9, -0.4999999701976776123 ;  /* 0xbeffffffff097423 */ /* 0x000fe20000000009 */
[C---:B------:R-:W-:Y:S01]  /*96f0*/  IADD3 R17, PT, PT, R7.reuse, 0x2, RZ ;  /* 0x0000000207117810 */ /* 0x040fe20007ffe0ff */
[----:B------:R-:W-:Y:S01]  /*9700*/  IMAD.WIDE.U32 R6, R7, 0x8, R12 ;  /* 0x0000000807067825 */ /* 0x000fe200078e000c */
[----:B------:R-:W-:-:S03]  /*9710*/  LEA R0, R0, UR8, 0x4 ;  /* 0x0000000800007c11 */ /* 0x000fc6000f8e20ff */
[----:B------:R-:W-:Y:S01]  /*9720*/  @P0 FADD R3, RZ, -R3 ;  /* 0x80000003ff030221 */ /* 0x000fe20000000000 */
[----:B------:R-:W-:Y:S01]  /*9730*/  FFMA R9, RZ, R9, 1 ;  /* 0x3f800000ff097423 */ /* 0x000fe20000000009 */
[--C-:B------:R-:W-:Y:S01]  /*9740*/  IMAD R18, R15, 0x8, R10.reuse ;  /* 0x000000080f127824 */ /* 0x100fe200078e020a */
[----:B------:R-:W-:Y:S01]  /*9750*/  STG.E desc[UR6][R6.64], R4 ;  /* 0x0000000406007986 */ /* 0x000fe2000c101906 */
[C---:B------:R-:W-:Y:S01]  /*9760*/  FMUL R16, R3.reuse, R14 ;  /* 0x0000000e03107220 */ /* 0x040fe20000400000 */
[-C--:B------:R-:W-:Y:S01]  /*9770*/  FMUL R21, R3, R8.reuse ;  /* 0x0000000803157220 */ /* 0x080fe20000400000 */
[----:B------:R-:W-:Y:S01]  /*9780*/  IMAD.IADD R3, R19, 0x1, R10 ;  /* 0x0000000113037824 */ /* 0x000fe200078e020a */
[----:B------:R-:W-:Y:S01]  /*9790*/  STG.E desc[UR6][R6.64+0x4], R5 ;  /* 0x0000040506007986 */ /* 0x000fe2000c101906 */
[C---:B------:R-:W-:Y:S01]  /*97a0*/  FFMA R20, R11.reuse, R8, -R16 ;  /* 0x000000080b147223 */ /* 0x040fe20000000810 */
[----:B------:R-:W-:Y:S01]  /*97b0*/  FFMA R21, R11, R14, R21 ;  /* 0x0000000e0b157223 */ /* 0x000fe20000000015 */
[----:B------:R-:W-:Y:S01]  /*97c0*/  IMAD.WIDE.U32 R16, R17, 0x8, R12 ;  /* 0x0000000811107825 */ /* 0x000fe200078e000c */
[----:B------:R0:W-:Y:S03]  /*97d0*/  STS.64 [R18], R4 ;  /* 0x0000000412007388 */ /* 0x0001e60000000a00 */
[----:B------:R-:W-:Y:S01]  /*97e0*/  IMAD.MOV.U32 R8, RZ, RZ, 0x394d4153 ;  /* 0x394d4153ff087424 */ /* 0x000fe200078e00ff */
[----:B------:R-:W-:Y:S01]  /*97f0*/  STS.64 [R18+0x10], R20 ;  /* 0x0000101412007388 */ /* 0x000fe20000000a00 */
[----:B------:R-:W-:-:S02]  /*9800*/  IMAD.SHL.U32 R19, R2, 0x2, RZ ;  /* 0x0000000202137824 */ /* 0x000fc400078e00ff */
[----:B------:R-:W-:Y:S01]  /*9810*/  FFMA R8, RZ, -R8, 0.0083327032625675201416 ;  /* 0x3c0885e4ff087423 */ /* 0x000fe20000000808 */
[----:B------:R-:W-:Y:S01]  /*9820*/  STG.E desc[UR6][R16.64], R20 ;  /* 0x0000001410007986 */ /* 0x000fe2000c101906 */
[----:B------:R-:W-:-:S03]  /*9830*/  IMAD.WIDE.U32 R12, R19, 0x8, R12 ;  /* 0x00000008130c7825 */ /* 0x000fc600078e000c */
[----:B------:R-:W-:Y:S01]  /*9840*/  STG.E desc[UR6][R16.64+0x4], R21 ;  /* 0x0000041510007986 */ /* 0x000fe2000c101906 */
[----:B0-----:R-:W-:Y:S01]  /*9850*/  FFMA R4, -RZ, RZ, RZ ;  /* 0x000000ffff047223 */ /* 0x001fe200000001ff */
[----:B------:R-:W-:Y:S01]  /*9860*/  FFMA R5, RZ, R8, -0.16666662693023681641 ;  /* 0xbe2aaaa8ff057423 */ /* 0x000fe20000000008 */
[----:B------:R-:W-:Y:S03]  /*9870*/  BAR.SYNC.DEFER_BLOCKING 0x0 ;  /* 0x0000000000007b1d */ /* 0x000fe60000010000 */
[----:B------:R-:W-:-:S03]  /*9880*/  FMUL R7, R4, R5 ;  /* 0x0000000504077220 */ /* 0x000fc60000400000 */
[----:B------:R-:W-:Y:S04]  /*9890*/  LDS.64 R10, [R3] ;  /* 0x00000000030a7984 */ /* 0x000fe80000000a00 */
[----:B------:R-:W0:Y:S02]  /*98a0*/  LDS.64 R14, [R3+0x8] ;  /* 0x00000800030e7984 */ /* 0x000e240000000a00 */
[C-C-:B0-----:R-:W-:Y:S01]  /*98b0*/  FADD R4, R11.reuse, -R15.reuse ;  /* 0x8000000f0b047221 */ /* 0x141fe20000000000 */
[C-C-:B------:R-:W-:Y:S01]  /*98c0*/  FADD R2, R10.reuse, -R14.reuse ;  /* 0x8000000e0a027221 */ /* 0x140fe20000000000 */
[----:B------:R-:W-:Y:S02]  /*98d0*/  FADD R5, R11, R15 ;  /* 0x0000000f0b057221 */ /* 0x000fe40000000000 */
[-C--:B------:R-:W-:Y:S01]  /*98e0*/  FMUL R6, R7, R4.reuse ;  /* 0x0000000407067220 */ /* 0x080fe20000400000 */
[C---:B------:R-:W-:Y:S01]  /*98f0*/  FMUL R8, R9.reuse, R4 ;  /* 0x0000000409087220 */ /* 0x040fe20000400000 */
[----:B------:R-:W-:Y:S01]  /*9900*/  FADD R4, R10, R14 ;  /* 0x0000000e0a047221 */ /* 0x000fe20000000000 */
[----:B------:R-:W-:Y:S01]  /*9910*/  STG.E desc[UR6][R12.64+0x4], R5 ;  /* 0x000004050c007986 */ /* 0x000fe2000c101906 */
[-C--:B------:R-:W-:Y:S01]  /*9920*/  FFMA R6, R9, R2.reuse, -R6 ;  /* 0x0000000209067223 */ /* 0x080fe20000000806 */
[----:B------:R-:W-:-:S02]  /*9930*/  FFMA R7, R7, R2, R8 ;  /* 0x0000000207077223 */ /* 0x000fc40000000008 */
[----:B------:R-:W-:Y:S04]  /*9940*/  STG.E desc[UR6][R12.64], R4 ;  /* 0x000000040c007986 */ /* 0x000fe8000c101906 */
[----:B------:R-:W-:Y:S04]  /*9950*/  STS.128 [R0], R4 ;  /* 0x0000000400007388 */ /* 0x000fe80000000c00 */
[----:B------:R-:W-:Y:S04]  /*9960*/  STG.E desc[UR6][R12.64+0x8], R6 ;  /* 0x000008060c007986 */ /* 0x000fe8000c101906 */
[----:B------:R-:W-:Y:S01]  /*9970*/  STG.E desc[UR6][R12.64+0xc], R7 ;  /* 0x00000c070c007986 */ /* 0x000fe2000c101906 */
[----:B------:R-:W-:Y:S05]  /*9980*/  EXIT ;  /* 0x000000000000794d */ /* 0x000fea0003800000 */
.L_x_115:
        /* <DEDUP_REMOVED lines=15> */
.L_x_267:


//--------------------- .text._occa_StockhamButterfly10_0 --------------------------
	.section	.text._occa_StockhamButterfly10_0,"ax",@progbits
	.align	128
        .global         _occa_StockhamButterfly10_0
        .type           _occa_StockhamButterfly10_0,@function
        .size           _occa_StockhamButterfly10_0,(.L_x_268 - _occa_StockhamButterfly10_0)
        .other          _occa_StockhamButterfly10_0,@"STO_CUDA_ENTRY STV_DEFAULT"
_occa_StockhamButterfly10_0:
.text._occa_StockhamButterfly10_0:
[----:B------:R-:W-:Y:S01]  /*0000*/  LDC R1, c[0x0][0x37c] ;  /* 0x0000df00ff017b82 */ /* 0x000fe20000000800 */
[----:B------:R-:W0:Y:S01]  /*0010*/  S2R R11, SR_TID.X ;  /* 0x00000000000b7919 */ /* 0x000e220000002100 */
[----:B------:R-:W-:Y:S01]  /*0020*/  UMOV UR12, 0x54442d18 ;  /* 0x54442d18000c7882 */ /* 0x000fe20000000000 */
[----:B------:R-:W-:-:S05]  /*0030*/  UMOV UR13, 0x401921fb ;  /* 0x401921fb000d7882 */ /* 0x000fca0000000000 */
[----:B------:R-:W1:Y:S01]  /*0040*/  S2UR UR10, SR_CTAID.X ;  /* 0x00000000000a79c3 */ /* 0x000e620000002500 */
[----:B------:R-:W2:Y:S01]  /*0050*/  LDCU.64 UR6, c[0x0][0x358] ;  /* 0x00006b00ff0677ac */ /* 0x000ea20008000a00 */
[----:B------:R-:W-:Y:S01]  /*0060*/  BSSY.RECONVERGENT B0, `(.L_x_116) ;  /* 0x000006d000007945 */ /* 0x000fe20003800200 */
[----:B0-----:R-:W-:-:S05]  /*0070*/  I2FP.F32.U32 R0, R11 ;  /* 0x0000000b00007245 */ /* 0x001fca0000201000 */
[----:B------:R-:W-:-:S04]  /*0080*/  FMUL R0, R0, 0.0009765625 ;  /* 0x3a80000000007820 */ /* 0x000fc80000400000 */
[----:B------:R-:W0:Y:S02]  /*0090*/  F2F.F64.F32 R2, R0 ;  /* 0x0000000000027310 */ /* 0x000e240000201800 */
[----:B0-----:R-:W-:-:S10]  /*00a0*/  DMUL R2, R2, -UR12 ;  /* 0x8000000c02027c28 */ /* 0x001fd40008000000 */
[----:B------:R-:W0:Y:S02]  /*00b0*/  F2F.F32.F64 R2, R2 ;  /* 0x0000000200027310 */ /* 0x000e240000301000 */
[C---:B0-----:R-:W-:Y:S01]  /*00c0*/  FMUL R4, R2.reuse, 0.63661974668502807617 ;  /* 0x3f22f98302047820 */ /* 0x041fe20000400000 */
[----:B------:R-:W-:-:S05]  /*00d0*/  FSETP.GE.AND P0, PT, |R2|, 105615, PT ;  /* 0x47ce47800200780b */ /* 0x000fca0003f06200 */
[----:B------:R-:W0:Y:S01]  /*00e0*/  F2I.NTZ R17, R4 ;  /* 0x0000000400117305 */ /* 0x000e220000203100 */
[----:B------:R-:W-:Y:S02]  /*00f0*/  P2R R3, PR, RZ, 0x1 ;  /* 0x00000001ff037803 */ /* 0x000fe40000000000 */
[----:B0-----:R-:W-:Y:S01]  /*0100*/  I2FP.F32.S32 R5, R17 ;  /* 0x0000001100057245 */ /* 0x001fe20000201400 */
[----:B------:R-:W-:-:S04]  /*0110*/  IMAD.MOV.U32 R16, RZ, RZ, R17 ;  /* 0x000000ffff107224 */ /* 0x000fc800078e0011 */
[----:B------:R-:W-:-:S04]  /*0120*/  FFMA R6, R5, -1.5707962512969970703, R2 ;  /* 0xbfc90fda05067823 */ /* 0x000fc80000000002 */
[----:B------:R-:W-:-:S04]  /*0130*/  FFMA R6, R5, -7.5497894158615963534e-08, R6 ;  /* 0xb3a2216805067823 */ /* 0x000fc80000000006 */
[----:B------:R-:W-:-:S04]  /*0140*/  FFMA R20, R5, -5.3903029534742383927e-15, R6 ;  /* 0xa7c234c505147823 */ /* 0x000fc80000000006 */
[----:B------:R-:W-:Y:S01]  /*0150*/  IMAD.MOV.U32 R0, RZ, RZ, R20 ;  /* 0x000000ffff007224 */ /* 0x000fe200078e0014 */
[----:B-12---:R-:W-:Y:S06]  /*0160*/  @!P0 BRA `(.L_x_117) ;  /* 0x0000000400708947 */ /* 0x006fec0003800000 */
[----:B------:R-:W-:-:S13]  /*0170*/  FSETP.NEU.AND P0, PT, |R2|, +INF , PT ;  /* 0x7f8000000200780b */ /* 0x000fda0003f0d200 */
[----:B------:R-:W-:Y:S01]  /*0180*/  @!P0 FMUL R0, RZ, R2 ;  /* 0x00000002ff008220 */ /* 0x000fe20000400000 */
[----:B------:R-:W-:Y:S01]  /*0190*/  @!P0 IMAD.MOV.U32 R17, RZ, RZ, RZ ;  /* 0x000000ffff118224 */ /* 0x000fe200078e00ff */
[----:B------:R-:W-:Y:S06]  /*01a0*/  @!P0 BRA `(.L_x_117) ;  /* 0x0000000400608947 */ /* 0x000fec0003800000 */
[----:B------:R-:W-:Y:S01]  /*01b0*/  IMAD.SHL.U32 R3, R2, 0x100, RZ ;  /* 0x0000010002037824 */ /* 0x000fe200078e00ff */
[----:B------:R-:W0:Y:S01]  /*01c0*/  LDCU.64 UR8, c[0x4][URZ] ;  /* 0x01000000ff0877ac */ /* 0x000e220008000a00 */
[----:B------:R-:W-:Y:S02]  /*01d0*/  IMAD.MOV.U32 R0, RZ, RZ, RZ ;  /* 0x000000ffff007224 */ /* 0x000fe400078e00ff */
[----:B------:R-:W-:Y:S01]  /*01e0*/  IMAD.MOV.U32 R17, RZ, RZ, RZ ;  /* 0x000000ffff117224 */ /* 0x000fe200078e00ff */
[----:B------:R-:W-:Y:S01]  /*01f0*/  LOP3.LUT R3, R3, 0x80000000, RZ, 0xfc, !PT ;  /* 0x8000000003037812 */ /* 0x000fe200078efcff */
[----:B------:R-:W-:Y:S01]  /*0200*/  UMOV UR5, URZ ;  /* 0x000000ff00057c82 */ /* 0x000fe20008000000 */
[----:B------:R-:W-:-:S05]  /*0210*/  UMOV UR4, URZ ;  /* 0x000000ff00047c82 */ /* 0x000fca0008000000 */
.L_x_118:
[----:B0-----:R-:W-:Y:S01]  /*0220*/  MOV R14, UR8 ;  /* 0x00000008000e7c02 */ /* 0x001fe20008000f00 */
        /* <DEDUP_REMOVED lines=59> */
[----:B------:R-:W-:Y:S01]  /*05e0*/  SHF.L.W.U32.HI R4, R12, R3, R4 ;  /* 0x000000030c047219 */ /* 0x000fe20000010e04 */
[----:B------:R-:W-:Y:S01]  /*05f0*/  @P4 IMAD.MOV.U32 R13, RZ, RZ, R6 ;  /* 0x000000ffff0d4224 */ /* 0x000fe200078e0006 */
[----:B------:R-:W-:-:S05]  /*0600*/  @P5 MOV R13, R5 ;  /* 0x00000005000d5202 */ /* 0x000fca0000000f00 */
[----:B------:R-:W-:-:S05]  /*0610*/  @P0 IMAD.MOV.U32 R13, RZ, RZ, R0 ;  /* 0x000000ffff0d0224 */ /* 0x000fca00078e0000 */
[----:B------:R-:W-:-:S07]  /*0620*/  SHF.L.W.U32.HI R12, R13, R3, R12 ;  /* 0x000000030d0c7219 */ /* 0x000fce0000010e0c */
.L_x_120:
[----:B------:R-:W-:Y:S05]  /*0630*/  BSYNC.RECONVERGENT B1 ;  /* 0x0000000000017941 */ /* 0x000fea0003800200 */
.L_x_119:
        /* <DEDUP_REMOVED lines=15> */
.L_x_117:
[----:B------:R-:W-:Y:S05]  /*0730*/  BSYNC.RECONVERGENT B0 ;  /* 0x0000000000007941 */ /* 0x000fea0003800200 */
.L_x_116:
[----:B------:R-:W-:Y:S02]  /*0740*/  IMAD.MOV.U32 R4, RZ, RZ, 0x37cbac00 ;  /* 0x37cbac00ff047424 */ /* 0x000fe400078e00ff */
[----:B------:R-:W-:Y:S01]  /*0750*/  FMUL R3, R0, R0 ;  /* 0x0000000000037220 */ /* 0x000fe20000400000 */
[C---:B------:R-:W-:Y:S01]  /*0760*/  LOP3.LUT R13, R17.reuse, 0x1, RZ, 0xc0, !PT ;  /* 0x00000001110d7812 */ /* 0x040fe200078ec0ff */
[----:B------:R-:W-:Y:S01]  /*0770*/  IMAD.MOV.U32 R14, RZ, RZ, 0x3c0885e4 ;  /* 0x3c0885e4ff0e7424 */ /* 0x000fe200078e00ff */
[----:B------:R-:W-:Y:S01]  /*0780*/  IADD3 R15, PT, PT, R17, 0x1, RZ ;  /* 0x00000001110f7810 */ /* 0x000fe20007ffe0ff */
[----:B------:R-:W-:Y:S01]  /*0790*/  FFMA R12, R3, R4, -0.0013887860113754868507 ;  /* 0xbab607ed030c7423 */ /* 0x000fe20000000004 */
[----:B------:R-:W-:Y:S01]  /*07a0*/  ISETP.NE.U32.AND P0, PT, R13, 0x1, PT ;  /* 0x000000010d00780c */ /* 0x000fe20003f05070 */
[----:B------:R-:W-:Y:S01]  /*07b0*/  IMAD.MOV.U32 R13, RZ, RZ, 0x3e2aaaa8 ;  /* 0x3e2aaaa8ff0d7424 */ /* 0x000fe200078e00ff */
[----:B------:R-:W-:Y:S01]  /*07c0*/  FSETP.GE.AND P2, PT, |R2|, 105615, PT ;  /* 0x47ce47800200780b */ /* 0x000fe20003f46200 */
[----:B------:R-:W-:Y:S01]  /*07d0*/  BSSY.RECONVERGENT B0, `(.L_x_121) ;  /* 0x0000068000007945 */ /* 0x000fe20003800200 */
[----:B------:R-:W-:-:S02]  /*07e0*/  FSEL R12, R12, -0.00019574658654164522886, P0 ;  /* 0xb94d41530c0c7808 */ /* 0x000fc40000000000 */
[----:B------:R-:W-:Y:S02]  /*07f0*/  FSEL R14, R14, 0.041666727513074874878, !P0 ;  /* 0x3d2aaabb0e0e7808 */ /* 0x000fe40004000000 */
        /* <DEDUP_REMOVED lines=20> */
.L_x_123:
        /* <DEDUP_REMOVED lines=37> */
[----:B------:R-:W-:Y:S01]  /*0b90*/  @P3 IMAD.MOV.U32 R3, RZ, RZ, R10 ;  /* 0x000000ffff033224 */ /* 0x000fe200078e000a */
[C---:B------:R-:W-:Y:S01]  /*0ba0*/  ISETP.EQ.AND P3, PT, R15.reuse, -0x4, PT ;  /* 0xfffffffc0f00780c */ /* 0x040fe20003f62270 */
[--C-:B------:R-:W-:Y:S01]  /*0bb0*/  @P4 IMAD.MOV.U32 R3, RZ, RZ, R9.reuse ;  /* 0x000000ffff034224 */ /* 0x100fe200078e0009 */
        /* <DEDUP_REMOVED lines=25> */
.L_x_125:
[----:B------:R-:W-:Y:S05]  /*0d50*/  BSYNC.RECONVERGENT B1 ;  /* 0x0000000000017941 */ /* 0x000fea0003800200 */
.L_x_124:
        /* <DEDUP_REMOVED lines=9> */
[----:B------:R-:W0:Y:S01]  /*0df0*/  I2F.F64.S64 R12, R14 ;  /* 0x0000000e000c7312 */ /* 0x000e220000301c00 */
[----:B------:R-:W-:Y:S02]  /*0e00*/  ISETP.GE.AND P0, PT, R2, RZ, PT ;  /* 0x000000ff0200720c */ /* 0x000fe40003f06270 */
[----:B------:R-:W-:Y:S01]  /*0e10*/  IMAD.IADD R16, R16, 0x1, -R3 ;  /* 0x0000000110107824 */ /* 0x000fe200078e0a03 */
[----:B0-----:R-:W-:-:S10]  /*0e20*/  DMUL R12, R12, UR4 ;  /* 0x000000040c0c7c28 */ /* 0x001fd40008000000 */
[----:B------:R-:W0:Y:S02]  /*0e30*/  F2F.F32.F64 R12, R12 ;  /* 0x0000000c000c7310 */ /* 0x000e240000301000 */
[----:B0-----:R-:W-:-:S07]  /*0e40*/  FSEL R20, -R12, R12, !P0 ;  /* 0x0000000c0c147208 */ /* 0x001fce0004000100 */
.L_x_122:
[----:B------:R-:W-:Y:S05]  /*0e50*/  BSYNC.RECONVERGENT B0 ;  /* 0x0000000000007941 */ /* 0x000fea0003800200 */
.L_x_121:
[----:B------:R-:W0:Y:S01]  /*0e60*/  LDC.64 R12, c[0x0][0x380] ;  /* 0x0000e000ff0c7b82 */ /* 0x000e220000000a00 */
[----:B------:R-:W-:-:S06]  /*0e70*/  USHF.L.U32 UR4, UR10, 0x9, URZ ;  /* 0x000000090a047899 */ /* 0x000fcc00080006ff */
[----:B------:R-:W-:-:S04]  /*0e80*/  LOP3.LUT R0, R11, UR4, RZ, 0xfc, !PT ;  /* 0x000000040b007c12 */ /* 0x000fc8000f8efcff */
[----:B------:R-:W-:-:S05]  /*0e90*/  LOP3.LUT R3, R0, 0xfffffe00, RZ, 0xc0, !PT ;  /* 0xfffffe0000037812 */ /* 0x000fca00078ec0ff */
[----:B------:R-:W-:-:S04]  /*0ea0*/  IMAD.IADD R3, R0, 0x1, R3 ;  /* 0x0000000100037824 */ /* 0x000fc800078e0203 */
[C---:B------:R-:W-:Y:S02]  /*0eb0*/  VIADD R19, R3.reuse, 0x200 ;  /* 0x0000020003137836 */ /* 0x040fe40000000000 */
[----:B0-----:R-:W-:-:S04]  /*0ec0*/  IMAD.WIDE.U32 R14, R3, 0x8, R12 ;  /* 0x00000008030e7825 */ /* 0x001fc800078e000c */
[----:B------:R-:W-:Y:S01]  /*0ed0*/  IMAD.WIDE.U32 R2, R19, 0x8, R12 ;  /* 0x0000000813027825 */ /* 0x000fe200078e000c */
[----:B------:R-:W2:Y:S04]  /*0ee0*/  LDG.E R23, desc[UR6][R14.64+0x4] ;  /* 0x000004060e177981 */ /* 0x000ea8000c1e1900 */
[----:B------:R-:W2:Y:S04]  /*0ef0*/  LDG.E R22, desc[UR6][R2.64+0x4] ;  /* 0x0000040602167981 */ /* 0x000ea8000c1e1900 */
[----:B------:R-:W3:Y:S04]  /*0f00*/  LDG.E R21, desc[UR6][R14.64] ;  /* 0x000000060e157981 */ /* 0x000ee8000c1e1900 */
[----:B------:R0:W3:Y:S01]  /*0f10*/  LDG.E R24, desc[UR6][R2.64] ;  /* 0x0000000602187981 */ /* 0x0000e2000c1e1900 */
[----:B------:R-:W-:-:S04]  /*0f20*/  SHF.L.U32 R0, R11, 0x1, RZ ;  /* 0x000000010b007819 */ /* 0x000fc800000006ff */
[----:B------:R-:W-:-:S04]  /*0f30*/  LOP3.LUT R0, R0, 0x1fe, RZ, 0xc0, !PT ;  /* 0x000001fe00007812 */ /* 0x000fc800078ec0ff */
[----:B------:R-:W-:-:S05]  /*0f40*/  I2FP.F32.U32 R0, R0 ;  /* 0x0000000000007245 */ /* 0x000fca0000201000 */
[----:B------:R-:W-:-:S04]  /*0f50*/  FMUL R26, R0, 0.0009765625 ;  /* 0x3a800000001a7820 */ /* 0x000fc80000400000 */
[----:B------:R-:W1:Y:S01]  /*0f60*/  F2F.F64.F32 R18, R26 ;  /* 0x0000001a00127310 */ /* 0x000e620000201800 */
[----:B------:R-:W-:Y:S01]  /*0f70*/  FMUL R25, R20, R20 ;  /* 0x0000001414197220 */ /* 0x000fe20000400000 */
[----:B------:R-:W-:Y:S01]  /*0f80*/  LOP3.LUT R0, R16, 0x1, RZ, 0xc0, !PT ;  /* 0x0000000110007812 */ /* 0x000fe200078ec0ff */
[----:B0-----:R-:W-:Y:S01]  /*0f90*/  IMAD.MOV.U32 R2, RZ, RZ, 0x3d2aaabb ;  /* 0x3d2aaabbff027424 */ /* 0x001fe200078e00ff */
[----:B-1----:R-:W-:Y:S01]  /*0fa0*/  DMUL R18, R18, -UR12 ;  /* 0x8000000c12127c28 */ /* 0x002fe20008000000 */
[----:B------:R-:W-:Y:S01]  /*0fb0*/  FFMA R14, R25, R4, -0.0013887860113754868507 ;  /* 0xbab607ed190e7423 */ /* 0x000fe20000000004 */
[----:B------:R-:W-:Y:S01]  /*0fc0*/  ISETP.NE.U32.AND P0, PT, R0, 0x1, PT ;  /* 0x000000010000780c */ /* 0x000fe20003f05070 */
[----:B------:R-:W-:-:S07]  /*0fd0*/  IMAD.MOV.U32 R0, RZ, RZ, 0x3effffff ;  /* 0x3effffffff007424 */ /* 0x000fce00078e00ff */
[----:B------:R-:W0:Y:S01]  /*0fe0*/  F2F.F32.F64 R18, R18 ;  /* 0x0000001200127310 */ /* 0x000e220000301000 */
[----:B------:R-:W-:Y:S02]  /*0ff0*/  FSEL R14, R14, -0.00019574658654164522886, !P0 ;  /* 0xb94d41530e0e7808 */ /* 0x000fe40004000000 */
[----:B------:R-:W-:Y:S02]  /*1000*/  FSEL R2, R2, 0.0083327032625675201416, !P0 ;  /* 0x3c0885e402027808 */ /* 0x000fe40004000000 */
[----:B------:R-:W-:-:S03]  /*1010*/  FSEL R26, -R0, -0.16666662693023681641, !P0 ;  /* 0xbe2aaaa8001a7808 */ /* 0x000fc60004000100 */
[C---:B------:R-:W-:Y:S01]  /*1020*/  FFMA R14, R25.reuse, R14, R2 ;  /* 0x0000000e190e7223 */ /* 0x040fe20000000002 */
[----:B------:R-:W-:Y:S02]  /*1030*/  FSEL R2, R20, 1, P0 ;  /* 0x3f80000014027808 */ /* 0x000fe40000000000 */
[----:B------:R-:W-:Y:S01]  /*1040*/  LOP3.LUT P0, RZ, R16, 0x2, RZ, 0xc0, !PT ;  /* 0x0000000210ff7812 */ /* 0x000fe2000780c0ff */
[----:B------:R-:W1:Y:S01]  /*1050*/  S2UR UR8, SR_CgaCtaId ;  /* 0x00000000000879c3 */ /* 0x000e620000008800 */
[C---:B------:R-:W-:Y:S01]  /*1060*/  FFMA R14, R25.reuse, R14, R26 ;  /* 0x0000000e190e7223 */ /* 0x040fe2000000001a */
[----:B0-----:R-:W-:Y:S01]  /*1070*/  FMUL R19, R18, 0.63661974668502807617 ;  /* 0x3f22f98312137820 */ /* 0x001fe20000400000 */
[----:B------:R-:W-:-:S04]  /*1080*/  FFMA R25, R25, R2, RZ ;  /* 0x0000000219197223 */ /* 0x000fc800000000ff */
[----:B------:R-:W-:Y:S01]  /*1090*/  FFMA R2, R25, R14, R2 ;  /* 0x0000000e19027223 */ /* 0x000fe20000000002 */
[----:B------:R-:W0:Y:S04]  /*10a0*/  F2I.NTZ R19, R19 ;  /* 0x0000001300137305 */ /* 0x000e280000203100 */
[----:B------:R-:W-:Y:S01]  /*10b0*/  @P0 FADD R2, RZ, -R2 ;  /* 0x80000002ff020221 */ /* 0x000fe20000000000 */
[----:B------:R-:W-:Y:S02]  /*10c0*/  UMOV UR4, 0x400 ;  /* 0x0000040000047882 */ /* 0x000fe40000000000 */
[----:B------:R-:W-:Y:S01]  /*10d0*/  UIADD3 UR4, UPT, UPT, UR4, 0x2000, URZ ;  /* 0x0000200004047890 */ /* 0x000fe2000fffe0ff */
[----:B------:R-:W-:Y:S01]  /*10e0*/  FSETP.GE.AND P1, PT, |R18|, 105615, PT ;  /* 0x47ce47801200780b */ /* 0x000fe20003f26200 */
[----:B------:R-:W-:-:S02]  /*10f0*/  IMAD.SHL.U32 R3, R11, 0x8, RZ ;  /* 0x000000080b037824 */ /* 0x000fc400078e00ff */
[----:B-1----:R-:W-:Y:S01]  /*1100*/  ULEA UR8, UR8, UR4, 0x18 ;  /* 0x0000000408087291 */ /* 0x002fe2000f8ec0ff */
[----:B------:R-:W-:Y:S01]  /*1110*/  BSSY.RECONVERGENT B0, `(.L_x_126) ;  /* 0x0000072000007945 */ /* 0x000fe20003800200 */
[----:B--2---:R-:W-:Y:S01]  /*1120*/  FADD R20, R23, -R22 ;  /* 0x8000001617147221 */ /* 0x004fe20000000000 */
[C-C-:B---3--:R-:W-:Y:S01]  /*1130*/  FADD R16, R21.reuse, -R24.reuse ;  /* 0x8000001815107221 */ /* 0x148fe20000000000 */
[----:B------:R-:W-:Y:S02]  /*1140*/  FADD R14, R21, R24 ;  /* 0x00000018150e7221 */ /* 0x000fe40000000000 */
[C---:B------:R-:W-:Y:S01]  /*1150*/  FMUL R24, R2.reuse, R20 ;  /* 0x0000001402187220 */ /* 0x040fe20000400000 */
[----:B------:R-:W-:-:S03]  /*1160*/  FMUL R21, R2, R16 ;  /* 0x0000001002157220 */ /* 0x000fc60000400000 */
[C---:B------:R-:W-:Y:S01]  /*1170*/  FFMA R16, R17.reuse, R16, -R24 ;  /* 0x0000001011107223 */ /* 0x040fe20000000818 */
[----:B------:R-:W-:Y:S01]  /*1180*/  FFMA R17, R17, R20, R21 ;  /* 0x0000001411117223 */ /* 0x000fe20000000015 */
[----:B0-----:R-:W-:Y:S01]  /*1190*/  I2FP.F32.S32 R21, R19 ;  /* 0x0000001300157245 */ /* 0x001fe20000201400 */
[----:B------:R-:W-:-:S04]  /*11a0*/  FADD R15, R23, R22 ;  /* 0x00000016170f7221 */ /* 0x000fc80000000000 */
[----:B------:R-:W-:-:S04]  /*11b0*/  FFMA R2, R21, -1.5707962512969970703, R18 ;  /* 0xbfc90fda15027823 */ /* 0x000fc80000000012 */
[C---:B------:R-:W-:Y:S01]  /*11c0*/  FFMA R2, R21.reuse, -7.5497894158615963534e-08, R2 ;  /* 0xb3a2216815027823 */ /* 0x040fe20000000002 */
[----:B------:R0:W-:Y:S03]  /*11d0*/  STS.64 [R3+UR8], R14 ;  /* 0x0000000e03007988 */ /* 0x0001e60008000a08 */
[----:B------:R-:W-:Y:S01]  /*11e0*/  FFMA R20, R21, -5.3903029534742383927e-15, R2 ;  /* 0xa7c234c515147823 */ /* 0x000fe20000000002 */
[----:B------:R1:W-:Y:S01]  /*11f0*/  STS.64 [R3+UR8+0x1000], R16 ;  /* 0x0010001003007988 */ /* 0x0003e20008000a08 */
[----:B------:R-:W-:Y:S02]  /*1200*/  VIADD R2, R3, UR8 ;  /* 0x0000000803027c36 */ /* 0x000fe40008000000 */
[----:B------:R-:W-:Y:S01]  /*1210*/  IMAD.MOV.U32 R21, RZ, RZ, R19 ;  /* 0x000000ffff157224 */ /* 0x000fe200078e0013 */
[----:B------:R-:W-:Y:S02]  /*1220*/  MOV R22, R20 ;  /* 0x0000001400167202 */ /* 0x000fe40000000f00 */
[----:B0-----:R-:W-:Y:S01]  /*1230*/  P2R R14, PR, RZ, 0x2 ;  /* 0x00000002ff0e7803 */ /* 0x001fe20000000000 */
[----:B------:R-:W-:Y:S06]  /*1240*/  BAR.SYNC.DEFER_BLOCKING 0x0 ;  /* 0x0000000000007b1d */ /* 0x000fec0000010000 */
[----:B------:R-:W-:Y:S05]  /*1250*/  @!P1 BRA `(.L_x_127) ;  /* 0x0000000400749947 */ /* 0x000fea0003800000 */
        /* <DEDUP_REMOVED lines=11> */
.L_x_128:
[----:B0-----:R-:W-:Y:S01]  /*1310*/  MOV R15, UR13 ;  /* 0x0000000d000f7c02 */ /* 0x001fe20008000f00 */
[----:B------:R-:W-:-:S05]  /*1320*/  IMAD.U32 R14, RZ, RZ, UR12 ;  /* 0x0000000cff0e7e24 */ /* 0x000fca000f8e00ff */
[----:B------:R-:W1:Y:S01]  /*1330*/  LDG.E.CONSTANT R15, desc[UR6][R14.64] ;  /* 0x000000060e0f7981 */ /* 0x000e62000c1e9900 */
        /* <DEDUP_REMOVED lines=9> */
[----:B-1----:R-:W-:-:S03]  /*13d0*/  IMAD.WIDE.U32 R16, R15, R22, RZ ;  /* 0x000000160f107225 */ /* 0x002fc600078e00ff */
[----:B------:R-:W-:-:S04]  /*13e0*/  IADD3 R16, P2, PT, R16, R19, RZ ;  /* 0x0000001310107210 */ /* 0x000fc80007f5e0ff */
[----:B------:R-:W-:Y:S01]  /*13f0*/  IADD3.X R19, PT, PT, R17, UR5, RZ, P2, !PT ;  /* 0x0000000511137c10 */ /* 0x000fe200097fe4ff */
[--C-:B------:R-:W-:Y:S01]  /*1400*/  @P0 IMAD.MOV.U32 R10, RZ, RZ, R16.reuse ;  /* 0x000000ffff0a0224 */ /* 0x100fe200078e0010 */
[C---:B------:R-:W-:Y:S01]  /*1410*/  ISETP.EQ.AND P2, PT, R23.reuse, 0x8, PT ;  /* 0x000000081700780c */ /* 0x040fe20003f42270 */
[--C-:B------:R-:W-:Y:S02]  /*1420*/  @P1 IMAD.MOV.U32 R9, RZ, RZ, R16.reuse ;  /* 0x000000ffff091224 */ /* 0x100fe400078e0010 */
[----:B------:R-:W-:Y:S01]  /*1430*/  @P5 MOV R5, R16 ;  /* 0x0000001000055202 */ /* 0x000fe20000000f00 */
[--C-:B------:R-:W-:Y:S02]  /*1440*/  @P3 IMAD.MOV.U32 R7, RZ, RZ, R16.reuse ;  /* 0x000000ffff073224 */ /* 0x100fe400078e0010 */
[----:B------:R-:W-:Y:S02]  /*1450*/  @P4 IMAD.MOV.U32 R6, RZ, RZ, R16 ;  /* 0x000000ffff064224 */ /* 0x000fe400078e0010 */
[----:B------:R-:W-:-:S05]  /*1460*/  VIADD R23, R23, 0x4 ;  /* 0x0000000417177836 */ /* 0x000fca0000000000 */
        /* <DEDUP_REMOVED lines=22> */
[----:B------:R-:W-:Y:S02]  /*15d0*/  @P2 IMAD.MOV.U32 R15, RZ, RZ, R7 ;  /* 0x000000ffff0f2224 */ /* 0x000fe400078e0007 */
[----:B------:R-:W-:-:S02]  /*15e0*/  @P0 IMAD.MOV.U32 R22, RZ, RZ, R8 ;  /* 0x000000ffff160224 */ /* 0x000fc400078e0008 */
[----:B------:R-:W-:Y:S01]  /*15f0*/  @P1 IMAD.MOV.U32 R22, RZ, RZ, R7 ;  /* 0x000000ffff161224 */ /* 0x000fe200078e0007 */
[----:B------:R-:W-:Y:S01]  /*1600*/  @P2 MOV R22, R6 ;  /* 0x0000000600162202 */ /* 0x000fe20000000f00 */
[----:B------:R-:W-:Y:S02]  /*1610*/  @P3 IMAD.MOV.U32 R15, RZ, RZ, R6 ;  /* 0x000000ffff0f3224 */ /* 0x000fe400078e0006 */
[--C-:B------:R-:W-:Y:S02]  /*1620*/  @P3 IMAD.MOV.U32 R22, RZ, RZ, R5.reuse ;  /* 0x000000ffff163224 */ /* 0x100fe400078e0005 */
[----:B------:R-:W-:Y:S02]  /*1630*/  @P4 IMAD.MOV.U32 R15, RZ, RZ, R5 ;  /* 0x000000ffff0f4224 */ /* 0x000fe400078e0005 */
[--C-:B------:R-:W-:Y:S02]  /*1640*/  @P5 IMAD.MOV.U32 R15, RZ, RZ, R19.reuse ;  /* 0x000000ffff0f5224 */ /* 0x100fe400078e0013 */
[----:B------:R-:W-:-:S03]  /*1650*/  @P4 IMAD.MOV.U32 R22, RZ, RZ, R19 ;  /* 0x000000ffff164224 */ /* 0x000fc600078e0013 */
[----:B------:R-:W-:Y:S01]  /*1660*/  MOV R16, R15 ;  /* 0x0000000f00107202 */ /* 0x000fe20000000f00 */
        /* <DEDUP_REMOVED lines=12> */
.L_x_130:
[----:B------:R-:W-:Y:S05]  /*1730*/  BSYNC.RECONVERGENT B1 ;  /* 0x0000000000017941 */ /* 0x000fea0003800200 */
.L_x_129:
        /* <DEDUP_REMOVED lines=15> */
.L_x_127:
[----:B------:R-:W-:Y:S05]  /*1830*/  BSYNC.RECONVERGENT B0 ;  /* 0x0000000000007941 */ /* 0x000fea0003800200 */
.L_x_126:
[C---:B-1----:R-:W-:Y:S01]  /*1840*/  LOP3.LUT R16, R19.reuse, 0x1, RZ, 0xc0, !PT ;  /* 0x0000000113107812 */ /* 0x042fe200078ec0ff */
[----:B------:R-:W-:Y:S01]  /*1850*/  FMUL R15, R22, R22 ;  /* 0x00000016160f7220 */ /* 0x000fe20000400000 */
[----:B------:R-:W-:Y:S01]  /*1860*/  VIADD R17, R19, 0x1 ;  /* 0x0000000113117836 */ /* 0x000fe20000000000 */
[----:B------:R-:W-:Y:S01]  /*1870*/  MOV R19, 0x3e2aaaa8 ;  /* 0x3e2aaaa800137802 */ /* 0x000fe20000000f00 */
[----:B------:R-:W-:Y:S01]  /*1880*/  BSSY.RECONVERGENT B0, `(.L_x_131) ;  /* 0x000006b000007945 */ /* 0x000fe20003800200 */
[----:B------:R-:W-:Y:S01]  /*1890*/  ISETP.NE.U32.AND P0, PT, R16, 0x1, PT ;  /* 0x000000011000780c */ /* 0x000fe20003f05070 */
[----:B------:R-:W-:Y:S01]  /*18a0*/  FFMA R14, R15, R4, -0.0013887860113754868507 ;  /* 0xbab607ed0f0e7423 */ /* 0x000fe20000000004 */
[----:B------:R-:W-:Y:S01]  /*18b0*/  IMAD.MOV.U32 R16, RZ, RZ, 0x3c0885e4 ;  /* 0x3c0885e4ff107424 */ /* 0x000fe200078e00ff */
[----:B------:R-:W-:Y:S02]  /*18c0*/  FSETP.GE.AND P2, PT, |R18|, 105615, PT ;  /* 0x47ce47801200780b */ /* 0x000fe40003f46200 */
[----:B------:R-:W-:-:S02]  /*18d0*/  LOP3.LUT P1, RZ, R17, 0x2, RZ, 0xc0, !PT ;  /* 0x0000000211ff7812 */ /* 0x000fc4000782c0ff */
[----:B------:R-:W-:Y:S02]  /*18e0*/  FSEL R14, R14, -0.00019574658654164522886, P0 ;  /* 0xb94d41530e0e7808 */ /* 0x000fe40000000000 */
        /* <DEDUP_REMOVED lines=19> */
.L_x_133:
        /* <DEDUP_REMOVED lines=65> */
.L_x_135:
[----:B------:R-:W-:Y:S05]  /*1e30*/  BSYNC.RECONVERGENT B1 ;  /* 0x0000000000017941 */ /* 0x000fea0003800200 */
.L_x_134:
        /* <DEDUP_REMOVED lines=11> */
[----:B------:R-:W-:Y:S01]  /*1ef0*/  IADD3 R21, PT, PT, -R19, R20, RZ ;  /* 0x0000001413157210 */ /* 0x000fe20007ffe1ff */
[----:B0-----:R-:W-:-:S10]  /*1f00*/  DMUL R16, R14, UR4 ;  /* 0x000000040e107c28 */ /* 0x001fd40008000000 */
[----:B------:R-:W0:Y:S02]  /*1f10*/  F2F.F32.F64 R16, R16 ;  /* 0x0000001000107310 */ /* 0x000e240000301000 */
[----:B0-----:R-:W-:-:S07]  /*1f20*/  FSEL R20, -R16, R16, !P0 ;  /* 0x0000001010147208 */ /* 0x001fce0004000100 */
.L_x_132:
[----:B------:R-:W-:Y:S05]  /*1f30*/  BSYNC.RECONVERGENT B0 ;  /* 0x0000000000007941 */ /* 0x000fea0003800200 */
.L_x_131:
[----:B------:R-:W-:Y:S01]  /*1f40*/  IMAD.SHL.U32 R14, R11, 0x4, RZ ;  /* 0x000000040b0e7824 */ /* 0x000fe200078e00ff */
[----:B------:R-:W-:Y:S01]  /*1f50*/  LOP3.LUT R15, R3, 0x800, RZ, 0xc0, !PT ;  /* 0x00000800030f7812 */ /* 0x000fe200078ec0ff */
[----:B------:R-:W-:Y:S01]  /*1f60*/  UMOV UR4, 0x54442d18 ;  /* 0x54442d1800047882 */ /* 0x000fe20000000000 */
[----:B------:R-:W-:Y:S01]  /*1f70*/  UMOV UR5, 0x401921fb ;  /* 0x401921fb00057882 */ /* 0x000fe20000000000 */
[----:B------:R-:W-:Y:S01]  /*1f80*/  LOP3.LUT R24, R21, 0x1, RZ, 0xc0, !PT ;  /* 0x0000000115187812 */ /* 0x000fe200078ec0ff */
[----:B------:R-:W-:Y:S01]  /*1f90*/  FMUL R23, R20, R20 ;  /* 0x0000001414177220 */ /* 0x000fe20000400000 */
[----:B------:R-:W-:Y:S01]  /*1fa0*/  LOP3.LUT R14, R14, 0x1fc, RZ, 0xc0, !PT ;  /* 0x000001fc0e0e7812 */ /* 0x000fe200078ec0ff */
[----:B------:R-:W-:Y:S01]  /*1fb0*/  IMAD.IADD R25, R2, 0x1, R15 ;  /* 0x0000000102197824 */ /* 0x000fe200078e020f */
[----:B------:R-:W-:Y:S01]  /*1fc0*/  ISETP.NE.U32.AND P0, PT, R24, 0x1, PT ;  /* 0x000000011800780c */ /* 0x000fe20003f05070 */
[----:B------:R-:W-:Y:S01]  /*1fd0*/  FFMA R24, R23, R4, -0.0013887860113754868507 ;  /* 0xbab607ed17187423 */ /* 0x000fe20000000004 */
[----:B------:R-:W-:Y:S01]  /*1fe0*/  I2FP.F32.U32 R14, R14 ;  /* 0x0000000e000e7245 */ /* 0x000fe20000201000 */
[----:B------:R-:W-:Y:S01]  /*1ff0*/  IMAD.MOV.U32 R26, RZ, RZ, 0x3d2aaabb ;  /* 0x3d2aaabbff1a7424 */ /* 0x000fe200078e00ff */
[----:B------:R-:W-:Y:S01]  /*2000*/  LDS.64 R16, [R25+0x800] ;  /* 0x0008000019107984 */ /* 0x000fe20000000a00 */
[----:B------:R-:W-:Y:S01]  /*2010*/  LOP3.LUT P1, RZ, R21, 0x2, RZ, 0xc0, !PT ;  /* 0x0000000215ff7812 */ /* 0x000fe2000782c0ff */
[----:B------:R-:W0:Y:S01]  /*2020*/  S2UR UR9, SR_CgaCtaId ;  /* 0x00000000000979c3 */ /* 0x000e220000008800 */
[----:B------:R-:W-:Y:S01]  /*2030*/  FMUL R27, R14, 0.0009765625 ;  /* 0x3a8000000e1b7820 */ /* 0x000fe20000400000 */
[----:B------:R-:W-:Y:S01]  /*2040*/  FSEL R24, R24, -0.00019574658654164522886, !P0 ;  /* 0xb94d415318187808 */ /* 0x000fe20004000000 */
[----:B------:R-:W1:Y:S01]  /*2050*/  LDS.64 R14, [R25] ;  /* 0x00000000190e7984 */ /* 0x000e620000000a00 */
[----:B------:R-:W-:Y:S01]  /*2060*/  FSEL R26, R26, 0.0083327032625675201416, !P0 ;  /* 0x3c0885e41a1a7808 */ /* 0x000fe20004000000 */
[----:B------:R-:W2:Y:S01]  /*2070*/  F2F.F64.F32 R18, R27 ;  /* 0x0000001b00127310 */ /* 0x000ea20000201800 */
[----:B------:R-:W-:Y:S01]  /*2080*/  FSEL R21, -R0, -0.16666662693023681641, !P0 ;  /* 0xbe2aaaa800157808 */ /* 0x000fe20004000100 */
[----:B------:R-:W-:Y:S01]  /*2090*/  BSSY.RECONVERGENT B0, `(.L_x_136) ;  /* 0x000007f000007945 */ /* 0x000fe20003800200 */
[----:B------:R-:W-:Y:S01]  /*20a0*/  FSEL R20, R20, 1, P0 ;  /* 0x3f80000014147808 */ /* 0x000fe20000000000 */
[----:B------:R-:W-:-:S04]  /*20b0*/  FFMA R24, R23, R24, R26 ;  /* 0x0000001817187223 */ /* 0x000fc8000000001a */
[C---:B------:R-:W-:Y:S01]  /*20c0*/  FFMA R21, R23.reuse, R24, R21 ;  /* 0x0000001817157223 */ /* 0x040fe20000000015 */
[----:B------:R-:W-:-:S04]  /*20d0*/  FFMA R23, R23, R20, RZ ;  /* 0x0000001417177223 */ /* 0x000fc800000000ff */
[----:B------:R-:W-:Y:S01]  /*20e0*/  FFMA R20, R23, R21, R20 ;  /* 0x0000001517147223 */ /* 0x000fe20000000014 */
[----:B--2---:R-:W-:Y:S01]  /*20f0*/  DMUL R18, R18, -UR4 ;  /* 0x8000000412127c28 */ /* 0x004fe20008000000 */
[----:B------:R-:W-:Y:S02]  /*2100*/  UMOV UR4, 0x400 ;  /* 0x0000040000047882 */ /* 0x000fe40000000000 */
[----:B------:R-:W-:Y:S01]  /*2110*/  @P1 FADD R20, RZ, -R20 ;  /* 0x80000014ff141221 */ /* 0x000fe20000000000 */
[----:B0-----:R-:W-:-:S06]  /*2120*/  ULEA UR9, UR9, UR4, 0x18 ;  /* 0x0000000409097291 */ /* 0x001fcc000f8ec0ff */
[----:B------:R-:W0:Y:S01]  /*2130*/  F2F.F32.F64 R18, R18 ;  /* 0x0000001200127310 */ /* 0x000e220000301000 */
[C---:B-1----:R-:W-:Y:S01]  /*2140*/  FADD R23, R15.reuse, -R17 ;  /* 0x800000110f177221 */ /* 0x042fe20000000000 */
[--C-:B------:R-:W-:Y:S01]  /*2150*/  FADD R21, R14, -R16.reuse ;  /* 0x800000100e157221 */ /* 0x100fe20000000000 */
[----:B0-----:R-:W-:Y:S01]  /*2160*/  FMUL R0, R18, 0.63661974668502807617 ;  /* 0x3f22f98312007820 */ /* 0x001fe20000400000 */
[----:B------:R-:W-:Y:S01]  /*2170*/  FADD R14, R14, R16 ;  /* 0x000000100e0e7221 */ /* 0x000fe20000000000 */
[C---:B------:R-:W-:Y:S01]  /*2180*/  FMUL R25, R20.reuse, R23 ;  /* 0x0000001714197220 */ /* 0x040fe20000400000 */
[-C--:B------:R-:W-:Y:S02]  /*2190*/  FMUL R20, R20, R21.reuse ;  /* 0x0000001514147220 */ /* 0x080fe40000400000 */
[----:B------:R-:W0:Y:S01]  /*21a0*/  F2I.NTZ R19, R0 ;  /* 0x0000000000137305 */ /* 0x000e220000203100 */
[----:B------:R-:W-:Y:S01]  /*21b0*/  FSETP.GE.AND P2, PT, |R18|, 105615, PT ;  /* 0x47ce47801200780b */ /* 0x000fe20003f46200 */
[C---:B------:R-:W-:Y:S01]  /*21c0*/  FFMA R16, R22.reuse, R21, -R25 ;  /* 0x0000001516107223 */ /* 0x040fe20000000819 */
[----:B------:R-:W-:Y:S01]  /*21d0*/  FADD R15, R15, R17 ;  /* 0x000000110f0f7221 */ /* 0x000fe20000000000 */
[----:B------:R-:W-:-:S04]  /*21e0*/  FFMA R17, R22, R23, R20 ;  /* 0x0000001716117223 */ /* 0x000fc80000000014 */
[----:B------:R1:W-:Y:S04]  /*21f0*/  STS.64 [R3+UR9], R14 ;  /* 0x0000000e03007988 */ /* 0x0003e80008000a09 */
[----:B------:R2:W-:Y:S01]  /*2200*/  STS.64 [R3+UR9+0x1000], R16 ;  /* 0x0010001003007988 */ /* 0x0005e20008000a09 */
[----:B0-----:R-:W-:-:S05]  /*2210*/  I2FP.F32.S32 R21, R19 ;  /* 0x0000001300157245 */ /* 0x001fca0000201400 */
[----:B------:R-:W-:Y:S01]  /*2220*/  FFMA R0, R21, -1.5707962512969970703, R18 ;  /* 0xbfc90fda15007823 */ /* 0x000fe20000000012 */
[----:B-1----:R-:W-:-:S03]  /*2230*/  P2R R14, PR, RZ, 0x4 ;  /* 0x00000004ff0e7803 */ /* 0x002fc60000000000 */
[----:B------:R-:W-:-:S04]  /*2240*/  FFMA R0, R21, -7.5497894158615963534e-08, R0 ;  /* 0xb3a2216815007823 */ /* 0x000fc80000000000 */
[----:B------:R-:W-:Y:S01]  /*2250*/  FFMA R20, R21, -5.3903029534742383927e-15, R0 ;  /* 0xa7c234c515147823 */ /* 0x000fe20000000000 */
[----:B------:R-:W-:Y:S02]  /*2260*/  VIADD R0, R3, UR9 ;  /* 0x0000000903007c36 */ /* 0x000fe40008000000 */
[----:B------:R-:W-:Y:S02]  /*2270*/  IMAD.MOV.U32 R21, RZ, RZ, R19 ;  /* 0x000000ffff157224 */ /* 0x000fe400078e0013 */
[----:B------:R-:W-:Y:S01]  /*2280*/  MOV R22, R20 ;  /* 0x0000001400167202 */ /* 0x000fe20000000f00 */
[----:B------:R-:W-:Y:S06]  /*2290*/  BAR.SYNC.DEFER_BLOCKING 0x0 ;  /* 0x0000000000007b1d */ /* 0x000fec0000010000 */
[----:B--2---:R-:W-:Y:S05]  /*22a0*/  @!P2 BRA `(.L_x_137) ;  /* 0x000000040074a947 */ /* 0x004fea0003800000 */
        /* <DEDUP_REMOVED lines=11> */
.L_x_138:
        /* <DEDUP_REMOVED lines=66> */
.L_x_140:
[----:B------:R-:W-:Y:S05]  /*2780*/  BSYNC.RECONVERGENT B1 ;  /* 0x0000000000017941 */ /* 0x000fea0003800200 */
.L_x_139:
        /* <DEDUP_REMOVED lines=15> */
.L_x_137:
[----:B------:R-:W-:Y:S05]  /*2880*/  BSYNC.RECONVERGENT B0 ;  /* 0x0000000000007941 */ /* 0x000fea0003800200 */
.L_x_136:
[C---:B------:R-:W-:Y:S01]  /*2890*/  LOP3.LUT R16, R19.reuse, 0x1, RZ, 0xc0, !PT ;  /* 0x0000000113107812 */ /* 0x040fe200078ec0ff */
        /* <DEDUP_REMOVED lines=29> */
.L_x_143:
        /* <DEDUP_REMOVED lines=65> */
.L_x_145:
[----:B------:R-:W-:Y:S05]  /*2e80*/  BSYNC.RECONVERGENT B1 ;  /* 0x0000000000017941 */ /* 0x000fea0003800200 */
.L_x_144:
        /* <DEDUP_REMOVED lines=15> */
.L_x_142:
[----:B------:R-:W-:Y:S05]  /*2f80*/  BSYNC.RECONVERGENT B0 ;  /* 0x0000000000007941 */ /* 0x000fea0003800200 */
.L_x_141:
[C---:B------:R-:W-:Y:S01]  /*2f90*/  LOP3.LUT R14, R3.reuse, 0x1f8, RZ, 0xc0, !PT ;  /* 0x000001f8030e7812 */ /* 0x040fe200078ec0ff */
[----:B------:R-:W-:Y:S01]  /*2fa0*/  UMOV UR4, 0x54442d18 ;  /* 0x54442d1800047882 */ /* 0x000fe20000000000 */
[----:B------:R-:W-:Y:S01]  /*2fb0*/  LOP3.LUT R15, R3, 0xc00, RZ, 0xc0, !PT ;  /* 0x00000c00030f7812 */ /* 0x000fe200078ec0ff */
[----:B------:R-:W-:Y:S01]  /*2fc0*/  UMOV UR5, 0x401921fb ;  /* 0x401921fb00057882 */ /* 0x000fe20000000000 */
[----:B------:R-:W-:Y:S01]  /*2fd0*/  I2FP.F32.U32 R14, R14 ;  /* 0x0000000e000e7245 */ /* 0x000fe20000201000 */
[----:B------:R-:W-:Y:S01]  /*2fe0*/  FMUL R23, R20, R20 ;  /* 0x0000001414177220 */ /* 0x000fe20000400000 */
[C---:B------:R-:W-:Y:S01]  /*2ff0*/  LOP3.LUT R24, R21.reuse, 0x1, RZ, 0xc0, !PT ;  /* 0x0000000115187812 */ /* 0x040fe200078ec0ff */
[----:B------:R-:W-:Y:S01]  /*3000*/  IMAD.IADD R27, R0, 0x1, R15 ;  /* 0x00000001001b7824 */ /* 0x000fe200078e020f */
[----:B------:R-:W-:Y:S01]  /*3010*/  LOP3.LUT P1, RZ, R21, 0x2, RZ, 0xc0, !PT ;  /* 0x0000000215ff7812 */ /* 0x000fe2000782c0ff */
[----:B------:R-:W-:Y:S01]  /*3020*/  FMUL R26, R14, 0.0009765625 ;  /* 0x3a8000000e1a7820 */ /* 0x000fe20000400000 */
[----:B------:R-:W-:Y:S01]  /*3030*/  FFMA R25, R23, R4, -0.0013887860113754868507 ;  /* 0xbab607ed17197423 */ /* 0x000fe20000000004 */
[----:B------:R-:W-:Y:S01]  /*3040*/  ISETP.NE.U32.AND P0, PT, R24, 0x1, PT ;  /* 0x000000011800780c */ /* 0x000fe20003f05070 */
[----:B------:R-:W-:Y:S01]  /*3050*/  LDS.64 R14, [R27] ;  /* 0x000000001b0e7984 */ /* 0x000fe20000000a00 */
[----:B------:R0:W1:Y:S01]  /*3060*/  F2F.F64.F32 R18, R26 ;  /* 0x0000001a00127310 */ /* 0x0000620000201800 */
[----:B------:R-:W-:Y:S01]  /*3070*/  IMAD.MOV.U32 R28, RZ, RZ, 0x3d2aaabb ;  /* 0x3d2aaabbff1c7424 */ /* 0x000fe200078e00ff */
[----:B------:R-:W-:Y:S01]  /*3080*/  FSEL R24, R25, -0.00019574658654164522886, !P0 ;  /* 0xb94d415319187808 */ /* 0x000fe20004000000 */
[----:B------:R-:W2:Y:S01]  /*3090*/  LDS.64 R16, [R27+0x400] ;  /* 0x000400001b107984 */ /* 0x000ea20000000a00 */
[----:B------:R-:W-:Y:S01]  /*30a0*/  IMAD.MOV.U32 R25, RZ, RZ, 0x3effffff ;  /* 0x3effffffff197424 */ /* 0x000fe200078e00ff */
[----:B------:R-:W-:Y:S01]  /*30b0*/  FSEL R20, R20, 1, P0 ;  /* 0x3f80000014147808 */ /* 0x000fe20000000000 */
[----:B------:R-:W-:Y:S01]  /*30c0*/  BSSY.RECONVERGENT B0, `(.L_x_146) ;  /* 0x000007d000007945 */ /* 0x000fe20003800200 */
[----:B0-----:R-:W-:-:S02]  /*30d0*/  FSEL R26, R28, 0.0083327032625675201416, !P0 ;  /* 0x3c0885e41c1a7808 */ /* 0x001fc40004000000 */
[----:B------:R-:W-:-:S03]  /*30e0*/  FSEL R21, -R25, -0.16666662693023681641, !P0 ;  /* 0xbe2aaaa819157808 */ /* 0x000fc60004000100 */
[----:B------:R-:W-:Y:S01]  /*30f0*/  FFMA R24, R23, R24, R26 ;  /* 0x0000001817187223 */ /* 0x000fe2000000001a */
[----:B-1----:R-:W-:-:S03]  /*3100*/  DMUL R18, R18, -UR4 ;  /* 0x8000000412127c28 */ /* 0x002fc60008000000 */
[C---:B------:R-:W-:Y:S01]  /*3110*/  FFMA R21, R23.reuse, R24, R21 ;  /* 0x0000001817157223 */ /* 0x040fe20000000015 */
[----:B------:R-:W-:-:S04]  /*3120*/  FFMA R23, R23, R20, RZ ;  /* 0x0000001417177223 */ /* 0x000fc800000000ff */
[----:B------:R-:W-:Y:S02]  /*3130*/  FFMA R20, R23, R21, R20 ;  /* 0x0000001517147223 */ /* 0x000fe40000000014 */
[----:B------:R-:W0:Y:S02]  /*3140*/  F2F.F32.F64 R18, R18 ;  /* 0x0000001200127310 */ /* 0x000e240000301000 */
[----:B------:R-:W-:Y:S01]  /*3150*/  @P1 FADD R20, RZ, -R20 ;  /* 0x80000014ff141221 */ /* 0x000fe20000000000 */
[C---:B0-----:R-:W-:Y:S01]  /*3160*/  FMUL R24, R18.reuse, 0.63661974668502807617 ;  /* 0x3f22f98312187820 */ /* 0x041fe20000400000 */
[----:B------:R-:W-:Y:S01]  /*3170*/  FSETP.GE.AND P2, PT, |R18|, 105615, PT ;  /* 0x47ce47801200780b */ /* 0x000fe20003f46200 */
[----:B--2---:R-:W-:-:S03]  /*3180*/  FADD R23, R15, -R17 ;  /* 0x800000110f177221 */ /* 0x004fc60000000000 */
[----:B------:R-:W0:Y:S01]  /*3190*/  F2I.NTZ R19, R24 ;  /* 0x0000001800137305 */ /* 0x000e220000203100 */
[C-C-:B------:R-:W-:Y:S01]  /*31a0*/  FADD R21, R14.reuse, -R16.reuse ;  /* 0x800000100e157221 */ /* 0x140fe20000000000 */
[----:B------:R-:W-:Y:S01]  /*31b0*/  FADD R14, R14, R16 ;  /* 0x000000100e0e7221 */ /* 0x000fe20000000000 */
[C---:B------:R-:W-:Y:S01]  /*31c0*/  FMUL R25, R20.reuse, R23 ;  /* 0x0000001714197220 */ /* 0x040fe20000400000 */
[----:B------:R-:W-:Y:S01]  /*31d0*/  FADD R15, R15, R17 ;  /* 0x000000110f0f7221 */ /* 0x000fe20000000000 */
[-C--:B------:R-:W-:Y:S02]  /*31e0*/  FMUL R20, R20, R21.reuse ;  /* 0x0000001514147220 */ /* 0x080fe40000400000 */
[C---:B------:R-:W-:Y:S02]  /*31f0*/  FFMA R16, R22.reuse, R21, -R25 ;  /* 0x0000001516107223 */ /* 0x040fe40000000819 */
[----:B------:R-:W-:Y:S01]  /*3200*/  FFMA R17, R22, R23, R20 ;  /* 0x0000001716117223 */ /* 0x000fe20000000014 */
[----:B------:R1:W-:Y:S04]  /*3210*/  STS.64 [R3+UR8], R14 ;  /* 0x0000000e03007988 */ /* 0x0003e80008000a08 */
[----:B------:R2:W-:Y:S01]  /*3220*/  STS.64 [R3+UR8+0x1000], R16 ;  /* 0x0010001003007988 */ /* 0x0005e20008000a08 */
[----:B0-----:R-:W-:-:S05]  /*3230*/  I2FP.F32.S32 R21, R19 ;  /* 0x0000001300157245 */ /* 0x001fca0000201400 */
[----:B------:R-:W-:Y:S01]  /*3240*/  FFMA R20, R21, -1.5707962512969970703, R18 ;  /* 0xbfc90fda15147823 */ /* 0x000fe20000000012 */
[----:B-1----:R-:W-:-:S03]  /*3250*/  P2R R14, PR, RZ, 0x4 ;  /* 0x00000004ff0e7803 */ /* 0x002fc60000000000 */
[----:B------:R-:W-:-:S04]  /*3260*/  FFMA R20, R21, -7.5497894158615963534e-08, R20 ;  /* 0xb3a2216815147823 */ /* 0x000fc80000000014 */
[----:B------:R-:W-:Y:S01]  /*3270*/  FFMA R20, R21, -5.3903029534742383927e-15, R20 ;  /* 0xa7c234c515147823 */ /* 0x000fe20000000014 */
[----:B------:R-:W-:-:S03]  /*3280*/  IMAD.MOV.U32 R21, RZ, RZ, R19 ;  /* 0x000000ffff157224 */ /* 0x000fc600078e0013 */
[----:B------:R-:W-:Y:S01]  /*3290*/  IMAD.MOV.U32 R22, RZ, RZ, R20 ;  /* 0x000000ffff167224 */ /* 0x000fe200078e0014 */
[----:B------:R-:W-:Y:S06]  /*32a0*/  BAR.SYNC.DEFER_BLOCKING 0x0 ;  /* 0x0000000000007b1d */ /* 0x000fec0000010000 */
[----:B--2---:R-:W-:Y:S05]  /*32b0*/  @!P2 BRA `(.L_x_147) ;  /* 0x000000040074a947 */ /* 0x004fea0003800000 */
[----:B------:R-:W-:-:S13]  /*32c0*/  FSETP.NEU.AND P0, PT, |R18|, +INF , PT ;  /* 0x7f8000001200780b */ /* 0x000fda0003f0d200 */
[----:B------:R-:W-:Y:S01]  /*32d0*/  @!P0 FMUL R22, RZ, R18 ;  /* 0x00000012ff168220 */ /* 0x000fe20000400000 */
[----:B------:R-:W-:Y:S01]  /*32e0*/  @!P0 MOV R19, RZ ;  /* 0x000000ff00138202 */ /* 0x000fe20000000f00 */
        /* <DEDUP_REMOVED lines=8> */
.L_x_148:
        /* <DEDUP_REMOVED lines=47> */
[----:B------:R-:W-:Y:S01]  /*3660*/  @P3 MOV R15, R6 ;  /* 0x00000006000f3202 */ /* 0x000fe20000000f00 */
[----:B------:R-:W-:Y:S02]  /*3670*/  @P2 IMAD.MOV.U32 R22, RZ, RZ, R6 ;  /* 0x000000ffff162224 */ /* 0x000fe400078e0006 */
[--C-:B------:R-:W-:Y:S02]  /*3680*/  @P3 IMAD.MOV.U32 R22, RZ, RZ, R5.reuse ;  /* 0x000000ffff163224 */ /* 0x100fe400078e0005 */
[----:B------:R-:W-:Y:S02]  /*3690*/  @P4 IMAD.MOV.U32 R15, RZ, RZ, R5 ;  /* 0x000000ffff0f4224 */ /* 0x000fe400078e0005 */
[--C-:B------:R-:W-:Y:S02]  /*36a0*/  @P5 IMAD.MOV.U32 R15, RZ, RZ, R19.reuse ;  /* 0x000000ffff0f5224 */ /* 0x100fe400078e0013 */
[----:B------:R-:W-:-:S02]  /*36b0*/  @P4 IMAD.MOV.U32 R22, RZ, RZ, R19 ;  /* 0x000000ffff164224 */ /* 0x000fc400078e0013 */
[----:B------:R-:W-:Y:S01]  /*36c0*/  IMAD.MOV.U32 R16, RZ, RZ, R15 ;  /* 0x000000ffff107224 */ /* 0x000fe200078e000f */
[----:B------:R-:W-:Y:S06]  /*36d0*/  @!P6 BRA `(.L_x_150) ;  /* 0x00000000002ce947 */ /* 0x000fec0003800000 */
[----:B------:R-:W-:Y:S01]  /*36e0*/  @P0 MOV R17, R10 ;  /* 0x0000000a00110202 */ /* 0x000fe20000000f00 */
[----:B------:R-:W-:Y:S01]  /*36f0*/  @P1 IMAD.MOV.U32 R17, RZ, RZ, R9 ;  /* 0x000000ffff111224 */ /* 0x000fe200078e0009 */
[----:B------:R-:W-:Y:S01]  /*3700*/  ISETP.EQ.AND P0, PT, R23, 0x8, PT ;  /* 0x000000081700780c */ /* 0x000fe20003f02270 */
[----:B------:R-:W-:Y:S01]  /*3710*/  @P2 IMAD.MOV.U32 R17, RZ, RZ, R8 ;  /* 0x000000ffff112224 */ /* 0x000fe200078e0008 */
[----:B------:R-:W-:Y:S01]  /*3720*/  LOP3.LUT R15, R14, 0x1f, RZ, 0xc0, !PT ;  /* 0x0000001f0e0f7812 */ /* 0x000fe200078ec0ff */
[----:B------:R-:W-:Y:S02]  /*3730*/  @P3 IMAD.MOV.U32 R17, RZ, RZ, R7 ;  /* 0x000000ffff113224 */ /* 0x000fe400078e0007 */
[----:B------:R-:W-:Y:S01]  /*3740*/  @P4 IMAD.MOV.U32 R17, RZ, RZ, R6 ;  /* 0x000000ffff114224 */ /* 0x000fe200078e0006 */
[----:B------:R-:W-:Y:S01]  /*3750*/  SHF.L.W.U32.HI R22, R16, R15, R22 ;  /* 0x0000000f10167219 */ /* 0x000fe20000010e16 */
[----:B------:R-:W-:-:S06]  /*3760*/  @P5 IMAD.MOV.U32 R17, RZ, RZ, R5 ;  /* 0x000000ffff115224 */ /* 0x000fcc00078e0005 */
[----:B------:R-:W-:-:S04]  /*3770*/  @P0 MOV R17, R19 ;  /* 0x0000001300110202 */ /* 0x000fc80000000f00 */
[----:B------:R-:W-:-:S07]  /*3780*/  SHF.L.W.U32.HI R16, R17, R15, R16 ;  /* 0x0000000f11107219 */ /* 0x000fce0000010e10 */
.L_x_150:
[----:B------:R-:W-:Y:S05]  /*3790*/  BSYNC.RECONVERGENT B1 ;  /* 0x0000000000017941 */ /* 0x000fea0003800200 */
.L_x_149:
        /* <DEDUP_REMOVED lines=15> */
.L_x_147:
[----:B------:R-:W-:Y:S05]  /*3890*/  BSYNC.RECONVERGENT B0 ;  /* 0x0000000000007941 */ /* 0x000fea0003800200 */
.L_x_146:
[C---:B------:R-:W-:Y:S01]  /*38a0*/  LOP3.LUT R16, R19.reuse, 0x1, RZ, 0xc0, !PT ;  /* 0x0000000113107812 */ /* 0x040fe200078ec0ff */
[----:B------:R-:W-:Y:S01]  /*38b0*/  FMUL R15, R22, R22 ;  /* 0x00000016160f7220 */ /* 0x000fe20000400000 */
[----:B------:R-:W-:Y:S01]  /*38c0*/  VIADD R17, R19, 0x1 ;  /* 0x0000000113117836 */ /* 0x000fe20000000000 */
[----:B------:R-:W-:Y:S01]  /*38d0*/  FSETP.GE.AND P2, PT, |R18|, 105615, PT ;  /* 0x47ce47801200780b */ /* 0x000fe20003f46200 */
[----:B------:R-:W-:Y:S01]  /*38e0*/  IMAD.MOV.U32 R19, RZ, RZ, 0x3e2aaaa8 ;  /* 0x3e2aaaa8ff137424 */ /* 0x000fe200078e00ff */
[----:B------:R-:W-:Y:S01]  /*38f0*/  ISETP.NE.U32.AND P0, PT, R16, 0x1, PT ;  /* 0x000000011000780c */ /* 0x000fe20003f05070 */
[----:B------:R-:W-:Y:S01]  /*3900*/  FFMA R14, R15, R4, -0.0013887860113754868507 ;  /* 0xbab607ed0f0e7423 */ /* 0x000fe20000000004 */
[----:B------:R-:W-:Y:S01]  /*3910*/  IMAD.MOV.U32 R16, RZ, RZ, 0x3c0885e4 ;  /* 0x3c0885e4ff107424 */ /* 0x000fe200078e00ff */
[----:B------:R-:W-:Y:S01]  /*3920*/  LOP3.LUT P1, RZ, R17, 0x2, RZ, 0xc0, !PT ;  /* 0x0000000211ff7812 */ /* 0x000fe2000782c0ff */
[----:B------:R-:W-:Y:S01]  /*3930*/  BSSY.RECONVERGENT B0, `(.L_x_151) ;  /* 0x0000066000007945 */ /* 0x000fe20003800200 */
[----:B------:R-:W-:-:S02]  /*3940*/  FSEL R22, R22, 1, !P0 ;  /* 0x3f80000016167808 */ /* 0x000fc40004000000 */
[----:B------:R-:W-:Y:S02]  /*3950*/  FSEL R14, R14, -0.00019574658654164522886, P0 ;  /* 0xb94d41530e0e7808 */ /* 0x000fe40000000000 */
[----:B------:R-:W-:Y:S01]  /*3960*/  FSEL R16, R16, 0.041666727513074874878, !P0 ;  /* 0x3d2aaabb10107808 */ /* 0x000fe20004000000 */
[----:B------:R-:W-:Y:S01]  /*3970*/  FFMA R17, R15, R22, RZ ;  /* 0x000000160f117223 */ /* 0x000fe200000000ff */
[----:B------:R-:W-:-:S03]  /*3980*/  FSEL R19, -R19, -0.4999999701976776123, !P0 ;  /* 0xbeffffff13137808 */ /* 0x000fc60004000100 */
[----:B------:R-:W-:-:S04]  /*3990*/  FFMA R14, R15, R14, R16 ;  /* 0x0000000e0f0e7223 */ /* 0x000fc80000000010 */
[----:B------:R-:W-:-:S04]  /*39a0*/  FFMA R14, R15, R14, R19 ;  /* 0x0000000e0f0e7223 */ /* 0x000fc80000000013 */
        /* <DEDUP_REMOVED lines=13> */
.L_x_153:
        /* <DEDUP_REMOVED lines=65> */
.L_x_155:
[----:B------:R-:W-:Y:S05]  /*3e90*/  BSYNC.RECONVERGENT B1 ;  /* 0x0000000000017941 */ /* 0x000fea0003800200 */
.L_x_154:
        /* <DEDUP_REMOVED lines=15> */
.L_x_152:
[----:B------:R-:W-:Y:S05]  /*3f90*/  BSYNC.RECONVERGENT B0 ;  /* 0x0000000000007941 */ /* 0x000fea0003800200 */
.L_x_151:
[----:B------:R-:W-:Y:S01]  /*3fa0*/  SHF.L.U32 R14, R11, 0x4, RZ ;  /* 0x000000040b0e7819 */ /* 0x000fe200000006ff */
[----:B------:R-:W-:Y:S01]  /*3fb0*/  UMOV UR4, 0x54442d18 ;  /* 0x54442d1800047882 */ /* 0x000fe20000000000 */
[----:B------:R-:W-:Y:S01]  /*3fc0*/  LOP3.LUT R15, R3, 0xe00, RZ, 0xc0, !PT ;  /* 0x00000e00030f7812 */ /* 0x000fe200078ec0ff */
[----:B------:R-:W-:Y:S01]  /*3fd0*/  UMOV UR5, 0x401921fb ;  /* 0x401921fb00057882 */ /* 0x000fe20000000000 */
[----:B------:R-:W-:Y:S01]  /*3fe0*/  LOP3.LUT R14, R14, 0x1f0, RZ, 0xc0, !PT ;  /* 0x000001f00e0e7812 */ /* 0x000fe200078ec0ff */
[----:B------:R-:W-:Y:S01]  /*3ff0*/  FMUL R23, R20, R20 ;  /* 0x0000001414177220 */ /* 0x000fe20000400000 */
[----:B------:R-:W-:Y:S01]  /*4000*/  LOP3.LUT R24, R21, 0x1, RZ, 0xc0, !PT ;  /* 0x0000000115187812 */ /* 0x000fe200078ec0ff */
[----:B------:R-:W-:Y:S01]  /*4010*/  IMAD.IADD R27, R2, 0x1, R15 ;  /* 0x00000001021b7824 */ /* 0x000fe200078e020f */
[----:B------:R-:W-:Y:S01]  /*4020*/  I2FP.F32.U32 R14, R14 ;  /* 0x0000000e000e7245 */ /* 0x000fe20000201000 */
[----:B------:R-:W-:Y:S01]  /*4030*/  FFMA R25, R23, R4, -0.0013887860113754868507 ;  /* 0xbab607ed17197423 */ /* 0x000fe20000000004 */
[----:B------:R-:W-:Y:S01]  /*4040*/  ISETP.NE.U32.AND P0, PT, R24, 0x1, PT ;  /* 0x000000011800780c */ /* 0x000fe20003f05070 */
[----:B------:R-:W-:Y:S01]  /*4050*/  IMAD.MOV.U32 R28, RZ, RZ, 0x3d2aaabb ;  /* 0x3d2aaabbff1c7424 */ /* 0x000fe200078e00ff */
[----:B------:R-:W-:Y:S01]  /*4060*/  LDS.64 R16, [R27+0x200] ;  /* 0x000200001b107984 */ /* 0x000fe20000000a00 */
[----:B------:R-:W-:Y:S01]  /*4070*/  FMUL R26, R14, 0.0009765625 ;  /* 0x3a8000000e1a7820 */ /* 0x000fe20000400000 */
[----:B------:R-:W-:Y:S01]  /*4080*/  FSEL R24, R25, -0.00019574658654164522886, !P0 ;  /* 0xb94d415319187808 */ /* 0x000fe20004000000 */
[----:B------:R-:W-:Y:S01]  /*4090*/  IMAD.MOV.U32 R25, RZ, RZ, 0x3effffff ;  /* 0x3effffffff197424 */ /* 0x000fe200078e00ff */
[----:B------:R-:W0:Y:S01]  /*40a0*/  LDS.64 R14, [R27] ;  /* 0x000000001b0e7984 */ /* 0x000e220000000a00 */
[----:B------:R1:W2:Y:S01]  /*40b0*/  F2F.F64.F32 R18, R26 ;  /* 0x0000001a00127310 */ /* 0x0002a20000201800 */
[----:B------:R-:W-:Y:S01]  /*40c0*/  LOP3.LUT P1, RZ, R21, 0x2, RZ, 0xc0, !PT ;  /* 0x0000000215ff7812 */ /* 0x000fe2000782c0ff */
[----:B------:R-:W-:Y:S01]  /*40d0*/  BSSY.RECONVERGENT B0, `(.L_x_156) ;  /* 0x000007e000007945 */ /* 0x000fe20003800200 */
[----:B------:R-:W-:-:S02]  /*40e0*/  FSEL R21, -R25, -0.16666662693023681641, !P0 ;  /* 0xbe2aaaa819157808 */ /* 0x000fc40004000100 */
[----:B------:R-:W-:Y:S02]  /*40f0*/  FSEL R20, R20, 1, P0 ;  /* 0x3f80000014147808 */ /* 0x000fe40000000000 */
[----:B-1----:R-:W-:-:S05]  /*4100*/  FSEL R26, R28, 0.0083327032625675201416, !P0 ;  /* 0x3c0885e41c1a7808 */ /* 0x002fca0004000000 */
[----:B------:R-:W-:Y:S01]  /*4110*/  FFMA R24, R23, R24, R26 ;  /* 0x0000001817187223 */ /* 0x000fe2000000001a */
[----:B--2---:R-:W-:-:S03]  /*4120*/  DMUL R18, R18, -UR4 ;  /* 0x8000000412127c28 */ /* 0x004fc60008000000 */
[C---:B------:R-:W-:Y:S01]  /*4130*/  FFMA R21, R23.reuse, R24, R21 ;  /* 0x0000001817157223 */ /* 0x040fe20000000015 */
[----:B------:R-:W-:-:S04]  /*4140*/  FFMA R23, R23, R20, RZ ;  /* 0x0000001417177223 */ /* 0x000fc800000000ff */
[----:B------:R-:W-:Y:S02]  /*4150*/  FFMA R20, R23, R21, R20 ;  /* 0x0000001517147223 */ /* 0x000fe40000000014 */
[----:B------:R-:W1:Y:S02]  /*4160*/  F2F.F32.F64 R18, R18 ;  /* 0x0000001200127310 */ /* 0x000e640000301000 */
[----:B------:R-:W-:Y:S01]  /*4170*/  @P1 FADD R20, RZ, -R20 ;  /* 0x80000014ff141221 */ /* 0x000fe20000000000 */
[C---:B0-----:R-:W-:Y:S01]  /*4180*/  FADD R23, R15.reuse, -R17 ;  /* 0x800000110f177221 */ /* 0x041fe20000000000 */
[----:B-1----:R-:W-:Y:S01]  /*4190*/  FMUL R19, R18, 0.63661974668502807617 ;  /* 0x3f22f98312137820 */ /* 0x002fe20000400000 */
[C-C-:B------:R-:W-:Y:S01]  /*41a0*/  FADD R21, R14.reuse, -R16.reuse ;  /* 0x800000100e157221 */ /* 0x140fe20000000000 */
[----:B------:R-:W-:Y:S01]  /*41b0*/  FADD R14, R14, R16 ;  /* 0x000000100e0e7221 */ /* 0x000fe20000000000 */
[----:B------:R-:W-:Y:S01]  /*41c0*/  FMUL R25, R20, R23 ;  /* 0x0000001714197220 */ /* 0x000fe20000400000 */
[----:B------:R-:W-:Y:S01]  /*41d0*/  FSETP.GE.AND P2, PT, |R18|, 105615, PT ;  /* 0x47ce47801200780b */ /* 0x000fe20003f46200 */
[-C--:B------:R-:W-:Y:S01]  /*41e0*/  FMUL R20, R20, R21.reuse ;  /* 0x0000001514147220 */ /* 0x080fe20000400000 */
[----:B------:R-:W0:Y:S01]  /*41f0*/  F2I.NTZ R19, R19 ;  /* 0x0000001300137305 */ /* 0x000e220000203100 */
[C---:B------:R-:W-:Y:S01]  /*4200*/  FFMA R16, R22.reuse, R21, -R25 ;  /* 0x0000001516107223 */ /* 0x040fe20000000819 */
[----:B------:R-:W-:Y:S01]  /*4210*/  FADD R15, R15, R17 ;  /* 0x000000110f0f7221 */ /* 0x000fe20000000000 */
[----:B------:R-:W-:-:S04]  /*4220*/  FFMA R17, R22, R23, R20 ;  /* 0x0000001716117223 */ /* 0x000fc80000000014 */
[----:B------:R1:W-:Y:S04]  /*4230*/  STS.64 [R3+UR9], R14 ;  /* 0x0000000e03007988 */ /* 0x0003e80008000a09 */
[----:B------:R2:W-:Y:S01]  /*4240*/  STS.64 [R3+UR9+0x1000], R16 ;  /* 0x0010001003007988 */ /* 0x0005e20008000a09 */
[----:B0-----:R-:W-:Y:S02]  /*4250*/  I2FP.F32.S32 R21, R19 ;  /* 0x0000001300157245 */ /* 0x001fe40000201400 */
[----:B-1----:R-:W-:-:S03]  /*4260*/  P2R R14, PR, RZ, 0x4 ;  /* 0x00000004ff0e7803 */ /* 0x002fc60000000000 */
[----:B------:R-:W-:-:S04]  /*4270*/  FFMA R20, R21, -1.5707962512969970703, R18 ;  /* 0xbfc90fda15147823 */ /* 0x000fc80000000012 */
        /* <DEDUP_REMOVED lines=17> */
.L_x_158:
        /* <DEDUP_REMOVED lines=66> */
.L_x_160:
[----:B------:R-:W-:Y:S05]  /*47b0*/  BSYNC.RECONVERGENT B1 ;  /* 0x0000000000017941 */ /* 0x000fea0003800200 */
.L_x_159:
        /* <DEDUP_REMOVED lines=15> */
.L_x_157:
[----:B------:R-:W-:Y:S05]  /*48b0*/  BSYNC.RECONVERGENT B0 ;  /* 0x0000000000007941 */ /* 0x000fea0003800200 */
.L_x_156:
        /* <DEDUP_REMOVED lines=30> */
.L_x_163:
        /* <DEDUP_REMOVED lines=65> */
.L_x_165:
[----:B------:R-:W-:Y:S05]  /*4eb0*/  BSYNC.RECONVERGENT B1 ;  /* 0x0000000000017941 */ /* 0x000fea0003800200 */
.L_x_164:
        /* <DEDUP_REMOVED lines=15> */
.L_x_162:
[----:B------:R-:W-:Y:S05]  /*4fb0*/  BSYNC.RECONVERGENT B0 ;  /* 0x0000000000007941 */ /* 0x000fea0003800200 */
.L_x_161:
        /* <DEDUP_REMOVED lines=63> */
.L_x_168:
        /* <DEDUP_REMOVED lines=66> */
.L_x_170:
[----:B------:R-:W-:Y:S05]  /*57d0*/  BSYNC.RECONVERGENT B1 ;  /* 0x0000000000017941 */ /* 0x000fea0003800200 */
.L_x_169:
        /* <DEDUP_REMOVED lines=15> */
.L_x_167:
[----:B------:R-:W-:Y:S05]  /*58d0*/  BSYNC.RECONVERGENT B0 ;  /* 0x0000000000007941 */ /* 0x000fea0003800200 */
.L_x_166:
        /* <DEDUP_REMOVED lines=30> */
.L_x_173:
        /* <DEDUP_REMOVED lines=65> */
.L_x_175:
[----:B------:R-:W-:Y:S05]  /*5ed0*/  BSYNC.RECONVERGENT B1 ;  /* 0x0000000000017941 */ /* 0x000fea0003800200 */
.L_x_174:
        /* <DEDUP_REMOVED lines=15> */
.L_x_172:
[----:B------:R-:W-:Y:S05]  /*5fd0*/  BSYNC.RECONVERGENT B0 ;  /* 0x0000000000007941 */ /* 0x000fea0003800200 */
.L_x_171:
        /* <DEDUP_REMOVED lines=63> */
.L_x_178:
        /* <DEDUP_REMOVED lines=66> */
.L_x_180:
[----:B------:R-:W-:Y:S05]  /*67f0*/  BSYNC.RECONVERGENT B1 ;  /* 0x0000000000017941 */ /* 0x000fea0003800200 */
.L_x_179:
        /* <DEDUP_REMOVED lines=15> */
.L_x_177:
[----:B------:R-:W-:Y:S05]  /*68f0*/  BSYNC.RECONVERGENT B0 ;  /* 0x0000000000007941 */ /* 0x000fea0003800200 */
.L_x_176:
        /* <DEDUP_REMOVED lines=30> */
.L_x_183:
        /* <DEDUP_REMOVED lines=65> */
.L_x_185:
[----:B------:R-:W-:Y:S05]  /*6ef0*/  BSYNC.RECONVERGENT B1 ;  /* 0x0000000000017941 */ /* 0x000fea0003800200 */
.L_x_184:
        /* <DEDUP_REMOVED lines=15> */
.L_x_182:
[----:B------:R-:W-:Y:S05]  /*6ff0*/  BSYNC.RECONVERGENT B0 ;  /* 0x0000000000007941 */ /* 0x000fea0003800200 */
.L_x_181:
        /* <DEDUP_REMOVED lines=63> */
.L_x_188:
        /* <DEDUP_REMOVED lines=66> */
.L_x_190:
[----:B------:R-:W-:Y:S05]  /*7810*/  BSYNC.RECONVERGENT B1 ;  /* 0x0000000000017941 */ /* 0x000fea0003800200 */
.L_x_189:
        /* <DEDUP_REMOVED lines=15> */
.L_x_187:
[----:B------:R-:W-:Y:S05]  /*7910*/  BSYNC.RECONVERGENT B0 ;  /* 0x0000000000007941 */ /* 0x000fea0003800200 */
.L_x_186:
        /* <DEDUP_REMOVED lines=30> */
.L_x_193:
        /* <DEDUP_REMOVED lines=65> */
.L_x_195:
[----:B------:R-:W-:Y:S05]  /*7f10*/  BSYNC.RECONVERGENT B1 ;  /* 0x0000000000017941 */ /* 0x000fea0003800200 */
.L_x_194:
        /* <DEDUP_REMOVED lines=15> */
.L_x_192:
[----:B------:R-:W-:Y:S05]  /*8010*/  BSYNC.RECONVERGENT B0 ;  /* 0x0000000000007941 */ /* 0x000fea0003800200 */
.L_x_191:
        /* <DEDUP_REMOVED lines=63> */
.L_x_198:
        /* <DEDUP_REMOVED lines=66> */
.L_x_200:
[----:B------:R-:W-:Y:S05]  /*8830*/  BSYNC.RECONVERGENT B1 ;  /* 0x0000000000017941 */ /* 0x000fea0003800200 */
.L_x_199:
        /* <DEDUP_REMOVED lines=15> */
.L_x_197:
[----:B------:R-:W-:Y:S05]  /*8930*/  BSYNC.RECONVERGENT B0 ;  /* 0x0000000000007941 */ /* 0x000fea0003800200 */
.L_x_196:
        /* <DEDUP_REMOVED lines=31> */
.L_x_203:
        /* <DEDUP_REMOVED lines=45> */
[--C-:B------:R-:W-:Y:S01]  /*8e00*/  @P1 IMAD.MOV.U32 R14, RZ, RZ, R7.reuse ;  /* 0x000000ffff0e1224 */ /* 0x100fe200078e0007 */
[----:B------:R-:W-:Y:S01]  /*8e10*/  @P0 MOV R14, R6 ;  /* 0x00000006000e0202 */ /* 0x000fe20000000f00 */
[----:B------:R-:W-:-:S02]  /*8e20*/  @P0 IMAD.MOV.U32 R15, RZ, RZ, R7 ;  /* 0x000000ffff0f0224 */ /* 0x000fc400078e0007 */
        /* <DEDUP_REMOVED lines=16> */
.L_x_205:
[----:B------:R-:W-:Y:S05]  /*8f30*/  BSYNC.RECONVERGENT B1 ;  /* 0x0000000000017941 */ /* 0x000fea0003800200 */
.L_x_204:
        /* <DEDUP_REMOVED lines=15> */
.L_x_202:
[----:B------:R-:W-:Y:S05]  /*9030*/  BSYNC.RECONVERGENT B0 ;  /* 0x0000000000007941 */ /* 0x000fea0003800200 */
.L_x_201:
[----:B------:R-:W-:Y:S01]  /*9040*/  LOP3.LUT R5, R3, 0xff0, RZ, 0xc0, !PT ;  /* 0x00000ff003057812 */ /* 0x000fe200078ec0ff */
[----:B------:R-:W-:Y:S01]  /*9050*/  IMAD.MOV.U32 R15, RZ, RZ, 0x3effffff ;  /* 0x3effffffff0f7424 */ /* 0x000fe200078e00ff */
[C---:B------:R-:W-:Y:S01]  /*9060*/  LOP3.LUT P1, RZ, R19.reuse, 0x2, RZ, 0xc0, !PT ;  /* 0x0000000213ff7812 */ /* 0x040fe2000782c0ff */
[----:B------:R-:W-:Y:S02]  /*9070*/  USHF.L.U32 UR4, UR10, 0xa, URZ ;  /* 0x0000000a0a047899 */ /* 0x000fe400080006ff */
[----:B------:R-:W-:Y:S02]  /*9080*/  IMAD.IADD R14, R0, 0x1, R5 ;  /* 0x00000001000e7824 */ /* 0x000fe400078e0205 */
[----:B------:R-:W-:Y:S01]  /*9090*/  FMUL R5, R20, R20 ;  /* 0x0000001414057220 */ /* 0x000fe20000400000 */
[----:B------:R-:W-:Y:S02]  /*90a0*/  LOP3.LUT R0, R19, 0x1, RZ, 0xc0, !PT ;  /* 0x0000000113007812 */ /* 0x000fe400078ec0ff */
[----:B------:R-:W-:Y:S01]  /*90b0*/  LOP3.LUT R11, R11, UR4, RZ, 0xfc, !PT ;  /* 0x000000040b0b7c12 */ /* 0x000fe2000f8efcff */
[----:B------:R-:W-:Y:S01]  /*90c0*/  LDS.64 R8, [R14] ;  /* 0x000000000e087984 */ /* 0x000fe20000000a00 */
[-C--:B------:R-:W-:Y:S01]  /*90d0*/  FFMA R10, R5, R4.reuse, -0.0013887860113754868507 ;  /* 0xbab607ed050a7423 */ /* 0x080fe20000000004 */
[----:B------:R-:W-:Y:S01]  /*90e0*/  ISETP.NE.U32.AND P0, PT, R0, 0x1, PT ;  /* 0x000000010000780c */ /* 0x000fe20003f05070 */
[----:B------:R-:W-:Y:S01]  /*90f0*/  FFMA R4, RZ, R4, -0.0013887860113754868507 ;  /* 0xbab607edff047423 */ /* 0x000fe20000000004 */
[----:B------:R-:W0:Y:S01]  /*9100*/  LDS.64 R6, [R14+0x10] ;  /* 0x000010000e067984 */ /* 0x000e220000000a00 */
[----:B------:R-:W-:Y:S01]  /*9110*/  MOV R0, 0x3d2aaabb ;  /* 0x3d2aaabb00007802 */ /* 0x000fe20000000f00 */
[----:B------:R-:W-:Y:S01]  /*9120*/  IMAD.WIDE.U32 R12, R11, 0x8, R12 ;  /* 0x000000080b0c7825 */ /* 0x000fe200078e000c */
[----:B------:R-:W-:-:S03]  /*9130*/  FSEL R10, R10, -0.00019574658654164522886, !P0 ;  /* 0xb94d41530a0a7808 */ /* 0x000fc60004000000 */
[----:B------:R-:W-:Y:S01]  /*9140*/  FFMA R4, RZ, R4, 0.041666727513074874878 ;  /* 0x3d2aaabbff047423 */ /* 0x000fe20000000004 */
[----:B------:R-:W-:Y:S02]  /*9150*/  FSEL R0, R0, 0.0083327032625675201416, !P0 ;  /* 0x3c0885e400007808 */ /* 0x000fe40004000000 */
[----:B------:R-:W-:Y:S01]  /*9160*/  FSEL R15, -R15, -0.16666662693023681641, !P0 ;  /* 0xbe2aaaa80f0f7808 */ /* 0x000fe20004000100 */
[----:B------:R-:W-:Y:S02]  /*9170*/  FFMA R4, RZ, R4, -0.4999999701976776123 ;  /* 0xbeffffffff047423 */ /* 0x000fe40000000004 */
[C---:B------:R-:W-:Y:S01]  /*9180*/  FFMA R10, R5.reuse, R10, R0 ;  /* 0x0000000a050a7223 */ /* 0x040fe20000000000 */
[----:B------:R-:W-:Y:S01]  /*9190*/  FSEL R0, R20, 1, P0 ;  /* 0x3f80000014007808 */ /* 0x000fe20000000000 */
[----:B------:R-:W-:Y:S02]  /*91a0*/  FFMA R4, RZ, R4, 1 ;  /* 0x3f800000ff047423 */ /* 0x000fe40000000004 */
[----:B------:R-:W-:-:S02]  /*91b0*/  FFMA R10, R5, R10, R15 ;  /* 0x0000000a050a7223 */ /* 0x000fc4000000000f */
[----:B------:R-:W-:-:S04]  /*91c0*/  FFMA R5, R5, R0, RZ ;  /* 0x0000000005057223 */ /* 0x000fc800000000ff */
[----:B------:R-:W-:-:S04]  /*91d0*/  FFMA R0, R5, R10, R0 ;  /* 0x0000000a05007223 */ /* 0x000fc80000000000 */
[----:B------:R-:W-:Y:S01]  /*91e0*/  @P1 FADD R0, RZ, -R0 ;  /* 0x80000000ff001221 */ /* 0x000fe20000000000 */
[C-C-:B0-----:R-:W-:Y:S01]  /*91f0*/  FADD R10, R9.reuse, -R7.reuse ;  /* 0x80000007090a7221 */ /* 0x141fe20000000000 */
[C-C-:B------:R-:W-:Y:S01]  /*9200*/  FADD R5, R8.reuse, -R6.reuse ;  /* 0x8000000608057221 */ /* 0x140fe20000000000 */
[----:B------:R-:W-:Y:S01]  /*9210*/  FADD R14, R8, R6 ;  /* 0x00000006080e7221 */ /* 0x000fe20000000000 */
[----:B------:R-:W-:Y:S01]  /*9220*/  FADD R15, R9, R7 ;  /* 0x00000007090f7221 */ /* 0x000fe20000000000 */
[CC--:B------:R-:W-:Y:S01]  /*9230*/  FMUL R16, R0.reuse, R10.reuse ;  /* 0x0000000a00107220 */ /* 0x0c0fe20000400000 */
[-C--:B------:R-:W-:Y:S01]  /*9240*/  FMUL R17, R0, R5.reuse ;  /* 0x0000000500117220 */ /* 0x080fe20000400000 */
[----:B------:R-:W-:Y:S02]  /*9250*/  FFMA R0, -RZ, RZ, RZ ;  /* 0x000000ffff007223 */ /* 0x000fe400000001ff */
[C---:B------:R-:W-:Y:S01]  /*9260*/  FFMA R16, R21.reuse, R5, -R16 ;  /* 0x0000000515107223 */ /* 0x040fe20000000810 */
[----:B------:R-:W-:Y:S01]  /*9270*/  FFMA R17, R21, R10, R17 ;  /* 0x0000000a15117223 */ /* 0x000fe20000000011 */
[----:B------:R-:W-:Y:S01]  /*9280*/  STS.64 [R3+UR8], R14 ;  /* 0x0000000e03007988 */ /* 0x000fe20008000a08 */
[----:B------:R-:W-:-:S02]  /*9290*/  IMAD.IADD R10, R3, 0x1, R2 ;  /* 0x00000001030a7824 */ /* 0x000fc400078e0202 */
[----:B------:R-:W-:Y:S01]  /*92a0*/  IMAD.MOV.U32 R2, RZ, RZ, 0x394d4153 ;  /* 0x394d4153ff027424 */ /* 0x000fe200078e00ff */
[----:B------:R-:W-:Y:S03]  /*92b0*/  STS.64 [R3+UR8+0x1000], R16 ;  /* 0x0010001003007988 */ /* 0x000fe60008000a08 */
[----:B------:R-:W-:Y:S01]  /*92c0*/  FFMA R2, RZ, -R2, 0.0083327032625675201416 ;  /* 0x3c0885e4ff027423 */ /* 0x000fe20000000802 */
[----:B------:R-:W-:Y:S03]  /*92d0*/  BAR.SYNC.DEFER_BLOCKING 0x0 ;  /* 0x0000000000007b1d */ /* 0x000fe60000010000 */
[----:B------:R-:W-:-:S04]  /*92e0*/  FFMA R5, RZ, R2, -0.16666662693023681641 ;  /* 0xbe2aaaa8ff057423 */ /* 0x000fc80000000002 */
[----:B------:R-:W-:Y:S01]  /*92f0*/  FMUL R0, R0, R5 ;  /* 0x0000000500007220 */ /* 0x000fe20000400000 */
[----:B------:R-:W-:Y:S04]  /*9300*/  LDS.64 R8, [R10] ;  /* 0x000000000a087984 */ /* 0x000fe80000000a00 */
[----:B------:R-:W0:Y:S02]  /*9310*/  LDS.64 R6, [R10+0x8] ;  /* 0x000008000a067984 */ /* 0x000e240000000a00 */
[C-C-:B0-----:R-:W-:Y:S01]  /*9320*/  FADD R3, R9.reuse, -R7.reuse ;  /* 0x8000000709037221 */ /* 0x141fe20000000000 */
[--C-:B------:R-:W-:Y:S01]  /*9330*/  FADD R5, R8, -R6.reuse ;  /* 0x8000000608057221 */ /* 0x100fe20000000000 */
[----:B------:R-:W-:Y:S02]  /*9340*/  FADD R7, R9, R7 ;  /* 0x0000000709077221 */ /* 0x000fe40000000000 */
[-C--:B------:R-:W-:Y:S01]  /*9350*/  FMUL R11, R0, R3.reuse ;  /* 0x00000003000b7220 */ /* 0x080fe20000400000 */
[----:B------:R-:W-:Y:S01]  /*9360*/  FMUL R15, R4, R3 ;  /* 0x00000003040f7220 */ /* 0x000fe20000400000 */
[----:B------:R-:W-:Y:S01]  /*9370*/  FADD R3, R8, R6 ;  /* 0x0000000608037221 */ /* 0x000fe20000000000 */
[----:B------:R-:W-:Y:S01]  /*9380*/  STG.E desc[UR6][R12.64+0x4], R7 ;  /* 0x000004070c007986 */ /* 0x000fe2000c101906 */
[-C--:B------:R-:W-:Y:S01]  /*9390*/  FFMA R11, R4, R5.reuse, -R11 ;  /* 0x00000005040b7223 */ /* 0x080fe2000000080b */
[----:B------:R-:W-:-:S02]  /*93a0*/  FFMA R15, R0, R5, R15 ;  /* 0x00000005000f7223 */ /* 0x000fc4000000000f */
[----:B------:R-:W-:Y:S04]  /*93b0*/  STG.E desc[UR6][R12.64], R3 ;  /* 0x000000030c007986 */ /* 0x000fe8000c101906 */
[----:B------:R-:W-:Y:S04]  /*93c0*/  STG.E desc[UR6][R12.64+0x1000], R11 ;  /* 0x0010000b0c007986 */ /* 0x000fe8000c101906 */
[----:B------:R-:W-:Y:S01]  /*93d0*/  STG.E desc[UR6][R12.64+0x1004], R15 ;  /* 0x0010040f0c007986 */ /* 0x000fe2000c101906 */
[----:B------:R-:W-:Y:S05]  /*93e0*/  EXIT ;  /* 0x000000000000794d */ /* 0x000fea0003800000 */
.L_x_206:
        /* <DEDUP_REMOVED lines=9> */
.L_x_268:


//--------------------- .text._occa_endPreProcess_0 --------------------------
	.section	.text._occa_endPreProcess_0,"ax",@progbits
	.align	128
        .global         _occa_endPreProcess_0
        .type           _occa_endPreProcess_0,@function
        .size           _occa_endPreProcess_0,(.L_x_269 - _occa_endPreProcess_0)
        .other          _occa_endPreProcess_0,@"STO_CUDA_ENTRY STV_DEFAULT"
_occa_endPreProcess_0:
.text._occa_endPreProcess_0:
[----:B------:R-:W-:Y:S01]  /*0000*/  LDC R1, c[0x0][0x37c] ;  /* 0x0000df00ff017b82 */ /* 0x000fe20000000800 */
[----:B------:R-:W0:Y:S07]  /*0010*/  S2R R5, SR_TID.X ;  /* 0x0000000000057919 */ /* 0x000e2e0000002100 */
[----:B------:R-:W1:Y:S01]  /*0020*/  S2UR UR4, SR_CTAID.X ;  /* 0x00000000000479c3 */ /* 0x000e620000002500 */
[----:B------:R-:W2:Y:S07]  /*0030*/  LDCU.64 UR6, c[0x0][0x358] ;  /* 0x00006b00ff0677ac */ /* 0x000eae0008000a00 */
[----:B------:R-:W3:Y:S01]  /*0040*/  LDC.64 R2, c[0x0][0x380] ;  /* 0x0000e000ff027b82 */ /* 0x000ee20000000a00 */
[----:B-1----:R-:W-:-:S06]  /*0050*/  USHF.L.U32 UR4, UR4, 0x8, URZ ;  /* 0x0000000804047899 */ /* 0x002fcc00080006ff */
[----:B0-----:R-:W-:-:S05]  /*0060*/  LOP3.LUT R5, R5, UR4, RZ, 0xfc, !PT ;  /* 0x0000000405057c12 */ /* 0x001fca000f8efcff */
[----:B---3--:R-:W-:-:S05]  /*0070*/  IMAD.WIDE.U32 R2, R5, 0x8, R2 ;  /* 0x0000000805027825 */ /* 0x008fca00078e0002 */
[----:B--2---:R-:W-:Y:S01]  /*0080*/  STG.E desc[UR6][R2.64+0x4], RZ ;  /* 0x000004ff02007986 */ /* 0x004fe2000c101906 */
[----:B------:R-:W-:Y:S05]  /*0090*/  EXIT ;  /* 0x000000000000794d */ /* 0x000fea0003800000 */
.L_x_207:
        /* <DEDUP_REMOVED lines=14> */
.L_x_269:


//--------------------- .text._occa_bitReverse_0  --------------------------
	.section	.text._occa_bitReverse_0,"ax",@progbits
	.align	128
        .global         _occa_bitReverse_0
        .type           _occa_bitReverse_0,@function
        .size           _occa_bitReverse_0,(.L_x_270 - _occa_bitReverse_0)
        .other          _occa_bitReverse_0,@"STO_CUDA_ENTRY STV_DEFAULT"
_occa_bitReverse_0:
.text._occa_bitReverse_0:
[----:B------:R-:W-:Y:S01]  /*0000*/  LDC R1, c[0x0][0x37c] ;  /* 0x0000df00ff017b82 */ /* 0x000fe20000000800 */
[----:B------:R-:W0:Y:S01]  /*0010*/  LDCU UR8, c[0x0][0x38c] ;  /* 0x00007180ff0877ac */ /* 0x000e220008000800 */
[----:B------:R-:W1:Y:S06]  /*0020*/  S2R R4, SR_TID.X ;  /* 0x0000000000047919 */ /* 0x000e6c0000002100 */
[----:B------:R-:W2:Y:S01]  /*0030*/  S2UR UR4, SR_CTAID.X ;  /* 0x00000000000479c3 */ /* 0x000ea20000002500 */
[----:B------:R-:W-:Y:S01]  /*0040*/  IMAD.MOV.U32 R8, RZ, RZ, RZ ;  /* 0x000000ffff087224 */ /* 0x000fe200078e00ff */
[----:B------:R-:W3:Y:S01]  /*0050*/  LDCU UR5, c[0x0][0x390] ;  /* 0x00007200ff0577ac */ /* 0x000ee20008000800 */
[----:B------:R-:W4:Y:S01]  /*0060*/  LDCU.64 UR6, c[0x0][0x358] ;  /* 0x00006b00ff0677ac */ /* 0x000f220008000a00 */
[----:B0-----:R-:W0:Y:S01]  /*0070*/  I2F.U32.RP R0, UR8 ;  /* 0x0000000800007d06 */ /* 0x001e220008209000 */
[----:B------:R-:W-:Y:S01]  /*0080*/  ISETP.NE.U32.AND P1, PT, RZ, UR8, PT ;  /* 0x00000008ff007c0c */ /* 0x000fe2000bf25070 */
[----:B---3--:R-:W-:-:S02]  /*0090*/  UISETP.GE.AND UP0, UPT, UR5, 0x1, UPT ;  /* 0x000000010500788c */ /* 0x008fc4000bf06270 */
[----:B--2---:R-:W-:-:S04]  /*00a0*/  USHF.L.U32 UR4, UR4, 0x8, URZ ;  /* 0x0000000804047899 */ /* 0x004fc800080006ff */
[----:B0-----:R-:W0:Y:S02]  /*00b0*/  MUFU.RCP R0, R0 ;  /* 0x0000000000007308 */ /* 0x001e240000001000 */
[----:B0-----:R-:W-:Y:S01]  /*00c0*/  VIADD R2, R0, 0xffffffe ;  /* 0x0ffffffe00027836 */ /* 0x001fe20000000000 */
[----:B-1----:R-:W-:-:S05]  /*00d0*/  LOP3.LUT R0, R4, UR4, RZ, 0xfc, !PT ;  /* 0x0000000404007c12 */ /* 0x002fca000f8efcff */
[----:B------:R0:W1:Y:S02]  /*00e0*/  F2I.FTZ.U32.TRUNC.NTZ R3, R2 ;  /* 0x0000000200037305 */ /* 0x000064000021f000 */
[----:B0-----:R-:W-:Y:S02]  /*00f0*/  IMAD.MOV.U32 R2, RZ, RZ, RZ ;  /* 0x000000ffff027224 */ /* 0x001fe400078e00ff */
[----:B-1----:R-:W-:-:S04]  /*0100*/  IMAD.MOV R5, RZ, RZ, -R3 ;  /* 0x000000ffff057224 */ /* 0x002fc800078e0a03 */
[----:B------:R-:W-:-:S04]  /*0110*/  IMAD R5, R5, UR8, RZ ;  /* 0x0000000805057c24 */ /* 0x000fc8000f8e02ff */
[----:B------:R-:W-:-:S06]  /*0120*/  IMAD.HI.U32 R3, R3, R5, R2 ;  /* 0x0000000503037227 */ /* 0x000fcc00078e0002 */
[----:B------:R-:W-:-:S04]  /*0130*/  IMAD.HI.U32 R3, R3, R0, RZ ;  /* 0x0000000003037227 */ /* 0x000fc800078e00ff */
[----:B------:R-:W-:-:S04]  /*0140*/  IMAD.MOV R3, RZ, RZ, -R3 ;  /* 0x000000ffff037224 */ /* 0x000fc800078e0a03 */
[----:B------:R-:W-:-:S05]  /*0150*/  IMAD R3, R3, UR8, R0 ;  /* 0x0000000803037c24 */ /* 0x000fca000f8e0200 */
[----:B------:R-:W-:-:S13]  /*0160*/  ISETP.GE.U32.AND P0, PT, R3, UR8, PT ;  /* 0x0000000803007c0c */ /* 0x000fda000bf06070 */
[----:B------:R-:W-:-:S05]  /*0170*/  @P0 VIADD R3, R3, -UR8 ;  /* 0x8000000803030c36 */ /* 0x000fca0008000000 */
[----:B------:R-:W-:-:S13]  /*0180*/  ISETP.GE.U32.AND P0, PT, R3, UR8, PT ;  /* 0x0000000803007c0c */ /* 0x000fda000bf06070 */
[----:B------:R-:W-:Y:S01]  /*0190*/  @P0 VIADD R3, R3, -UR8 ;  /* 0x8000000803030c36 */ /* 0x000fe20008000000 */
[----:B------:R-:W-:Y:S01]  /*01a0*/  @!P1 LOP3.LUT R3, RZ, UR8, RZ, 0x33, !PT ;  /* 0x00000008ff039c12 */ /* 0x000fe2000f8e33ff */
[----:B----4-:R-:W-:Y:S06]  /*01b0*/  BRA.U !UP0, `(.L_x_208) ;  /* 0x0000000508cc7547 */ /* 0x010fec000b800000 */
[----:B------:R-:W-:Y:S01]  /*01c0*/  UISETP.GE.U32.AND UP0, UPT, UR5, 0x4, UPT ;  /* 0x000000040500788c */ /* 0x000fe2000bf06070 */
[----:B------:R-:W-:Y:S01]  /*01d0*/  IMAD.MOV.U32 R8, RZ, RZ, RZ ;  /* 0x000000ffff087224 */ /* 0x000fe200078e00ff */
[----:B------:R-:W-:Y:S01]  /*01e0*/  ULOP3.LUT UR4, UR5, 0x3, URZ, 0xc0, !UPT ;  /* 0x0000000305047892 */ /* 0x000fe2000f8ec0ff */
[----:B------:R-:W-:-:S06]  /*01f0*/  IMAD.MOV.U32 R2, RZ, RZ, R3 ;  /* 0x000000ffff027224 */ /* 0x000fcc00078e0003 */
[----:B------:R-:W-:Y:S05]  /*0200*/  BRA.U !UP0, `(.L_x_209) ;  /* 0x0000000508947547 */ /* 0x000fea000b800000 */
[----:B------:R-:W-:Y:S01]  /*0210*/  ULOP3.LUT UR5, UR5, 0x7ffffffc, URZ, 0xc0, !UPT ;  /* 0x7ffffffc05057892 */ /* 0x000fe2000f8ec0ff */
[----:B------:R-:W-:Y:S02]  /*0220*/  IMAD.MOV.U32 R8, RZ, RZ, RZ ;  /* 0x000000ffff087224 */ /* 0x000fe400078e00ff */
[----:B------:R-:W-:Y:S01]  /*0230*/  IMAD.MOV.U32 R2, RZ, RZ, R3 ;  /* 0x000000ffff027224 */ /* 0x000fe200078e0003 */
[----:B------:R-:W-:-:S04]  /*0240*/  UIADD3 UR5, UPT, UPT, -UR5, URZ, URZ ;  /* 0x000000ff05057290 */ /* 0x000fc8000fffe1ff */
[----:B------:R-:W-:-:S09]  /*0250*/  UISETP.GE.AND UP0, UPT, UR5, URZ, UPT ;  /* 0x000000ff0500728c */ /* 0x000fd2000bf06270 */
[----:B------:R-:W-:Y:S05]  /*0260*/  BRA.U UP0, `(.L_x_210) ;  /* 0x0000000500447547 */ /* 0x000fea000b800000 */
[----:B------:R-:W-:Y:S02]  /*0270*/  UIADD3 UR8, UPT, UPT, -UR5, URZ, URZ ;  /* 0x000000ff05087290 */ /* 0x000fe4000fffe1ff */
[----:B------:R-:W-:Y:S02]  /*0280*/  UPLOP3.LUT UP0, UPT, UPT, UPT, UPT, 0x80, 0x8 ;  /* 0x000000000008789c */ /* 0x000fe40003f0f070 */
[----:B------:R-:W-:-:S09]  /*0290*/  UISETP.GT.AND UP1, UPT, UR8, 0xc, UPT ;  /* 0x0000000c0800788c */ /* 0x000fd2000bf24270 */
[----:B------:R-:W-:Y:S05]  /*02a0*/  BRA.U !UP1, `(.L_x_211) ;  /* 0x0000000109c07547 */ /* 0x000fea000b800000 */
[----:B------:R-:W-:-:S11]  /*02b0*/  UPLOP3.LUT UP0, UPT, UPT, UPT, UPT, 0x40, 0x4 ;  /* 0x000000000004789c */ /* 0x000fd60003f0e870 */
.L_x_212:
[C---:B------:R-:W-:Y:S01]  /*02c0*/  IMAD.SHL.U32 R4, R2.reuse, 0x4, RZ ;  /* 0x0000000402047824 */ /* 0x040fe200078e00ff */
[----:B------:R-:W-:Y:S01]  /*02d0*/  LOP3.LUT R6, R2, 0x2, RZ, 0xc0, !PT ;  /* 0x0000000202067812 */ /* 0x000fe200078ec0ff */
[----:B------:R-:W-:Y:S01]  /*02e0*/  UIADD3 UR5, UPT, UPT, UR5, 0x10, URZ ;  /* 0x0000001005057890 */ /* 0x000fe2000fffe0ff */
[--C-:B------:R-:W-:Y:S02]  /*02f0*/  SHF.R.U32.HI R7, RZ, 0x3, R2.reuse ;  /* 0x00000003ff077819 */ /* 0x100fe40000011602 */
[----:B------:R-:W-:Y:S01]  /*0300*/  LOP3.LUT R5, R4, 0x4, RZ, 0xc0, !PT ;  /* 0x0000000404057812 */ /* 0x000fe200078ec0ff */
[----:B------:R-:W-:Y:S01]  /*0310*/  UISETP.GE.AND UP1, UPT, UR5, -0xc, UPT ;  /* 0xfffffff40500788c */ /* 0x000fe2000bf26270 */
[--C-:B------:R-:W-:Y:S02]  /*0320*/  SHF.R.U32.HI R4, RZ, 0x2, R2.reuse ;  /* 0x00000002ff047819 */ /* 0x100fe40000011602 */
[----:B------:R-:W-:Y:S01]  /*0330*/  LOP3.LUT R7, R7, 0x1, RZ, 0xc0, !PT ;  /* 0x0000000107077812 */ /* 0x000fe200078ec0ff */
[----:B------:R-:W-:Y:S01]  /*0340*/  IMAD R5, R8, 0x8, R5 ;  /* 0x0000000808057824 */ /* 0x000fe200078e0205 */
[----:B------:R-:W-:-:S02]  /*0350*/  SHF.R.S32.HI R8, RZ, 0x4, R2 ;  /* 0x00000004ff087819 */ /* 0x000fc40000011402 */
[----:B------:R-:W-:-:S03]  /*0360*/  LOP3.LUT R4, R4, 0x1, RZ, 0xc0, !PT ;  /* 0x0000000104047812 */ /* 0x000fc600078ec0ff */
[----:B------:R-:W-:Y:S01]  /*0370*/  IMAD.SHL.U32 R9, R8, 0x4, RZ ;  /* 0x0000000408097824 */ /* 0x000fe200078e00ff */
[----:B------:R-:W-:Y:S02]  /*0380*/  IADD3 R4, PT, PT, R4, R6, R5 ;  /* 0x0000000604047210 */ /* 0x000fe40007ffe005 */
[----:B------:R-:W-:Y:S02]  /*0390*/  SHF.R.U32.HI R5, RZ, 0x2, R8 ;  /* 0x00000002ff057819 */ /* 0x000fe40000011608 */
[----:B------:R-:W-:Y:S01]  /*03a0*/  LOP3.LUT R9, R9, 0x4, RZ, 0xc0, !PT ;  /* 0x0000000409097812 */ /* 0x000fe200078ec0ff */
[----:B------:R-:W-:Y:S01]  /*03b0*/  IMAD R4, R4, 0x2, R7 ;  /* 0x0000000204047824 */ /* 0x000fe200078e0207 */
[----:B------:R-:W-:Y:S02]  /*03c0*/  SHF.R.S32.HI R6, RZ, 0x8, R2 ;  /* 0x00000008ff067819 */ /* 0x000fe40000011402 */
[----:B------:R-:W-:Y:S01]  /*03d0*/  LOP3.LUT R7, R8, 0x2, RZ, 0xc0, !PT ;  /* 0x0000000208077812 */ /* 0x000fe200078ec0ff */
[----:B------:R-:W-:Y:S01]  /*03e0*/  IMAD R4, R4, 0x8, R9 ;  /* 0x0000000804047824 */ /* 0x000fe200078e0209 */
[----:B------:R-:W-:Y:S01]  /*03f0*/  SHF.R.U32.HI R8, RZ, 0x3, R8 ;  /* 0x00000003ff087819 */ /* 0x000fe20000011608 */
[----:B------:R-:W-:Y:S01]  /*0400*/  IMAD.SHL.U32 R10, R6, 0x4, RZ ;  /* 0x00000004060a7824 */ /* 0x000fe200078e00ff */
[----:B------:R-:W-:-:S02]  /*0410*/  LOP3.LUT R5, R5, 0x1, RZ, 0xc0, !PT ;  /* 0x0000000105057812 */ /* 0x000fc400078ec0ff */
[----:B------:R-:W-:Y:S02]  /*0420*/  LOP3.LUT R9, R8, 0x1, RZ, 0xc0, !PT ;  /* 0x0000000108097812 */ /* 0x000fe400078ec0ff */
[----:B------:R-:W-:Y:S02]  /*0430*/  IADD3 R4, PT, PT, R5, R7, R4 ;  /* 0x0000000705047210 */ /* 0x000fe40007ffe004 */
[----:B------:R-:W-:Y:S02]  /*0440*/  LOP3.LUT R5, R10, 0x4, RZ, 0xc0, !PT ;  /* 0x000000040a057812 */ /* 0x000fe400078ec0ff */
[----:B------:R-:W-:Y:S01]  /*0450*/  SHF.R.U32.HI R7, RZ, 0x2, R6 ;  /* 0x00000002ff077819 */ /* 0x000fe20000011606 */
[----:B------:R-:W-:Y:S01]  /*0460*/  IMAD R4, R4, 0x2, R9 ;  /* 0x0000000204047824 */ /* 0x000fe200078e0209 */
[----:B------:R-:W-:Y:S02]  /*0470*/  SHF.R.S32.HI R8, RZ, 0xc, R2 ;  /* 0x0000000cff087819 */ /* 0x000fe40000011402 */
[----:B------:R-:W-:Y:S01]  /*0480*/  LOP3.LUT R7, R7, 0x1, RZ, 0xc0, !PT ;  /* 0x0000000107077812 */ /* 0x000fe200078ec0ff */
[----:B------:R-:W-:Y:S01]  /*0490*/  IMAD R4, R4, 0x8, R5 ;  /* 0x0000000804047824 */ /* 0x000fe200078e0205 */
[----:B------:R-:W-:Y:S01]  /*04a0*/  LOP3.LUT R5, R6, 0x2, RZ, 0xc0, !PT ;  /* 0x0000000206057812 */ /* 0x000fe200078ec0ff */
[----:B------:R-:W-:Y:S01]  /*04b0*/  IMAD.SHL.U32 R10, R8, 0x4, RZ ;  /* 0x00000004080a7824 */ /* 0x000fe200078e00ff */
[----:B------:R-:W-:-:S02]  /*04c0*/  SHF.R.U32.HI R6, RZ, 0x3, R6 ;  /* 0x00000003ff067819 */ /* 0x000fc40000011606 */
[----:B------:R-:W-:Y:S02]  /*04d0*/  IADD3 R4, PT, PT, R7, R5, R4 ;  /* 0x0000000507047210 */ /* 0x000fe40007ffe004 */
[----:B------:R-:W-:Y:S02]  /*04e0*/  LOP3.LUT R9, R6, 0x1, RZ, 0xc0, !PT ;  /* 0x0000000106097812 */ /* 0x000fe400078ec0ff */
[----:B------:R-:W-:Y:S02]  /*04f0*/  LOP3.LUT R5, R10, 0x4, RZ, 0xc0, !PT ;  /* 0x000000040a057812 */ /* 0x000fe400078ec0ff */
[----:B------:R-:W-:Y:S01]  /*0500*/  SHF.R.U32.HI R6, RZ, 0x2, R8 ;  /* 0x00000002ff067819 */ /* 0x000fe20000011608 */
[----:B------:R-:W-:Y:S01]  /*0510*/  IMAD R4, R4, 0x2, R9 ;  /* 0x0000000204047824 */ /* 0x000fe200078e0209 */
[----:B------:R-:W-:Y:S02]  /*0520*/  SHF.R.S32.HI R2, RZ, 0x10, R2 ;  /* 0x00000010ff027819 */ /* 0x000fe40000011402 */
[----:B------:R-:W-:Y:S01]  /*0530*/  LOP3.LUT R6, R6, 0x1, RZ, 0xc0, !PT ;  /* 0x0000000106067812 */ /* 0x000fe200078ec0ff */
[----:B------:R-:W-:Y:S01]  /*0540*/  IMAD R4, R4, 0x8, R5 ;  /* 0x0000000804047824 */ /* 0x000fe200078e0205 */
[----:B------:R-:W-:-:S02]  /*0550*/  LOP3.LUT R5, R8, 0x2, RZ, 0xc0, !PT ;  /* 0x0000000208057812 */ /* 0x000fc400078ec0ff */
[----:B------:R-:W-:Y:S02]  /*0560*/  SHF.R.U32.HI R8, RZ, 0x3, R8 ;  /* 0x00000003ff087819 */ /* 0x000fe40000011608 */
[----:B------:R-:W-:Y:S02]  /*0570*/  IADD3 R4, PT, PT, R6, R5, R4 ;  /* 0x0000000506047210 */ /* 0x000fe40007ffe004 */
[----:B------:R-:W-:-:S05]  /*0580*/  LOP3.LUT R7, R8, 0x1, RZ, 0xc0, !PT ;  /* 0x0000000108077812 */ /* 0x000fca00078ec0ff */
[----:B------:R-:W-:Y:S01]  /*0590*/  IMAD R8, R4, 0x2, R7 ;  /* 0x0000000204087824 */ /* 0x000fe200078e0207 */
[----:B------:R-:W-:Y:S06]  /*05a0*/  BRA.U !UP1, `(.L_x_212) ;  /* 0xfffffffd09447547 */ /* 0x000fec000b83ffff */
.L_x_211:
[----:B------:R-:W-:-:S04]  /*05b0*/  UIADD3 UR8, UPT, UPT, -UR5, URZ, URZ ;  /* 0x000000ff05087290 */ /* 0x000fc8000fffe1ff */
[----:B------:R-:W-:-:S09]  /*05c0*/  UISETP.GT.AND UP1, UPT, UR8, 0x4, UPT ;  /* 0x000000040800788c */ /* 0x000fd2000bf24270 */
[----:B------:R-:W-:Y:S05]  /*05d0*/  BRA.U !UP1, `(.L_x_213) ;  /* 0x0000000109607547 */ /* 0x000fea000b800000 */
[C---:B------:R-:W-:Y:S01]  /*05e0*/  IMAD.SHL.U32 R4, R2.reuse, 0x4, RZ ;  /* 0x0000000402047824 */ /* 0x040fe200078e00ff */
[----:B------:R-:W-:Y:S01]  /*05f0*/  LOP3.LUT R6, R2, 0x2, RZ, 0xc0, !PT ;  /* 0x0000000202067812 */ /* 0x000fe200078ec0ff */
[----:B------:R-:W-:Y:S01]  /*0600*/  UIADD3 UR5, UPT, UPT, UR5, 0x8, URZ ;  /* 0x0000000805057890 */ /* 0x000fe2000fffe0ff */
[--C-:B------:R-:W-:Y:S01]  /*0610*/  SHF.R.U32.HI R7, RZ, 0x3, R2.reuse ;  /* 0x00000003ff077819 */ /* 0x100fe20000011602 */
[----:B------:R-:W-:Y:S01]  /*0620*/  UPLOP3.LUT UP0, UPT, UPT, UPT, UPT, 0x40, 0x4 ;  /* 0x000000000004789c */ /* 0x000fe20003f0e870 */
[----:B------:R-:W-:Y:S02]  /*0630*/  LOP3.LUT R5, R4, 0x4, RZ, 0xc0, !PT ;  /* 0x0000000404057812 */ /* 0x000fe400078ec0ff */
[--C-:B------:R-:W-:Y:S02]  /*0640*/  SHF.R.U32.HI R4, RZ, 0x2, R2.reuse ;  /* 0x00000002ff047819 */ /* 0x100fe40000011602 */
[----:B------:R-:W-:Y:S01]  /*0650*/  LOP3.LUT R7, R7, 0x1, RZ, 0xc0, !PT ;  /* 0x0000000107077812 */ /* 0x000fe200078ec0ff */
[----:B------:R-:W-:Y:S01]  /*0660*/  IMAD R5, R8, 0x8, R5 ;  /* 0x0000000808057824 */ /* 0x000fe200078e0205 */
[----:B------:R-:W-:-:S02]  /*0670*/  SHF.R.S32.HI R8, RZ, 0x4, R2 ;  /* 0x00000004ff087819 */ /* 0x000fc40000011402 */
[----:B------:R-:W-:Y:S02]  /*0680*/  LOP3.LUT R4, R4, 0x1, RZ, 0xc0, !PT ;  /* 0x0000000104047812 */ /* 0x000fe400078ec0ff */
[----:B------:R-:W-:Y:S01]  /*0690*/  SHF.R.S32.HI R2, RZ, 0x8, R2 ;  /* 0x00000008ff027819 */ /* 0x000fe20000011402 */
[----:B------:R-:W-:Y:S01]  /*06a0*/  IMAD.SHL.U32 R9, R8, 0x4, RZ ;  /* 0x0000000408097824 */ /* 0x000fe200078e00ff */
[----:B------:R-:W-:Y:S02]  /*06b0*/  IADD3 R4, PT, PT, R4, R6, R5 ;  /* 0x0000000604047210 */ /* 0x000fe40007ffe005 */
[----:B------:R-:W-:Y:S02]  /*06c0*/  SHF.R.U32.HI R5, RZ, 0x2, R8 ;  /* 0x00000002ff057819 */ /* 0x000fe40000011608 */
[----:B------:R-:W-:Y:S01]  /*06d0*/  LOP3.LUT R9, R9, 0x4, RZ, 0xc0, !PT ;  /* 0x0000000409097812 */ /* 0x000fe200078ec0ff */
[----:B------:R-:W-:Y:S01]  /*06e0*/  IMAD R4, R4, 0x2, R7 ;  /* 0x0000000204047824 */ /* 0x000fe200078e0207 */
[----:B------:R-:W-:-:S02]  /*06f0*/  LOP3.LUT R7, R8, 0x2, RZ, 0xc0, !PT ;  /* 0x0000000208077812 */ /* 0x000fc400078ec0ff */
[----:B------:R-:W-:Y:S01]  /*0700*/  SHF.R.U32.HI R8, RZ, 0x3, R8 ;  /* 0x00000003ff087819 */ /* 0x000fe20000011608 */
[----:B------:R-:W-:Y:S01]  /*0710*/  IMAD R4, R4, 0x8, R9 ;  /* 0x0000000804047824 */ /* 0x000fe200078e0209 */
[----:B------:R-:W-:Y:S02]  /*0720*/  LOP3.LUT R5, R5, 0x1, RZ, 0xc0, !PT ;  /* 0x0000000105057812 */ /* 0x000fe400078ec0ff */
[----:B------:R-:W-:Y:S02]  /*0730*/  LOP3.LUT R9, R8, 0x1, RZ, 0xc0, !PT ;  /* 0x0000000108097812 */ /* 0x000fe400078ec0ff */
[----:B------:R-:W-:-:S05]  /*0740*/  IADD3 R4, PT, PT, R5, R7, R4 ;  /* 0x0000000705047210 */ /* 0x000fca0007ffe004 */
[----:B------:R-:W-:-:S07]  /*0750*/  IMAD R8, R4, 0x2, R9 ;  /* 0x0000000204087824 */ /* 0x000fce00078e0209 */
.L_x_213:
[----:B------:R-:W-:-:S09]  /*0760*/  UISETP.NE.OR UP0, UPT, UR5, URZ, UP0 ;  /* 0x000000ff0500728c */ /* 0x000fd20008705670 */
[----:B------:R-:W-:Y:S05]  /*0770*/  BRA.U !UP0, `(.L_x_209) ;  /* 0x0000000108387547 */ /* 0x000fea000b800000 */
.L_x_210:
[C---:B------:R-:W-:Y:S01]  /*0780*/  IMAD.SHL.U32 R4, R2.reuse, 0x4, RZ ;  /* 0x0000000402047824 */ /* 0x040fe200078e00ff */
[----:B------:R-:W-:Y:S01]  /*0790*/  UIADD3 UR5, UPT, UPT, UR5, 0x4, URZ ;  /* 0x0000000405057890 */ /* 0x000fe2000fffe0ff */
[----:B------:R-:W-:Y:S02]  /*07a0*/  LOP3.LUT R6, R2, 0x2, RZ, 0xc0, !PT ;  /* 0x0000000202067812 */ /* 0x000fe400078ec0ff */
[--C-:B------:R-:W-:Y:S01]  /*07b0*/  SHF.R.U32.HI R7, RZ, 0x3, R2.reuse ;  /* 0x00000003ff077819 */ /* 0x100fe20000011602 */
[----:B------:R-:W-:Y:S01]  /*07c0*/  UISETP.NE.AND UP0, UPT, UR5, URZ, UPT ;  /* 0x000000ff0500728c */ /* 0x000fe2000bf05270 */
[----:B------:R-:W-:Y:S02]  /*07d0*/  LOP3.LUT R5, R4, 0x4, RZ, 0xc0, !PT ;  /* 0x0000000404057812 */ /* 0x000fe400078ec0ff */
[----:B------:R-:W-:Y:S02]  /*07e0*/  SHF.R.U32.HI R4, RZ, 0x2, R2 ;  /* 0x00000002ff047819 */ /* 0x000fe40000011602 */
[----:B------:R-:W-:Y:S01]  /*07f0*/  LOP3.LUT R7, R7, 0x1, RZ, 0xc0, !PT ;  /* 0x0000000107077812 */ /* 0x000fe200078ec0ff */
[----:B------:R-:W-:Y:S01]  /*0800*/  IMAD R5, R8, 0x8, R5 ;  /* 0x0000000808057824 */ /* 0x000fe200078e0205 */
[----:B------:R-:W-:-:S02]  /*0810*/  LOP3.LUT R4, R4, 0x1, RZ, 0xc0, !PT ;  /* 0x0000000104047812 */ /* 0x000fc400078ec0ff */
[----:B------:R-:W-:Y:S02]  /*0820*/  SHF.R.S32.HI R2, RZ, 0x4, R2 ;  /* 0x00000004ff027819 */ /* 0x000fe40000011402 */
[----:B------:R-:W-:-:S05]  /*0830*/  IADD3 R4, PT, PT, R4, R6, R5 ;  /* 0x0000000604047210 */ /* 0x000fca0007ffe005 */
[----:B------:R-:W-:Y:S01]  /*0840*/  IMAD R8, R4, 0x2, R7 ;  /* 0x0000000204087824 */ /* 0x000fe200078e0207 */
[----:B------:R-:W-:Y:S06]  /*0850*/  BRA.U UP0, `(.L_x_210) ;  /* 0xfffffffd00c87547 */ /* 0x000fec000b83ffff */
.L_x_209:
[----:B------:R-:W-:-:S09]  /*0860*/  UISETP.NE.AND UP0, UPT, UR4, URZ, UPT ;  /* 0x000000ff0400728c */ /* 0x000fd2000bf05270 */
[----:B------:R-:W-:Y:S05]  /*0870*/  BRA.U !UP0, `(.L_x_208) ;  /* 0x00000001081c7547 */ /* 0x000fea000b800000 */
[----:B------:R-:W-:-:S12]  /*0880*/  UIADD3 UR4, UPT, UPT, -UR4, URZ, URZ ;  /* 0x000000ff04047290 */ /* 0x000fd8000fffe1ff */
.L_x_214:
[----:B------:R-:W-:Y:S01]  /*0890*/  UIADD3 UR4, UPT, UPT, UR4, 0x1, URZ ;  /* 0x0000000104047890 */ /* 0x000fe2000fffe0ff */
[----:B------:R-:W-:Y:S02]  /*08a0*/  LOP3.LUT R5, R2, 0x1, RZ, 0xc0, !PT ;  /* 0x0000000102057812 */ /* 0x000fe400078ec0ff */
[----:B------:R-:W-:Y:S01]  /*08b0*/  SHF.R.S32.HI R2, RZ, 0x1, R2 ;  /* 0x00000001ff027819 */ /* 0x000fe20000011402 */
[----:B------:R-:W-:Y:S02]  /*08c0*/  UISETP.NE.AND UP0, UPT, UR4, URZ, UPT ;  /* 0x000000ff0400728c */ /* 0x000fe4000bf05270 */
[----:B------:R-:W-:-:S07]  /*08d0*/  IMAD R8, R8, 0x2, R5 ;  /* 0x0000000208087824 */ /* 0x000fce00078e0205 */
[----:B------:R-:W-:Y:S05]  /*08e0*/  BRA.U UP0, `(.L_x_214) ;  /* 0xfffffffd00e87547 */ /* 0x000fea000b83ffff */
.L_x_208:
[----:B------:R-:W0:Y:S02]  /*08f0*/  LDC.64 R6, c[0x0][0x380] ;  /* 0x0000e000ff067b82 */ /* 0x000e240000000a00 */
[----:B0-----:R-:W-:-:S06]  /*0900*/  IMAD.WIDE.U32 R4, R0, 0x8, R6 ;  /* 0x0000000800047825 */ /* 0x001fcc00078e0006 */
[----:B------:R-:W2:Y:S01]  /*0910*/  LDG.E R5, desc[UR6][R4.64+0x4] ;  /* 0x0000040604057981 */ /* 0x000ea2000c1e1900 */
[----:B------:R-:W-:-:S05]  /*0920*/  IADD3 R3, PT, PT, R8, R0, -R3 ;  /* 0x0000000008037210 */ /* 0x000fca0007ffe803 */
[----:B------:R-:W-:-:S05]  /*0930*/  IMAD.WIDE.U32 R2, R3, 0x8, R6 ;  /* 0x0000000803027825 */ /* 0x000fca00078e0006 */
[----:B--2---:R-:W-:Y:S01]  /*0940*/  STG.E desc[UR6][R2.64], R5 ;  /* 0x0000000502007986 */ /* 0x004fe2000c101906 */
[----:B------:R-:W-:Y:S05]  /*0950*/  EXIT ;  /* 0x000000000000794d */ /* 0x000fea0003800000 */
.L_x_215:
        /* <DEDUP_REMOVED lines=10> */
.L_x_270:


//--------------------- .text._occa_bitReverse_temp_0 --------------------------
	.section	.text._occa_bitReverse_temp_0,"ax",@progbits
	.align	128
        .global         _occa_bitReverse_temp_0
        .type           _occa_bitReverse_temp_0,@function
        .size           _occa_bitReverse_temp_0,(.L_x_271 - _occa_bitReverse_temp_0)
        .other          _occa_bitReverse_temp_0,@"STO_CUDA_ENTRY STV_DEFAULT"
_occa_bitReverse_temp_0:
.text._occa_bitReverse_temp_0:
        /* <DEDUP_REMOVED lines=44> */
.L_x_220:
        /* <DEDUP_REMOVED lines=47> */
.L_x_219:
        /* <DEDUP_REMOVED lines=27> */
.L_x_221:
[----:B------:R-:W-:-:S09]  /*0760*/  UISETP.NE.OR UP0, UPT, UR5, URZ, UP0 ;  /* 0x000000ff0500728c */ /* 0x000fd20008705670 */
[----:B------:R-:W-:Y:S05]  /*0770*/  BRA.U !UP0, `(.L_x_217) ;  /* 0x0000000108387547 */ /* 0x000fea000b800000 */
.L_x_218:
        /* <DEDUP_REMOVED lines=14> */
.L_x_217:
[----:B------:R-:W-:-:S09]  /*0860*/  UISETP.NE.AND UP0, UPT, UR4, URZ, UPT ;  /* 0x000000ff0400728c */ /* 0x000fd2000bf05270 */
[----:B------:R-:W-:Y:S05]  /*0870*/  BRA.U !UP0, `(.L_x_216) ;  /* 0x00000001081c7547 */ /* 0x000fea000b800000 */
[----:B------:R-:W-:-:S12]  /*0880*/  UIADD3 UR4, UPT, UPT, -UR4, URZ, URZ ;  /* 0x000000ff04047290 */ /* 0x000fd8000fffe1ff */
.L_x_222:
[----:B------:R-:W-:Y:S01]  /*0890*/  UIADD3 UR4, UPT, UPT, UR4, 0x1, URZ ;  /* 0x0000000104047890 */ /* 0x000fe2000fffe0ff */
[----:B------:R-:W-:Y:S02]  /*08a0*/  LOP3.LUT R5, R2, 0x1, RZ, 0xc0, !PT ;  /* 0x0000000102057812 */ /* 0x000fe400078ec0ff */
[----:B------:R-:W-:Y:S01]  /*08b0*/  SHF.R.S32.HI R2, RZ, 0x1, R2 ;  /* 0x00000001ff027819 */ /* 0x000fe20000011402 */
[----:B------:R-:W-:Y:S02]  /*08c0*/  UISETP.NE.AND UP0, UPT, UR4, URZ, UPT ;  /* 0x000000ff0400728c */ /* 0x000fe4000bf05270 */
[----:B------:R-:W-:-:S07]  /*08d0*/  IMAD R8, R8, 0x2, R5 ;  /* 0x0000000208087824 */ /* 0x000fce00078e0205 */
[----:B------:R-:W-:Y:S05]  /*08e0*/  BRA.U UP0, `(.L_x_222) ;  /* 0xfffffffd00e87547 */ /* 0x000fea000b83ffff */
.L_x_216:
[----:B------:R-:W0:Y:S08]  /*08f0*/  LDC.64 R4, c[0x0][0x380] ;  /* 0x0000e000ff047b82 */ /* 0x000e300000000a00 */
[----:B------:R-:W1:Y:S01]  /*0900*/  LDC.64 R6, c[0x0][0x388] ;  /* 0x0000e200ff067b82 */ /* 0x000e620000000a00 */
[----:B0-----:R-:W-:-:S05]  /*0910*/  IMAD.WIDE.U32 R4, R0, 0x8, R4 ;  /* 0x0000000800047825 */ /* 0x001fca00078e0004 */
[----:B------:R-:W2:Y:S04]  /*0920*/  LDG.E R9, desc[UR6][R4.64] ;  /* 0x0000000604097981 */ /* 0x000ea8000c1e1900 */
[----:B------:R-:W3:Y:S01]  /*0930*/  LDG.E R11, desc[UR6][R4.64+0x4] ;  /* 0x00000406040b7981 */ /* 0x000ee2000c1e1900 */
[----:B------:R-:W-:-:S05]  /*0940*/  IADD3 R3, PT, PT, R8, R0, -R3 ;  /* 0x0000000008037210 */ /* 0x000fca0007ffe803 */
[----:B-1----:R-:W-:-:S05]  /*0950*/  IMAD.WIDE.U32 R2, R3, 0x8, R6 ;  /* 0x0000000803027825 */ /* 0x002fca00078e0006 */
[----:B--2---:R-:W-:Y:S04]  /*0960*/  STG.E desc[UR6][R2.64], R9 ;  /* 0x0000000902007986 */ /* 0x004fe8000c101906 */
[----:B---3--:R-:W-:Y:S01]  /*0970*/  STG.E desc[UR6][R2.64+0x4], R11 ;  /* 0x0000040b02007986 */ /* 0x008fe2000c101906 */
[----:B------:R-:W-:Y:S05]  /*0980*/  EXIT ;  /* 0x000000000000794d */ /* 0x000fea0003800000 */
.L_x_223:
        /* <DEDUP_REMOVED lines=15> */
.L_x_271:


//--------------------- .text._occa_overlap_N_window_imag_0 --------------------------
	.section	.text._occa_overlap_N_window_imag_0,"ax",@progbits
	.align	128
        .global         _occa_overlap_N_window_imag_0
        .type           _occa_overlap_N_window_imag_0,@function
        .size           _occa_overlap_N_window_imag_0,(.L_x_263 - _occa_overlap_N_window_imag_0)
        .other          _occa_overlap_N_window_imag_0,@"STO_CUDA_ENTRY STV_DEFAULT"
_occa_overlap_N_window_imag_0:
.text._occa_overlap_N_window_imag_0:
[----:B------:R-:W0:Y:S01]  /*0000*/  LDC R1, c[0x0][0x37c] ;  /* 0x0000df00ff017b82 */ /* 0x000e220000000800 */
[----:B------:R-:W1:Y:S01]  /*0010*/  LDCU.64 UR10, c[0x0][0x398] ;  /* 0x00007300ff0a77ac */ /* 0x000e620008000a00 */
[----:B------:R-:W2:Y:S06]  /*0020*/  S2R R5, SR_TID.X ;  /* 0x0000000000057919 */ /* 0x000eac0000002100 */
[----:B------:R-:W3:Y:S01]  /*0030*/  S2UR UR4, SR_CTAID.X ;  /* 0x00000000000479c3 */ /* 0x000ee20000002500 */
[----:B------:R-:W-:Y:S01]  /*0040*/  BSSY.RECONVERGENT B0, `(.L_x_224) ;  /* 0x000008c000007945 */ /* 0x000fe20003800200 */
[----:B------:R-:W4:Y:S01]  /*0050*/  LDCU.64 UR6, c[0x0][0x358] ;  /* 0x00006b00ff0677ac */ /* 0x000f220008000a00 */
[----:B0-----:R-:W-:-:S02]  /*0060*/  VIADD R1, R1, 0xffffffe0 ;  /* 0xffffffe001017836 */ /* 0x001fc40000000000 */
[----:B------:R-:W-:Y:S01]  /*0070*/  IMAD.MOV.U32 R11, RZ, RZ, RZ ;  /* 0x000000ffff0b7224 */ /* 0x000fe200078e00ff */
[----:B-1----:R-:W0:Y:S01]  /*0080*/  I2F.U32.RP R0, UR10 ;  /* 0x0000000a00007d06 */ /* 0x002e220008209000 */
[----:B------:R-:W-:Y:S01]  /*0090*/  ISETP.NE.U32.AND P2, PT, RZ, UR10, PT ;  /* 0x0000000aff007c0c */ /* 0x000fe2000bf45070 */
[----:B---3--:R-:W-:-:S06]  /*00a0*/  USHF.L.U32 UR4, UR4, 0x8, URZ ;  /* 0x0000000804047899 */ /* 0x008fcc00080006ff */
[----:B0-----:R-:W0:Y:S01]  /*00b0*/  MUFU.RCP R0, R0 ;  /* 0x0000000000007308 */ /* 0x001e220000001000 */
[----:B--2---:R-:W-:-:S04]  /*00c0*/  LOP3.LUT R5, R5, UR4, RZ, 0xfc, !PT ;  /* 0x0000000405057c12 */ /* 0x004fc8000f8efcff */
[----:B------:R-:W1:Y:S01]  /*00d0*/  LDCU UR4, c[0x0][0x390] ;  /* 0x00007200ff0477ac */ /* 0x000e620008000800 */
[----:B0-----:R-:W-:-:S04]  /*00e0*/  VIADD R2, R0, 0xffffffe ;  /* 0x0ffffffe00027836 */ /* 0x001fc80000000000 */
[----:B------:R0:W2:Y:S02]  /*00f0*/  F2I.FTZ.U32.TRUNC.NTZ R3, R2 ;  /* 0x0000000200037305 */ /* 0x0000a4000021f000 */
[----:B0-----:R-:W-:Y:S02]  /*0100*/  IMAD.MOV.U32 R2, RZ, RZ, RZ ;  /* 0x000000ffff027224 */ /* 0x001fe400078e00ff */
[----:B--2---:R-:W-:-:S04]  /*0110*/  IMAD.MOV R7, RZ, RZ, -R3 ;  /* 0x000000ffff077224 */ /* 0x004fc800078e0a03 */
[----:B------:R-:W-:-:S04]  /*0120*/  IMAD R7, R7, UR10, RZ ;  /* 0x0000000a07077c24 */ /* 0x000fc8000f8e02ff */
[----:B------:R-:W-:-:S06]  /*0130*/  IMAD.HI.U32 R4, R3, R7, R2 ;  /* 0x0000000703047227 */ /* 0x000fcc00078e0002 */
[----:B------:R-:W-:-:S04]  /*0140*/  IMAD.HI.U32 R4, R4, R5, RZ ;  /* 0x0000000504047227 */ /* 0x000fc800078e00ff */
[----:B------:R-:W-:-:S04]  /*0150*/  IMAD.MOV R0, RZ, RZ, -R4 ;  /* 0x000000ffff007224 */ /* 0x000fc800078e0a04 */
[----:B------:R-:W-:-:S05]  /*0160*/  IMAD R0, R0, UR10, R5 ;  /* 0x0000000a00007c24 */ /* 0x000fca000f8e0205 */
[----:B------:R-:W-:-:S13]  /*0170*/  ISETP.GE.U32.AND P0, PT, R0, UR10, PT ;  /* 0x0000000a00007c0c */ /* 0x000fda000bf06070 */
[----:B------:R-:W-:Y:S02]  /*0180*/  @P0 VIADD R0, R0, -UR10 ;  /* 0x8000000a00000c36 */ /* 0x000fe40008000000 */
[----:B------:R-:W-:-:S03]  /*0190*/  @P0 VIADD R4, R4, 0x1 ;  /* 0x0000000104040836 */ /* 0x000fc60000000000 */
[----:B------:R-:W-:-:S13]  /*01a0*/  ISETP.GE.U32.AND P1, PT, R0, UR10, PT ;  /* 0x0000000a00007c0c */ /* 0x000fda000bf26070 */
[----:B------:R-:W-:Y:S01]  /*01b0*/  @P1 VIADD R4, R4, 0x1 ;  /* 0x0000000104041836 */ /* 0x000fe20000000000 */
[----:B------:R-:W-:-:S05]  /*01c0*/  @!P2 LOP3.LUT R4, RZ, UR10, RZ, 0x33, !PT ;  /* 0x0000000aff04ac12 */ /* 0x000fca000f8e33ff */
[----:B------:R-:W-:-:S04]  /*01d0*/  IMAD.MOV R0, RZ, RZ, -R4 ;  /* 0x000000ffff007224 */ /* 0x000fc800078e0a04 */
[----:B------:R-:W-:-:S04]  /*01e0*/  IMAD R9, R0, UR10, R5 ;  /* 0x0000000a00097c24 */ /* 0x000fc8000f8e0205 */
[----:B------:R-:W-:-:S05]  /*01f0*/  IMAD R7, R4, UR11, R9 ;  /* 0x0000000b04077c24 */ /* 0x000fca000f8e0209 */
[----:B-1----:R-:W-:-:S13]  /*0200*/  ISETP.GE.U32.AND P0, PT, R7, UR4, PT ;  /* 0x0000000407007c0c */ /* 0x002fda000bf06070 */
[----:B----4-:R-:W-:Y:S05]  /*0210*/  @P0 BRA `(.L_x_225) ;  /* 0x0000000400b80947 */ /* 0x010fea0003800000 */
[----:B------:R-:W0:Y:S01]  /*0220*/  LDC.64 R2, c[0x0][0x380] ;  /* 0x0000e000ff027b82 */ /* 0x000e220000000a00 */
[----:B------:R-:W-:Y:S01]  /*0230*/  UIADD3 UR4, UPT, UPT, UR10, -0x1, URZ ;  /* 0xffffffff0a047890 */ /* 0x000fe2000fffe0ff */
[----:B------:R-:W-:Y:S01]  /*0240*/  I2FP.F32.S32 R0, R9 ;  /* 0x0000000900007245 */ /* 0x000fe20000201400 */
[----:B0-----:R-:W-:-:S05]  /*0250*/  IMAD.WIDE.U32 R2, R7, 0x4, R2 ;  /* 0x0000000407027825 */ /* 0x001fca00078e0002 */
[----:B------:R0:W5:Y:S01]  /*0260*/  LDG.E R7, desc[UR6][R2.64] ;  /* 0x0000000602077981 */ /* 0x000162000c1e1900 */
[----:B------:R-:W-:Y:S01]  /*0270*/  BSSY.RECONVERGENT B1, `(.L_x_226) ;  /* 0x000000d000017945 */ /* 0x000fe20003800200 */
[----:B0-----:R-:W-:-:S04]  /*0280*/  I2FP.F32.S32 R3, UR4 ;  /* 0x0000000400037c45 */ /* 0x001fc80008201400 */
[----:B------:R-:W0:Y:S08]  /*0290*/  MUFU.RCP R4, R3 ;  /* 0x0000000300047308 */ /* 0x000e300000001000 */
[----:B------:R-:W1:Y:S01]  /*02a0*/  FCHK P0, R0, R3 ;  /* 0x0000000300007302 */ /* 0x000e620000000000 */
[----:B0-----:R-:W-:-:S04]  /*02b0*/  FFMA R11, -R3, R4, 1 ;  /* 0x3f800000030b7423 */ /* 0x001fc80000000104 */
[----:B------:R-:W-:-:S04]  /*02c0*/  FFMA R11, R4, R11, R4 ;  /* 0x0000000b040b7223 */ /* 0x000fc80000000004 */
[----:B------:R-:W-:-:S04]  /*02d0*/  FFMA R4, R0, R11, RZ ;  /* 0x0000000b00047223 */ /* 0x000fc800000000ff */
[----:B------:R-:W-:-:S04]  /*02e0*/  FFMA R6, -R3, R4, R0 ;  /* 0x0000000403067223 */ /* 0x000fc80000000100 */
[----:B------:R-:W-:Y:S01]  /*02f0*/  FFMA R4, R11, R6, R4 ;  /* 0x000000060b047223 */ /* 0x000fe20000000004 */
[----:B-1----:R-:W-:Y:S06]  /*0300*/  @!P0 BRA `(.L_x_227) ;  /* 0x00000000000c8947 */ /* 0x002fec0003800000 */
[----:B------:R-:W-:-:S07]  /*0310*/  MOV R2, 0x330 ;  /* 0x0000033000027802 */ /* 0x000fce0000000f00 */
[----:B-----5:R-:W-:Y:S05]  /*0320*/  CALL.REL.NOINC `($__internal_2_$__cuda_sm3x_div_rn_noftz_f32_slowpath) ;  /* 0x00000004008c7944 */ /* 0x020fea0003c00000 */
[----:B------:R-:W-:-:S07]  /*0330*/  IMAD.MOV.U32 R4, RZ, RZ, R0 ;  /* 0x000000ffff047224 */ /* 0x000fce00078e0000 */
.L_x_227:
[----:B------:R-:W-:Y:S05]  /*0340*/  BSYNC.RECONVERGENT B1 ;  /* 0x0000000000017941 */ /* 0x000fea0003800200 */
.L_x_226:
[----:B------:R-:W0:Y:S01]  /*0350*/  F2F.F64.F32 R2, R4 ;  /* 0x0000000400027310 */ /* 0x000e220000201800 */
[----:B------:R-:W-:Y:S01]  /*0360*/  UMOV UR4, 0x54442d18 ;  /* 0x54442d1800047882 */ /* 0x000fe20000000000 */
[----:B------:R-:W-:Y:S01]  /*0370*/  UMOV UR5, 0x401921fb ;  /* 0x401921fb00057882 */ /* 0x000fe20000000000 */
[----:B------:R-:W-:Y:S01]  /*0380*/  BSSY.RECONVERGENT B1, `(.L_x_228) ;  /* 0x0000042000017945 */ /* 0x000fe20003800200 */
[----:B0-----:R-:W-:-:S06]  /*0390*/  DMUL R2, R2, UR4 ;  /* 0x0000000402027c28 */ /* 0x001fcc0008000000 */
[----:B------:R-:W0:Y:S02]  /*03a0*/  F2F.F32.F64 R11, R2 ;  /* 0x00000002000b7310 */ /* 0x000e240000301000 */
[C---:B0-----:R-:W-:Y:S01]  /*03b0*/  FMUL R0, R11.reuse, 0.63661974668502807617 ;  /* 0x3f22f9830b007820 */ /* 0x041fe20000400000 */
[----:B------:R-:W-:-:S05]  /*03c0*/  FSETP.GE.AND P0, PT, |R11|, 105615, PT ;  /* 0x47ce47800b00780b */ /* 0x000fca0003f06200 */
[----:B------:R-:W0:Y:S02]  /*03d0*/  F2I.NTZ R0, R0 ;  /* 0x0000000000007305 */ /* 0x000e240000203100 */
[----:B0-----:R-:W-:-:S05]  /*03e0*/  I2FP.F32.S32 R6, R0 ;  /* 0x0000000000067245 */ /* 0x001fca0000201400 */
[----:B------:R-:W-:-:S04]  /*03f0*/  FFMA R9, R6, -1.5707962512969970703, R11 ;  /* 0xbfc90fda06097823 */ /* 0x000fc8000000000b */
[----:B------:R-:W-:-:S04]  /*0400*/  FFMA R9, R6, -7.5497894158615963534e-08, R9 ;  /* 0xb3a2216806097823 */ /* 0x000fc80000000009 */
[----:B------:R-:W-:Y:S01]  /*0410*/  FFMA R6, R6, -5.3903029534742383927e-15, R9 ;  /* 0xa7c234c506067823 */ /* 0x000fe20000000009 */
        /* <DEDUP_REMOVED lines=12> */
.L_x_230:
        /* <DEDUP_REMOVED lines=31> */
[----:B------:R-:W-:Y:S02]  /*06d0*/  SHF.R.S32.HI R4, RZ, 0x1f, R2 ;  /* 0x0000001fff047819 */ /* 0x000fe40000011402 */
[----:B------:R-:W-:Y:S02]  /*06e0*/  LOP3.LUT R11, R2, R11, RZ, 0x3c, !PT ;  /* 0x0000000b020b7212 */ /* 0x000fe400078e3cff */
[C---:B------:R-:W-:Y:S02]  /*06f0*/  LOP3.LUT R8, R4.reuse, R3, RZ, 0x3c, !PT ;  /* 0x0000000304087212 */ /* 0x040fe400078e3cff */
[----:B------:R-:W-:Y:S02]  /*0700*/  LOP3.LUT R9, R4, R2, RZ, 0x3c, !PT ;  /* 0x0000000204097212 */ /* 0x000fe400078e3cff */
[----:B------:R-:W-:Y:S02]  /*0710*/  SHF.R.U32.HI R3, RZ, 0x1e, R0 ;  /* 0x0000001eff037819 */ /* 0x000fe40000011600 */
[----:B------:R-:W-:-:S02]  /*0720*/  ISETP.GE.AND P1, PT, R11, RZ, PT ;  /* 0x000000ff0b00720c */ /* 0x000fc40003f26270 */
[----:B------:R-:W1:Y:S01]  /*0730*/  I2F.F64.S64 R8, R8 ;  /* 0x0000000800087312 */ /* 0x000e620000301c00 */
[----:B------:R-:W-:-:S05]  /*0740*/  LEA.HI R0, R2, R3, RZ, 0x1 ;  /* 0x0000000302007211 */ /* 0x000fca00078f08ff */
[----:B------:R-:W-:-:S04]  /*0750*/  IMAD.MOV R2, RZ, RZ, -R0 ;  /* 0x000000ffff027224 */ /* 0x000fc800078e0a00 */
[----:B------:R-:W-:Y:S01]  /*0760*/  @!P0 IMAD.MOV.U32 R0, RZ, RZ, R2 ;  /* 0x000000ffff008224 */ /* 0x000fe200078e0002 */
[----:B-1----:R-:W-:-:S10]  /*0770*/  DMUL R12, R8, UR4 ;  /* 0x00000004080c7c28 */ /* 0x002fd40008000000 */
[----:B------:R-:W0:Y:S02]  /*0780*/  F2F.F32.F64 R12, R12 ;  /* 0x0000000c000c7310 */ /* 0x000e240000301000 */
[----:B0-----:R-:W-:-:S07]  /*0790*/  FSEL R6, -R12, R12, !P1 ;  /* 0x0000000c0c067208 */ /* 0x001fce0004800100 */
.L_x_229:
[----:B------:R-:W-:Y:S05]  /*07a0*/  BSYNC.RECONVERGENT B1 ;  /* 0x0000000000017941 */ /* 0x000fea0003800200 */
.L_x_228:
[----:B------:R-:W-:Y:S01]  /*07b0*/  MOV R2, 0x37cbac00 ;  /* 0x37cbac0000027802 */ /* 0x000fe20000000f00 */
[----:B------:R-:W-:Y:S01]  /*07c0*/  FMUL R3, R6, R6 ;  /* 0x0000000606037220 */ /* 0x000fe20000400000 */
[C---:B------:R-:W-:Y:S01]  /*07d0*/  LOP3.LUT R4, R0.reuse, 0x1, RZ, 0xc0, !PT ;  /* 0x0000000100047812 */ /* 0x040fe200078ec0ff */
[----:B------:R-:W-:Y:S02]  /*07e0*/  VIADD R0, R0, 0x1 ;  /* 0x0000000100007836 */ /* 0x000fe40000000000 */
[----:B------:R-:W-:Y:S01]  /*07f0*/  FFMA R2, R3, R2, -0.0013887860113754868507 ;  /* 0xbab607ed03027423 */ /* 0x000fe20000000002 */
[----:B------:R-:W-:Y:S01]  /*0800*/  ISETP.NE.U32.AND P0, PT, R4, 0x1, PT ;  /* 0x000000010400780c */ /* 0x000fe20003f05070 */
[----:B------:R-:W-:Y:S01]  /*0810*/  IMAD.MOV.U32 R4, RZ, RZ, 0x3c0885e4 ;  /* 0x3c0885e4ff047424 */ /* 0x000fe200078e00ff */
[----:B------:R-:W-:Y:S01]  /*0820*/  LOP3.LUT P1, RZ, R0, 0x2, RZ, 0xc0, !PT ;  /* 0x0000000200ff7812 */ /* 0x000fe2000782c0ff */
[----:B------:R-:W-:Y:S01]  /*0830*/  IMAD.MOV.U32 R11, RZ, RZ, 0x3e2aaaa8 ;  /* 0x3e2aaaa8ff0b7424 */ /* 0x000fe200078e00ff */
        /* <DEDUP_REMOVED lines=8> */
[----:B------:R-:W-:-:S04]  /*08c0*/  @P1 FADD R0, RZ, -R0 ;  /* 0x80000000ff001221 */ /* 0x000fc80000000000 */
[----:B------:R-:W-:-:S04]  /*08d0*/  FADD R0, -R0, 1 ;  /* 0x3f80000000007421 */ /* 0x000fc80000000100 */
[----:B------:R-:W-:-:S04]  /*08e0*/  FMUL R0, R0, 0.5 ;  /* 0x3f00000000007820 */ /* 0x000fc80000400000 */
[----:B-----5:R-:W-:-:S07]  /*08f0*/  FMUL R11, R7, R0 ;  /* 0x00000000070b7220 */ /* 0x020fce0000400000 */
.L_x_225:
[----:B------:R-:W-:Y:S05]  /*0900*/  BSYNC.RECONVERGENT B0 ;  /* 0x0000000000007941 */ /* 0x000fea0003800200 */
.L_x_224:
[----:B------:R-:W0:Y:S02]  /*0910*/  LDC.64 R2, c[0x0][0x388] ;  /* 0x0000e200ff027b82 */ /* 0x000e240000000a00 */
[----:B0-----:R-:W-:-:S05]  /*0920*/  IMAD.WIDE.U32 R2, R5, 0x8, R2 ;  /* 0x0000000805027825 */ /* 0x001fca00078e0002 */
[----:B------:R-:W-:Y:S04]  /*0930*/  STG.E desc[UR6][R2.64+0x4], R11 ;  /* 0x0000040b02007986 */ /* 0x000fe8000c101906 */
[----:B------:R-:W-:Y:S01]  /*0940*/  STG.E desc[UR6][R2.64], RZ ;  /* 0x000000ff02007986 */ /* 0x000fe2000c101906 */
[----:B------:R-:W-:Y:S05]  /*0950*/  EXIT ;  /* 0x000000000000794d */ /* 0x000fea0003800000 */
        .weak           $__internal_2_$__cuda_sm3x_div_rn_noftz_f32_slowpath
        .type           $__internal_2_$__cuda_sm3x_div_rn_noftz_f32_slowpath,@function
        .size           $__internal_2_$__cuda_sm3x_div_rn_noftz_f32_slowpath,(.L_x_263 - $__internal_2_$__cuda_sm3x_div_rn_noftz_f32_slowpath)
$__internal_2_$__cuda_sm3x_div_rn_noftz_f32_slowpath:
[--C-:B------:R-:W-:Y:S01]  /*0960*/  SHF.R.U32.HI R6, RZ, 0x17, R3.reuse ;  /* 0x00000017ff067819 */ /* 0x100fe20000011603 */
[----:B------:R-:W-:Y:S01]  /*0970*/  BSSY.RECONVERGENT B2, `(.L_x_231) ;  /* 0x0000064000027945 */ /* 0x000fe20003800200 */
[--C-:B------:R-:W-:Y:S01]  /*0980*/  SHF.R.U32.HI R4, RZ, 0x17, R0.reuse ;  /* 0x00000017ff047819 */ /* 0x100fe20000011600 */
[----:B------:R-:W-:Y:S01]  /*0990*/  IMAD.MOV.U32 R8, RZ, RZ, R0 ;  /* 0x000000ffff087224 */ /* 0x000fe200078e0000 */
[----:B------:R-:W-:Y:S01]  /*09a0*/  LOP3.LUT R6, R6, 0xff, RZ, 0xc0, !PT ;  /* 0x000000ff06067812 */ /* 0x000fe200078ec0ff */
[----:B------:R-:W-:Y:S01]  /*09b0*/  IMAD.MOV.U32 R9, RZ, RZ, R3 ;  /* 0x000000ffff097224 */ /* 0x000fe200078e0003 */
[----:B------:R-:W-:-:S03]  /*09c0*/  LOP3.LUT R4, R4, 0xff, RZ, 0xc0, !PT ;  /* 0x000000ff04047812 */ /* 0x000fc600078ec0ff */
[----:B------:R-:W-:Y:S02]  /*09d0*/  VIADD R12, R6, 0xffffffff ;  /* 0xffffffff060c7836 */ /* 0x000fe40000000000 */
[----:B------:R-:W-:-:S03]  /*09e0*/  VIADD R11, R4, 0xffffffff ;  /* 0xffffffff040b7836 */ /* 0x000fc60000000000 */
[----:B------:R-:W-:-:S04]  /*09f0*/  ISETP.GT.U32.AND P0, PT, R12, 0xfd, PT ;  /* 0x000000fd0c00780c */ /* 0x000fc80003f04070 */
[----:B------:R-:W-:-:S13]  /*0a00*/  ISETP.GT.U32.OR P0, PT, R11, 0xfd, P0 ;  /* 0x000000fd0b00780c */ /* 0x000fda0000704470 */
[----:B------:R-:W-:Y:S01]  /*0a10*/  @!P0 IMAD.MOV.U32 R10, RZ, RZ, RZ ;  /* 0x000000ffff0a8224 */ /* 0x000fe200078e00ff */
[----:B------:R-:W-:Y:S06]  /*0a20*/  @!P0 BRA `(.L_x_232) ;  /* 0x00000000005c8947 */ /* 0x000fec0003800000 */
[----:B------:R-:W-:Y:S02]  /*0a30*/  FSETP.GTU.FTZ.AND P0, PT, |R0|, +INF , PT ;  /* 0x7f8000000000780b */ /* 0x000fe40003f1c200 */
        /* <DEDUP_REMOVED lines=22> */
.L_x_232:
[----:B------:R-:W-:Y:S01]  /*0ba0*/  LEA R0, R6, 0xc0800000, 0x17 ;  /* 0xc080000006007811 */ /* 0x000fe200078eb8ff */
[----:B------:R-:W-:Y:S01]  /*0bb0*/  VIADD R3, R4, 0xffffff81 ;  /* 0xffffff8104037836 */ /* 0x000fe20000000000 */
[----:B------:R-:W-:Y:S02]  /*0bc0*/  BSSY.RECONVERGENT B3, `(.L_x_237) ;  /* 0x0000035000037945 */ /* 0x000fe40003800200 */
[----:B------:R-:W-:Y:S01]  /*0bd0*/  IADD3 R9, PT, PT, -R0, R9, RZ ;  /* 0x0000000900097210 */ /* 0x000fe20007ffe1ff */
[----:B------:R-:W-:-:S03]  /*0be0*/  IMAD R0, R3, -0x800000, R8 ;  /* 0xff80000003007824 */ /* 0x000fc600078e0208 */
[----:B------:R0:W1:Y:S01]  /*0bf0*/  MUFU.RCP R11, R9 ;  /* 0x00000009000b7308 */ /* 0x0000620000001000 */
[----:B------:R-:W-:Y:S01]  /*0c00*/  FADD.FTZ R13, -R9, -RZ ;  /* 0x800000ff090d7221 */ /* 0x000fe20000010100 */
[----:B0-----:R-:W-:-:S05]  /*0c10*/  IADD3 R9, PT, PT, R3, 0x7f, -R6 ;  /* 0x0000007f03097810 */ /* 0x001fca0007ffe806 */
[----:B------:R-:W-:Y:S02]  /*0c20*/  IMAD.IADD R9, R9, 0x1, R10 ;  /* 0x0000000109097824 */ /* 0x000fe400078e020a */
[----:B-1----:R-:W-:-:S04]  /*0c30*/  FFMA R4, R11, R13, 1 ;  /* 0x3f8000000b047423 */ /* 0x002fc8000000000d */
        /* <DEDUP_REMOVED lines=19> */
[-C--:B------:R-:W-:Y:S01]  /*0d70*/  FFMA.RZ R3, R15, R13.reuse, R4 ;  /* 0x0000000d0f037223 */ /* 0x080fe2000000c004 */
[C---:B------:R-:W-:Y:S01]  /*0d80*/  VIADD R9, R8.reuse, 0x20 ;  /* 0x0000002008097836 */ /* 0x040fe20000000000 */
[C---:B------:R-:W-:Y:S02]  /*0d90*/  ISETP.NE.AND P2, PT, R8.reuse, RZ, PT ;  /* 0x000000ff0800720c */ /* 0x040fe40003f45270 */
[----:B------:R-:W-:Y:S01]  /*0da0*/  ISETP.NE.AND P1, PT, R8, RZ, PT ;  /* 0x000000ff0800720c */ /* 0x000fe20003f25270 */
[----:B------:R-:W-:Y:S01]  /*0db0*/  IMAD.MOV R8, RZ, RZ, -R8 ;  /* 0x000000ffff087224 */ /* 0x000fe200078e0a08 */
[----:B------:R-:W-:Y:S01]  /*0dc0*/  LOP3.LUT R6, R3, 0x7fffff, RZ, 0xc0, !PT ;  /* 0x007fffff03067812 */ /* 0x000fe200078ec0ff */
[CCC-:B------:R-:W-:Y:S01]  /*0dd0*/  FFMA.RP R3, R15.reuse, R13.reuse, R4.reuse ;  /* 0x0000000d0f037223 */ /* 0x1c0fe20000008004 */
[----:B------:R-:W-:Y:S02]  /*0de0*/  FFMA.RM R4, R15, R13, R4 ;  /* 0x0000000d0f047223 */ /* 0x000fe40000004004 */
[----:B------:R-:W-:-:S03]  /*0df0*/  LOP3.LUT R6, R6, 0x800000, RZ, 0xfc, !PT ;  /* 0x0080000006067812 */ /* 0x000fc600078efcff */
        /* <DEDUP_REMOVED lines=13> */
.L_x_239:
[----:B------:R-:W-:-:S04]  /*0ed0*/  LOP3.LUT R0, R0, 0x80000000, RZ, 0xc0, !PT ;  /* 0x8000000000007812 */ /* 0x000fc800078ec0ff */
[----:B------:R-:W-:Y:S01]  /*0ee0*/  LOP3.LUT R0, R0, 0x7f800000, RZ, 0xfc, !PT ;  /* 0x7f80000000007812 */ /* 0x000fe200078efcff */
[----:B------:R-:W-:Y:S06]  /*0ef0*/  BRA `(.L_x_240) ;  /* 0x0000000000047947 */ /* 0x000fec0003800000 */
.L_x_238:
[----:B------:R-:W-:-:S07]  /*0f00*/  IMAD R0, R9, 0x800000, R0 ;  /* 0x0080000009007824 */ /* 0x000fce00078e0200 */
.L_x_240:
[----:B------:R-:W-:Y:S05]  /*0f10*/  BSYNC.RECONVERGENT B3 ;  /* 0x0000000000037941 */ /* 0x000fea0003800200 */
.L_x_237:
[----:B------:R-:W-:Y:S05]  /*0f20*/  BRA `(.L_x_241) ;  /* 0x0000000000207947 */ /* 0x000fea0003800000 */
.L_x_236:
[----:B------:R-:W-:-:S04]  /*0f30*/  LOP3.LUT R0, R9, 0x80000000, R8, 0x48, !PT ;  /* 0x8000000009007812 */ /* 0x000fc800078e4808 */
[----:B------:R-:W-:Y:S01]  /*0f40*/  LOP3.LUT R0, R0, 0x7f800000, RZ, 0xfc, !PT ;  /* 0x7f80000000007812 */ /* 0x000fe200078efcff */
[----:B------:R-:W-:Y:S06]  /*0f50*/  BRA `(.L_x_241) ;  /* 0x0000000000147947 */ /* 0x000fec0003800000 */
.L_x_235:
[----:B------:R-:W-:Y:S01]  /*0f60*/  LOP3.LUT R0, R9, 0x80000000, R8, 0x48, !PT ;  /* 0x8000000009007812 */ /* 0x000fe200078e4808 */
[----:B------:R-:W-:Y:S06]  /*0f70*/  BRA `(.L_x_241) ;  /* 0x00000000000c7947 */ /* 0x000fec0003800000 */
.L_x_234:
[----:B------:R-:W0:Y:S01]  /*0f80*/  MUFU.RSQ R0, -QNAN ;  /* 0xffc0000000007908 */ /* 0x000e220000001400 */
[----:B------:R-:W-:Y:S05]  /*0f90*/  BRA `(.L_x_241) ;  /* 0x0000000000047947 */ /* 0x000fea0003800000 */
.L_x_233:
[----:B------:R-:W-:-:S07]  /*0fa0*/  FADD.FTZ R0, R0, R3 ;  /* 0x0000000300007221 */ /* 0x000fce0000010000 */
.L_x_241:
[----:B------:R-:W-:Y:S05]  /*0fb0*/  BSYNC.RECONVERGENT B2 ;  /* 0x0000000000027941 */ /* 0x000fea0003800200 */
.L_x_231:
[----:B------:R-:W-:-:S04]  /*0fc0*/  IMAD.MOV.U32 R3, RZ, RZ, 0x0 ;  /* 0x00000000ff037424 */ /* 0x000fc800078e00ff */
[----:B0-----:R-:W-:Y:S05]  /*0fd0*/  RET.REL.NODEC R2 `(_occa_overlap_N_window_imag_0) ;  /* 0xfffffff002087950 */ /* 0x001fea0003c3ffff */
.L_x_242:
        /* <DEDUP_REMOVED lines=10> */
.L_x_263:


//--------------------- .text._occa_overlap_N_window_0 --------------------------
	.section	.text._occa_overlap_N_window_0,"ax",@progbits
	.align	128
        .global         _occa_overlap_N_window_0
        .type           _occa_overlap_N_window_0,@function
        .size           _occa_overlap_N_window_0,(.L_x_273 - _occa_overlap_N_window_0)
        .other          _occa_overlap_N_window_0,@"STO_CUDA_ENTRY STV_DEFAULT"
_occa_overlap_N_window_0:
.text._occa_overlap_N_window_0:
[----:B------:R-:W-:Y:S01]  /*0000*/  LDC R1, c[0x0][0x37c] ;  /* 0x0000df00ff017b82 */ /* 0x000fe20000000800 */
[----:B------:R-:W0:Y:S01]  /*0010*/  LDCU.64 UR6, c[0x0][0x398] ;  /* 0x00007300ff0677ac */ /* 0x000e220008000a00 */
[----:B------:R-:W1:Y:S06]  /*0020*/  S2R R5, SR_TID.X ;  /* 0x0000000000057919 */ /* 0x000e6c0000002100 */
[----:B------:R-:W2:Y:S01]  /*0030*/  S2UR UR4, SR_CTAID.X ;  /* 0x00000000000479c3 */ /* 0x000ea20000002500 */
[----:B------:R-:W-:Y:S01]  /*0040*/  BSSY.RECONVERGENT B0, `(.L_x_243) ;  /* 0x0000022000007945 */ /* 0x000fe20003800200 */
[----:B------:R-:W3:Y:S01]  /*0050*/  LDCU UR8, c[0x0][0x390] ;  /* 0x00007200ff0877ac */ /* 0x000ee20008000800 */
[----:B0-----:R-:W0:Y:S01]  /*0060*/  I2F.U32.RP R0, UR6 ;  /* 0x0000000600007d06 */ /* 0x001e220008209000 */
[----:B------:R-:W-:Y:S01]  /*0070*/  ISETP.NE.U32.AND P2, PT, RZ, UR6, PT ;  /* 0x00000006ff007c0c */ /* 0x000fe2000bf45070 */
[----:B--2---:R-:W-:-:S06]  /*0080*/  USHF.L.U32 UR4, UR4, 0x8, URZ ;  /* 0x0000000804047899 */ /* 0x004fcc00080006ff */
[----:B0-----:R-:W0:Y:S02]  /*0090*/  MUFU.RCP R0, R0 ;  /* 0x0000000000007308 */ /* 0x001e240000001000 */
[----:B0-----:R-:W-:-:S06]  /*00a0*/  IADD3 R2, PT, PT, R0, 0xffffffe, RZ ;  /* 0x0ffffffe00027810 */ /* 0x001fcc0007ffe0ff */
[----:B------:R0:W2:Y:S02]  /*00b0*/  F2I.FTZ.U32.TRUNC.NTZ R3, R2 ;  /* 0x0000000200037305 */ /* 0x0000a4000021f000 */
[----:B0-----:R-:W-:Y:S01]  /*00c0*/  IMAD.MOV.U32 R2, RZ, RZ, RZ ;  /* 0x000000ffff027224 */ /* 0x001fe200078e00ff */
[----:B--2---:R-:W-:-:S05]  /*00d0*/  IADD3 R7, PT, PT, RZ, -R3, RZ ;  /* 0x80000003ff077210 */ /* 0x004fca0007ffe0ff */
[----:B------:R-:W-:-:S04]  /*00e0*/  IMAD R7, R7, UR6, RZ ;  /* 0x0000000607077c24 */ /* 0x000fc8000f8e02ff */
[----:B------:R-:W-:Y:S01]  /*00f0*/  IMAD.HI.U32 R4, R3, R7, R2 ;  /* 0x0000000703047227 */ /* 0x000fe200078e0002 */
[----:B-1----:R-:W-:Y:S01]  /*0100*/  LOP3.LUT R3, R5, UR4, RZ, 0xfc, !PT ;  /* 0x0000000405037c12 */ /* 0x002fe2000f8efcff */
[----:B------:R-:W0:Y:S04]  /*0110*/  LDCU.64 UR4, c[0x0][0x358] ;  /* 0x00006b00ff0477ac */ /* 0x000e280008000a00 */
[----:B------:R-:W-:-:S05]  /*0120*/  IMAD.HI.U32 R0, R4, R3, RZ ;  /* 0x0000000304007227 */ /* 0x000fca00078e00ff */
[----:B------:R-:W-:-:S05]  /*0130*/  IADD3 R4, PT, PT, -R0, RZ, RZ ;  /* 0x000000ff00047210 */ /* 0x000fca0007ffe1ff */
[----:B------:R-:W-:-:S05]  /*0140*/  IMAD R4, R4, UR6, R3 ;  /* 0x0000000604047c24 */ /* 0x000fca000f8e0203 */
[----:B------:R-:W-:-:S13]  /*0150*/  ISETP.GE.U32.AND P0, PT, R4, UR6, PT ;  /* 0x0000000604007c0c */ /* 0x000fda000bf06070 */
[----:B------:R-:W-:Y:S01]  /*0160*/  @P0 VIADD R4, R4, -UR6 ;  /* 0x8000000604040c36 */ /* 0x000fe20008000000 */
[----:B------:R-:W-:-:S04]  /*0170*/  @P0 IADD3 R0, PT, PT, R0, 0x1, RZ ;  /* 0x0000000100000810 */ /* 0x000fc80007ffe0ff */
[----:B------:R-:W-:Y:S02]  /*0180*/  ISETP.GE.U32.AND P1, PT, R4, UR6, PT ;  /* 0x0000000604007c0c */ /* 0x000fe4000bf26070 */
[----:B------:R-:W1:Y:S11]  /*0190*/  LDC.64 R4, c[0x0][0x388] ;  /* 0x0000e200ff047b82 */ /* 0x000e760000000a00 */
[----:B------:R-:W-:Y:S01]  /*01a0*/  @P1 VIADD R0, R0, 0x1 ;  /* 0x0000000100001836 */ /* 0x000fe20000000000 */
[----:B------:R-:W-:-:S04]  /*01b0*/  @!P2 LOP3.LUT R0, RZ, UR6, RZ, 0x33, !PT ;  /* 0x00000006ff00ac12 */ /* 0x000fc8000f8e33ff */
[----:B------:R-:W-:-:S05]  /*01c0*/  IADD3 R2, PT, PT, -R0, RZ, RZ ;  /* 0x000000ff00027210 */ /* 0x000fca0007ffe1ff */
[----:B------:R-:W-:Y:S02]  /*01d0*/  IMAD R7, R2, UR6, R3 ;  /* 0x0000000602077c24 */ /* 0x000fe4000f8e0203 */
[----:B-1----:R-:W-:-:S04]  /*01e0*/  IMAD.WIDE.U32 R4, R3, 0x8, R4 ;  /* 0x0000000803047825 */ /* 0x002fc800078e0004 */
[----:B------:R-:W-:Y:S02]  /*01f0*/  HFMA2 R3, -RZ, RZ, 0, 0 ;  /* 0x00000000ff037431 */ /* 0x000fe400000001ff */
[----:B------:R-:W-:-:S05]  /*0200*/  IMAD R7, R0, UR7, R7 ;  /* 0x0000000700077c24 */ /* 0x000fca000f8e0207 */
[----:B---3--:R-:W-:-:S13]  /*0210*/  ISETP.GE.U32.AND P0, PT, R7, UR8, PT ;  /* 0x0000000807007c0c */ /* 0x008fda000bf06070 */
[----:B0-----:R-:W-:Y:S05]  /*0220*/  @P0 BRA `(.L_x_244) ;  /* 0x00000000000c0947 */ /* 0x001fea0003800000 */
[----:B------:R-:W0:Y:S02]  /*0230*/  LDC.64 R2, c[0x0][0x380] ;  /* 0x0000e000ff027b82 */ /* 0x000e240000000a00 */
[----:B0-----:R-:W-:-:S06]  /*0240*/  IMAD.WIDE.U32 R2, R7, 0x4, R2 ;  /* 0x0000000407027825 */ /* 0x001fcc00078e0002 */
[----:B------:R0:W5:Y:S02]  /*0250*/  LDG.E R3, desc[UR4][R2.64] ;  /* 0x0000000402037981 */ /* 0x000164000c1e1900 */
.L_x_244:
[----:B------:R-:W-:Y:S05]  /*0260*/  BSYNC.RECONVERGENT B0 ;  /* 0x0000000000007941 */ /* 0x000fea0003800200 */
.L_x_243:
[----:B-----5:R-:W-:Y:S04]  /*0270*/  STG.E desc[UR4][R4.64], R3 ;  /* 0x0000000304007986 */ /* 0x020fe8000c101904 */
[----:B------:R-:W-:Y:S01]  /*0280*/  STG.E desc[UR4][R4.64+0x4], RZ ;  /* 0x000004ff04007986 */ /* 0x000fe2000c101904 */
[----:B------:R-:W-:Y:S05]  /*0290*/  EXIT ;  /* 0x000000000000794d */ /* 0x000fea0003800000 */
.L_x_245:
        /* <DEDUP_REMOVED lines=14> */
.L_x_273:


//--------------------- .text._occa_removeDC_1    --------------------------
	.section	.text._occa_removeDC_1,"ax",@progbits
	.align	128
        .global         _occa_removeDC_1
        .type           _occa_removeDC_1,@function
        .size           _occa_removeDC_1,(.L_x_264 - _occa_removeDC_1)
        .other          _occa_removeDC_1,@"STO_CUDA_ENTRY STV_DEFAULT"
_occa_removeDC_1:
.text._occa_removeDC_1:
[----:B------:R-:W-:Y:S01]  /*0000*/  LDC R1, c[0x0][0x37c] ;  /* 0x0000df00ff017b82 */ /* 0x000fe20000000800 */
[----:B------:R-:W0:Y:S01]  /*0010*/  LDCU UR6, c[0x0][0x398] ;  /* 0x00007300ff0677ac */ /* 0x000e220008000800 */
[----:B------:R-:W1:Y:S06]  /*0020*/  S2R R4, SR_TID.X ;  /* 0x0000000000047919 */ /* 0x000e6c0000002100 */
[----:B------:R-:W2:Y:S01]  /*0030*/  S2UR UR4, SR_CTAID.X ;  /* 0x00000000000479c3 */ /* 0x000ea20000002500 */
[----:B------:R-:W-:Y:S01]  /*0040*/  IMAD.MOV.U32 R2, RZ, RZ, RZ ;  /* 0x000000ffff027224 */ /* 0x000fe200078e00ff */
[----:B0-----:R-:W0:Y:S01]  /*0050*/  I2F.U32.RP R0, UR6 ;  /* 0x0000000600007d06 */ /* 0x001e220008209000 */
[----:B------:R-:W-:Y:S01]  /*0060*/  ISETP.NE.U32.AND P2, PT, RZ, UR6, PT ;  /* 0x00000006ff007c0c */ /* 0x000fe2000bf45070 */
[----:B--2---:R-:W-:-:S06]  /*0070*/  USHF.L.U32 UR4, UR4, 0x8, URZ ;  /* 0x0000000804047899 */ /* 0x004fcc00080006ff */
[----:B0-----:R-:W0:Y:S02]  /*0080*/  MUFU.RCP R0, R0 ;  /* 0x0000000000007308 */ /* 0x001e240000001000 */
[----:B0-----:R-:W-:-:S06]  /*0090*/  VIADD R3, R0, 0xffffffe ;  /* 0x0ffffffe00037836 */ /* 0x001fcc0000000000 */
[----:B------:R-:W0:Y:S02]  /*00a0*/  F2I.FTZ.U32.TRUNC.NTZ R3, R3 ;  /* 0x0000000300037305 */ /* 0x000e24000021f000 */
[----:B0-----:R-:W-:-:S04]  /*00b0*/  IMAD.MOV R5, RZ, RZ, -R3 ;  /* 0x000000ffff057224 */ /* 0x001fc800078e0a03 */
[----:B------:R-:W-:-:S04]  /*00c0*/  IMAD R5, R5, UR6, RZ ;  /* 0x0000000605057c24 */ /* 0x000fc8000f8e02ff */
[----:B------:R-:W-:Y:S01]  /*00d0*/  IMAD.HI.U32 R5, R3, R5, R2 ;  /* 0x0000000503057227 */ /* 0x000fe200078e0002 */
[----:B-1----:R-:W-:Y:S01]  /*00e0*/  LOP3.LUT R2, R4, UR4, RZ, 0xfc, !PT ;  /* 0x0000000404027c12 */ /* 0x002fe2000f8efcff */
[----:B------:R-:W0:Y:S04]  /*00f0*/  LDCU.64 UR4, c[0x0][0x358] ;  /* 0x00006b00ff0477ac */ /* 0x000e280008000a00 */
[----:B------:R-:W-:-:S04]  /*0100*/  IMAD.HI.U32 R7, R5, R2, RZ ;  /* 0x0000000205077227 */ /* 0x000fc800078e00ff */
[----:B------:R-:W-:-:S04]  /*0110*/  IMAD.MOV R5, RZ, RZ, -R7 ;  /* 0x000000ffff057224 */ /* 0x000fc800078e0a07 */
[----:B------:R-:W-:Y:S02]  /*0120*/  IMAD R0, R5, UR6, R2 ;  /* 0x0000000605007c24 */ /* 0x000fe4000f8e0202 */
[----:B------:R-:W1:Y:S03]  /*0130*/  LDC.64 R4, c[0x0][0x390] ;  /* 0x0000e400ff047b82 */ /* 0x000e660000000a00 */
[----:B------:R-:W-:-:S13]  /*0140*/  ISETP.GE.U32.AND P0, PT, R0, UR6, PT ;  /* 0x0000000600007c0c */ /* 0x000fda000bf06070 */
[----:B------:R-:W-:Y:S02]  /*0150*/  @P0 VIADD R0, R0, -UR6 ;  /* 0x8000000600000c36 */ /* 0x000fe40008000000 */
[----:B------:R-:W-:-:S03]  /*0160*/  @P0 VIADD R7, R7, 0x1 ;  /* 0x0000000107070836 */ /* 0x000fc60000000000 */
[----:B------:R-:W-:-:S13]  /*0170*/  ISETP.GE.U32.AND P1, PT, R0, UR6, PT ;  /* 0x0000000600007c0c */ /* 0x000fda000bf26070 */
[----:B------:R-:W-:Y:S01]  /*0180*/  @P1 VIADD R7, R7, 0x1 ;  /* 0x0000000107071836 */ /* 0x000fe20000000000 */
[----:B------:R-:W-:-:S05]  /*0190*/  @!P2 LOP3.LUT R7, RZ, UR6, RZ, 0x33, !PT ;  /* 0x00000006ff07ac12 */ /* 0x000fca000f8e33ff */
[----:B-1----:R-:W-:-:S05]  /*01a0*/  IMAD.WIDE.U32 R4, R7, 0x4, R4 ;  /* 0x0000000407047825 */ /* 0x002fca00078e0004 */
[----:B0-----:R-:W2:Y:S01]  /*01b0*/  LDG.E R0, desc[UR4][R4.64] ;  /* 0x0000000404007981 */ /* 0x001ea2000c1e1900 */
[----:B------:R-:W-:Y:S01]  /*01c0*/  I2FP.F32.S32 R3, UR6 ;  /* 0x0000000600037c45 */ /* 0x000fe20008201400 */
[----:B------:R-:W-:Y:S03]  /*01d0*/  BSSY.RECONVERGENT B0, `(.L_x_246) ;  /* 0x000000c000007945 */ /* 0x000fe60003800200 */
[----:B------:R-:W0:Y:S02]  /*01e0*/  MUFU.RCP R6, R3 ;  /* 0x0000000300067308 */ /* 0x000e240000001000 */
[----:B0-----:R-:W-:-:S04]  /*01f0*/  FFMA R7, -R3, R6, 1 ;  /* 0x3f80000003077423 */ /* 0x001fc80000000106 */
[----:B------:R-:W-:Y:S02]  /*0200*/  FFMA R7, R6, R7, R6 ;  /* 0x0000000706077223 */ /* 0x000fe40000000006 */
[----:B--2---:R-:W0:Y:S02]  /*0210*/  FCHK P0, R0, R3 ;  /* 0x0000000300007302 */ /* 0x004e240000000000 */
[----:B------:R-:W-:-:S04]  /*0220*/  FFMA R6, R0, R7, RZ ;  /* 0x0000000700067223 */ /* 0x000fc800000000ff */
[----:B------:R-:W-:-:S04]  /*0230*/  FFMA R8, -R3, R6, R0 ;  /* 0x0000000603087223 */ /* 0x000fc80000000100 */
[----:B------:R-:W-:Y:S01]  /*0240*/  FFMA R6, R7, R8, R6 ;  /* 0x0000000807067223 */ /* 0x000fe20000000006 */
[----:B0-----:R-:W-:Y:S06]  /*0250*/  @!P0 BRA `(.L_x_247) ;  /* 0x00000000000c8947 */ /* 0x001fec0003800000 */
[----:B------:R-:W-:-:S07]  /*0260*/  MOV R4, 0x280 ;  /* 0x0000028000047802 */ /* 0x000fce0000000f00 */
[----:B------:R-:W-:Y:S05]  /*0270*/  CALL.REL.NOINC `($__internal_3_$__cuda_sm3x_div_rn_noftz_f32_slowpath) ;  /* 0x0000000000207944 */ /* 0x000fea0003c00000 */
[----:B------:R-:W-:-:S07]  /*0280*/  IMAD.MOV.U32 R6, RZ, RZ, R0 ;  /* 0x000000ffff067224 */ /* 0x000fce00078e0000 */
.L_x_247:
[----:B------:R-:W-:Y:S05]  /*0290*/  BSYNC.RECONVERGENT B0 ;  /* 0x0000000000007941 */ /* 0x000fea0003800200 */
.L_x_246:
[----:B------:R-:W0:Y:S02]  /*02a0*/  LDC.64 R4, c[0x0][0x380] ;  /* 0x0000e000ff047b82 */ /* 0x000e240000000a00 */
[----:B0-----:R-:W-:-:S05]  /*02b0*/  IMAD.WIDE.U32 R2, R2, 0x8, R4 ;  /* 0x0000000802027825 */ /* 0x001fca00078e0004 */
[----:B------:R-:W2:Y:S02]  /*02c0*/  LDG.E R5, desc[UR4][R2.64+0x4] ;  /* 0x0000040402057981 */ /* 0x000ea4000c1e1900 */
[----:B--2---:R-:W-:-:S05]  /*02d0*/  FADD R5, R5, -R6 ;  /* 0x8000000605057221 */ /* 0x004fca0000000000 */
[----:B------:R-:W-:Y:S01]  /*02e0*/  STG.E desc[UR4][R2.64+0x4], R5 ;  /* 0x0000040502007986 */ /* 0x000fe2000c101904 */
[----:B------:R-:W-:Y:S05]  /*02f0*/  EXIT ;  /* 0x000000000000794d */ /* 0x000fea0003800000 */
        .weak           $__internal_3_$__cuda_sm3x_div_rn_noftz_f32_slowpath
        .type           $__internal_3_$__cuda_sm3x_div_rn_noftz_f32_slowpath,@function
        .size           $__internal_3_$__cuda_sm3x_div_rn_noftz_f32_slowpath,(.L_x_264 - $__internal_3_$__cuda_sm3x_div_rn_noftz_f32_slowpath)
$__internal_3_$__cuda_sm3x_div_rn_noftz_f32_slowpath:
        /* <DEDUP_REMOVED lines=36> */
.L_x_249:
[----:B------:R-:W-:Y:S01]  /*0540*/  LEA R3, R6, 0xc0800000, 0x17 ;  /* 0xc080000006037811 */ /* 0x000fe200078eb8ff */
[----:B------:R-:W-:Y:S01]  /*0550*/  VIADD R5, R5, 0xffffff81 ;  /* 0xffffff8105057836 */ /* 0x000fe20000000000 */
[----:B------:R-:W-:Y:S03]  /*0560*/  BSSY.RECONVERGENT B2, `(.L_x_254) ;  /* 0x0000035000027945 */ /* 0x000fe60003800200 */
[----:B------:R-:W-:Y:S01]  /*0570*/  IMAD.IADD R3, R8, 0x1, -R3 ;  /* 0x0000000108037824 */ /* 0x000fe200078e0a03 */
[C---:B------:R-:W-:Y:S01]  /*0580*/  IADD3 R6, PT, PT, R5.reuse, 0x7f, -R6 ;  /* 0x0000007f05067810 */ /* 0x040fe20007ffe806 */
[----:B------:R-:W-:Y:S02]  /*0590*/  IMAD R0, R5, -0x800000, R7 ;  /* 0xff80000005007824 */ /* 0x000fe400078e0207 */
[----:B------:R-:W0:Y:S01]  /*05a0*/  MUFU.RCP R8, R3 ;  /* 0x0000000300087308 */ /* 0x000e220000001000 */
[----:B------:R-:W-:Y:S01]  /*05b0*/  FADD.FTZ R11, -R3, -RZ ;  /* 0x800000ff030b7221 */ /* 0x000fe20000010100 */
[----:B------:R-:W-:-:S03]  /*05c0*/  IMAD.IADD R6, R6, 0x1, R9 ;  /* 0x0000000106067824 */ /* 0x000fc600078e0209 */
        /* <DEDUP_REMOVED lines=20> */
[CCC-:B------:R-:W-:Y:S01]  /*0710*/  FFMA.RZ R3, R10.reuse, R8.reuse, R7.reuse ;  /* 0x000000080a037223 */ /* 0x1c0fe2000000c007 */
[CCC-:B------:R-:W-:Y:S01]  /*0720*/  FFMA.RM R6, R10.reuse, R8.reuse, R7.reuse ;  /* 0x000000080a067223 */ /* 0x1c0fe20000004007 */
[C---:B------:R-:W-:Y:S02]  /*0730*/  ISETP.NE.AND P2, PT, R9.reuse, RZ, PT ;  /* 0x000000ff0900720c */ /* 0x040fe40003f45270 */
[----:B------:R-:W-:Y:S02]  /*0740*/  ISETP.NE.AND P1, PT, R9, RZ, PT ;  /* 0x000000ff0900720c */ /* 0x000fe40003f25270 */
[----:B------:R-:W-:Y:S01]  /*0750*/  LOP3.LUT R5, R3, 0x7fffff, RZ, 0xc0, !PT ;  /* 0x007fffff03057812 */ /* 0x000fe200078ec0ff */
[----:B------:R-:W-:Y:S01]  /*0760*/  FFMA.RP R3, R10, R8, R7 ;  /* 0x000000080a037223 */ /* 0x000fe20000008007 */
[----:B------:R-:W-:Y:S02]  /*0770*/  VIADD R8, R9, 0x20 ;  /* 0x0000002009087836 */ /* 0x000fe40000000000 */
[----:B------:R-:W-:Y:S01]  /*0780*/  LOP3.LUT R5, R5, 0x800000, RZ, 0xfc, !PT ;  /* 0x0080000005057812 */ /* 0x000fe200078efcff */
[----:B------:R-:W-:Y:S01]  /*0790*/  IMAD.MOV R7, RZ, RZ, -R9 ;  /* 0x000000ffff077224 */ /* 0x000fe200078e0a09 */
[----:B------:R-:W-:-:S02]  /*07a0*/  FSETP.NEU.FTZ.AND P0, PT, R3, R6, PT ;  /* 0x000000060300720b */ /* 0x000fc40003f1d000 */
[----:B------:R-:W-:Y:S02]  /*07b0*/  SHF.L.U32 R8, R5, R8, RZ ;  /* 0x0000000805087219 */ /* 0x000fe400000006ff */
[----:B------:R-:W-:Y:S02]  /*07c0*/  SEL R6, R7, RZ, P2 ;  /* 0x000000ff07067207 */ /* 0x000fe40001000000 */
[----:B------:R-:W-:Y:S02]  /*07d0*/  ISETP.NE.AND P1, PT, R8, RZ, P1 ;  /* 0x000000ff0800720c */ /* 0x000fe40000f25270 */
[----:B------:R-:W-:Y:S02]  /*07e0*/  SHF.R.U32.HI R6, RZ, R6, R5 ;  /* 0x00000006ff067219 */ /* 0x000fe40000011605 */
[----:B------:R-:W-:Y:S02]  /*07f0*/  PLOP3.LUT P0, PT, P0, P1, PT, 0xf8, 0x8f ;  /* 0x00000000008f781c */ /* 0x000fe40000703f70 */
[----:B------:R-:W-:-:S02]  /*0800*/  SHF.R.U32.HI R8, RZ, 0x1, R6 ;  /* 0x00000001ff087819 */ /* 0x000fc40000011606 */
[----:B------:R-:W-:-:S04]  /*0810*/  SEL R3, RZ, 0x1, !P0 ;  /* 0x00000001ff037807 */ /* 0x000fc80004000000 */
[----:B------:R-:W-:-:S04]  /*0820*/  LOP3.LUT R3, R3, 0x1, R8, 0xf8, !PT ;  /* 0x0000000103037812 */ /* 0x000fc800078ef808 */
[----:B------:R-:W-:-:S05]  /*0830*/  LOP3.LUT R3, R3, R6, RZ, 0xc0, !PT ;  /* 0x0000000603037212 */ /* 0x000fca00078ec0ff */
[----:B------:R-:W-:-:S05]  /*0840*/  IMAD.IADD R3, R8, 0x1, R3 ;  /* 0x0000000108037824 */ /* 0x000fca00078e0203 */
[----:B------:R-:W-:Y:S01]  /*0850*/  LOP3.LUT R0, R3, R0, RZ, 0xfc, !PT ;  /* 0x0000000003007212 */ /* 0x000fe200078efcff */
[----:B------:R-:W-:Y:S06]  /*0860*/  BRA `(.L_x_257) ;  /* 0x0000000000107947 */ /* 0x000fec0003800000 */
.L_x_256:
[----:B------:R-:W-:-:S04]  /*0870*/  LOP3.LUT R0, R0, 0x80000000, RZ, 0xc0, !PT ;  /* 0x8000000000007812 */ /* 0x000fc800078ec0ff */
[----:B------:R-:W-:Y:S01]  /*0880*/  LOP3.LUT R0, R0, 0x7f800000, RZ, 0xfc, !PT ;  /* 0x7f80000000007812 */ /* 0x000fe200078efcff */
[----:B------:R-:W-:Y:S06]  /*0890*/  BRA `(.L_x_257) ;  /* 0x0000000000047947 */ /* 0x000fec0003800000 */
.L_x_255:
[----:B------:R-:W-:-:S07]  /*08a0*/  IMAD R0, R6, 0x800000, R0 ;  /* 0x0080000006007824 */ /* 0x000fce00078e0200 */
.L_x_257:
[----:B------:R-:W-:Y:S05]  /*08b0*/  BSYNC.RECONVERGENT B2 ;  /* 0x0000000000027941 */ /* 0x000fea0003800200 */
.L_x_254:
[----:B------:R-:W-:Y:S05]  /*08c0*/  BRA `(.L_x_258) ;  /* 0x0000000000207947 */ /* 0x000fea0003800000 */
.L_x_253:
[----:B------:R-:W-:-:S04]  /*08d0*/  LOP3.LUT R0, R8, 0x80000000, R7, 0x48, !PT ;  /* 0x8000000008007812 */ /* 0x000fc800078e4807 */
[----:B------:R-:W-:Y:S01]  /*08e0*/  LOP3.LUT R0, R0, 0x7f800000, RZ, 0xfc, !PT ;  /* 0x7f80000000007812 */ /* 0x000fe200078efcff */
[----:B------:R-:W-:Y:S06]  /*08f0*/  BRA `(.L_x_258) ;  /* 0x0000000000147947 */ /* 0x000fec0003800000 */
.L_x_252:
[----:B------:R-:W-:Y:S01]  /*0900*/  LOP3.LUT R0, R8, 0x80000000, R7, 0x48, !PT ;  /* 0x8000000008007812 */ /* 0x000fe200078e4807 */
[----:B------:R-:W-:Y:S06]  /*0910*/  BRA `(.L_x_258) ;  /* 0x00000000000c7947 */ /* 0x000fec0003800000 */
.L_x_251:
[----:B------:R-:W0:Y:S01]  /*0920*/  MUFU.RSQ R0, -QNAN ;  /* 0xffc0000000007908 */ /* 0x000e220000001400 */
[----:B------:R-:W-:Y:S05]  /*0930*/  BRA `(.L_x_258) ;  /* 0x0000000000047947 */ /* 0x000fea0003800000 */
.L_x_250:
[----:B------:R-:W-:-:S07]  /*0940*/  FADD.FTZ R0, R0, R3 ;  /* 0x0000000300007221 */ /* 0x000fce0000010000 */
.L_x_258:
[----:B------:R-:W-:Y:S05]  /*0950*/  BSYNC.RECONVERGENT B1 ;  /* 0x0000000000017941 */ /* 0x000fea0003800200 */
.L_x_248:
[----:B------:R-:W-:-:S04]  /*0960*/  IMAD.MOV.U32 R5, RZ, RZ, 0x0 ;  /* 0x00000000ff057424 */ /* 0x000fc800078e00ff */
[----:B0-----:R-:W-:Y:S05]  /*0970*/  RET.REL.NODEC R4 `(_occa_removeDC_1) ;  /* 0xfffffff404a07950 */ /* 0x001fea0003c3ffff */
.L_x_259:
        /* <DEDUP_REMOVED lines=16> */
.L_x_264:


//--------------------- .text._occa_removeDC_0    --------------------------
	.section	.text._occa_removeDC_0,"ax",@progbits
	.align	128
        .global         _occa_removeDC_0
        .type           _occa_removeDC_0,@function
        .size           _occa_removeDC_0,(.L_x_275 - _occa_removeDC_0)
        .other          _occa_removeDC_0,@"STO_CUDA_ENTRY STV_DEFAULT"
_occa_removeDC_0:
.text._occa_removeDC_0:
[----:B------:R-:W-:Y:S01]  /*0000*/  LDC R1, c[0x0][0x37c] ;  /* 0x0000df00ff017b82 */ /* 0x000fe20000000800 */
[----:B------:R-:W0:Y:S07]  /*0010*/  S2R R7, SR_TID.X ;  /* 0x0000000000077919 */ /* 0x000e2e0000002100 */
[----:B------:R-:W1:Y:S01]  /*0020*/  S2UR UR4, SR_CTAID.X ;  /* 0x00000000000479c3 */ /* 0x000e620000002500 */
[----:B------:R-:W2:Y:S07]  /*0030*/  LDCU.64 UR6, c[0x0][0x358] ;  /* 0x00006b00ff0677ac */ /* 0x000eae0008000a00 */
[----:B------:R-:W3:Y:S01]  /*0040*/  LDC.64 R2, c[0x0][0x380] ;  /* 0x0000e000ff027b82 */ /* 0x000ee20000000a00 */
[----:B-1----:R-:W-:-:S06]  /*0050*/  USHF.L.U32 UR4, UR4, 0x8, URZ ;  /* 0x0000000804047899 */ /* 0x002fcc00080006ff */
[----:B0-----:R-:W-:-:S05]  /*0060*/  LOP3.LUT R7, R7, UR4, RZ, 0xfc, !PT ;  /* 0x0000000407077c12 */ /* 0x001fca000f8efcff */
[----:B------:R-:W0:Y:S01]  /*0070*/  LDCU UR4, c[0x0][0x398] ;  /* 0x00007300ff0477ac */ /* 0x000e220008000800 */
[----:B---3--:R-:W-:-:S05]  /*0080*/  IMAD.WIDE.U32 R2, R7, 0x8, R2 ;  /* 0x0000000807027825 */ /* 0x008fca00078e0002 */
[----:B--2---:R1:W2:Y:S01]  /*0090*/  LDG.E R9, desc[UR6][R2.64+0x4] ;  /* 0x0000040602097981 */ /* 0x0042a2000c1e1900 */
[----:B0-----:R-:W0:Y:S01]  /*00a0*/  I2F.U32.RP R0, UR4 ;  /* 0x0000000400007d06 */ /* 0x001e220008209000 */
[----:B------:R-:W-:-:S07]  /*00b0*/  ISETP.NE.U32.AND P2, PT, RZ, UR4, PT ;  /* 0x00000004ff007c0c */ /* 0x000fce000bf45070 */
[----:B0-----:R-:W0:Y:S02]  /*00c0*/  MUFU.RCP R0, R0 ;  /* 0x0000000000007308 */ /* 0x001e240000001000 */
[----:B0-----:R-:W-:-:S06]  /*00d0*/  IADD3 R4, PT, PT, R0, 0xffffffe, RZ ;  /* 0x0ffffffe00047810 */ /* 0x001fcc0007ffe0ff */
[----:B------:R0:W3:Y:S02]  /*00e0*/  F2I.FTZ.U32.TRUNC.NTZ R5, R4 ;  /* 0x0000000400057305 */ /* 0x0000e4000021f000 */
[----:B0-----:R-:W-:Y:S01]  /*00f0*/  IMAD.MOV.U32 R4, RZ, RZ, RZ ;  /* 0x000000ffff047224 */ /* 0x001fe200078e00ff */
[----:B---3--:R-:W-:-:S05]  /*0100*/  IADD3 R11, PT, PT, RZ, -R5, RZ ;  /* 0x80000005ff0b7210 */ /* 0x008fca0007ffe0ff */
[----:B------:R-:W-:-:S04]  /*0110*/  IMAD R11, R11, UR4, RZ ;  /* 0x000000040b0b7c24 */ /* 0x000fc8000f8e02ff */
[----:B------:R-:W-:-:S06]  /*0120*/  IMAD.HI.U32 R6, R5, R11, R4 ;  /* 0x0000000b05067227 */ /* 0x000fcc00078e0004 */
[----:B------:R-:W-:-:S05]  /*0130*/  IMAD.HI.U32 R5, R6, R7, RZ ;  /* 0x0000000706057227 */ /* 0x000fca00078e00ff */
[----:B-1----:R-:W-:-:S05]  /*0140*/  IADD3 R2, PT, PT, -R5, RZ, RZ ;  /* 0x000000ff05027210 */ /* 0x002fca0007ffe1ff */
[----:B------:R-:W-:Y:S02]  /*0150*/  IMAD R7, R2, UR4, R7 ;  /* 0x0000000402077c24 */ /* 0x000fe4000f8e0207 */
[----:B------:R-:W0:Y:S03]  /*0160*/  LDC.64 R2, c[0x0][0x390] ;  /* 0x0000e400ff027b82 */ /* 0x000e260000000a00 */
[----:B------:R-:W-:-:S13]  /*0170*/  ISETP.GE.U32.AND P0, PT, R7, UR4, PT ;  /* 0x0000000407007c0c */ /* 0x000fda000bf06070 */
[----:B------:R-:W-:Y:S01]  /*0180*/  @P0 VIADD R7, R7, -UR4 ;  /* 0x8000000407070c36 */ /* 0x000fe20008000000 */
[----:B------:R-:W-:-:S04]  /*0190*/  @P0 IADD3 R5, PT, PT, R5, 0x1, RZ ;  /* 0x0000000105050810 */ /* 0x000fc80007ffe0ff */
[----:B------:R-:W-:-:S13]  /*01a0*/  ISETP.GE.U32.AND P1, PT, R7, UR4, PT ;  /* 0x0000000407007c0c */ /* 0x000fda000bf26070 */
[----:B------:R-:W-:Y:S01]  /*01b0*/  @P1 VIADD R5, R5, 0x1 ;  /* 0x0000000105051836 */ /* 0x000fe20000000000 */
[----:B------:R-:W-:-:S05]  /*01c0*/  @!P2 LOP3.LUT R5, RZ, UR4, RZ, 0x33, !PT ;  /* 0x00000004ff05ac12 */ /* 0x000fca000f8e33ff */
[----:B0-----:R-:W-:-:S05]  /*01d0*/  IMAD.WIDE.U32 R2, R5, 0x4, R2 ;  /* 0x0000000405027825 */ /* 0x001fca00078e0002 */
[----:B--2---:R-:W-:Y:S01]  /*01e0*/  REDG.E.ADD.F32.FTZ.RN.STRONG.GPU desc[UR6][R2.64], R9 ;  /* 0x00000009020079a6 */ /* 0x004fe2000c12f306 */
[----:B------:R-:W-:Y:S05]  /*01f0*/  EXIT ;  /* 0x000000000000794d */ /* 0x000fea0003800000 */
.L_x_260:
        /* <DEDUP_REMOVED lines=16> */
.L_x_275:


//--------------------- .nv.global.init           --------------------------
	.section	.nv.global.init,"aw",@progbits
	.align	4
.nv.global.init:
	.type		__cudart_i2opi_f,@object
	.size		__cudart_i2opi_f,(.L_0 - __cudart_i2opi_f)
__cudart_i2opi_f:
        /*0000*/ 	.byte	0x41, 0x90, 0x43, 0x3c, 0x99, 0x95, 0x62, 0xdb, 0xc0, 0xdd, 0x34, 0xf5, 0xd1, 0x57, 0x27, 0xfc
        /*0010*/ 	.byte	0x29, 0x15, 0x44, 0x4e, 0x6e, 0x83, 0xf9, 0xa2
.L_0:


//--------------------- .nv.shared.reserved.0     --------------------------
	.section	.nv.shared.reserved.0,"aw",@nobits
	.weak		__nv_reservedSMEM_offset_0_alias
	.size		__nv_reservedSMEM_offset_0_alias, 0, 64
	.other		__nv_reservedSMEM_offset_0_alias,@"STO_CUDA_RESERVED_SHARED STV_DEFAULT"
__nv_reservedSMEM_offset_0_alias:
	.zero		0
	.zero		64


//--------------------- .nv.shared._occa_OptimizedDIFButterfly10_0 --------------------------
	.section	.nv.shared._occa_OptimizedDIFButterfly10_0,"aw",@nobits
	.sectionflags	@""
	.align	4
.nv.shared._occa_OptimizedDIFButterfly10_0:
	.zero		17408


//--------------------- .nv.shared._occa_StockhamButterfly10_0 --------------------------
	.section	.nv.shared._occa_StockhamButterfly10_0,"aw",@nobits
	.sectionflags	@""
	.align	4
.nv.shared._occa_StockhamButterfly10_0:
	.zero		17408


//--------------------- .nv.constant0._occa_toPower_0 --------------------------
	.section	.nv.constant0._occa_toPower_0,"a",@progbits
	.sectionflags	@""
	.align	4
.nv.constant0._occa_toPower_0:
	.zero		920


//--------------------- .nv.constant0._occa_Butterfly_0 --------------------------
	.section	.nv.constant0._occa_Butterfly_0,"a",@progbits
	.sectionflags	@""
	.align	4
.nv.constant0._occa_Butterfly_0:
	.zero		920


//--------------------- .nv.constant0._occa_OptimizedDIFButterfly10_0 --------------------------
	.section	.nv.constant0._occa_OptimizedDIFButterfly10_0,"a",@progbits
	.sectionflags	@""
	.align	4
.nv.constant0._occa_OptimizedDIFButterfly10_0:
	.zero		908


//--------------------- .nv.constant0._occa_StockhamButterfly10_0 --------------------------
	.section	.nv.constant0._occa_StockhamButterfly10_0,"a",@progbits
	.sectionflags	@""
	.align	4
.nv.constant0._occa_StockhamButterfly10_0:
	.zero		908


//--------------------- .nv.constant0._occa_endPreProcess_0 --------------------------
	.section	.nv.constant0._occa_endPreProcess_0,"a",@progbits
	.sectionflags	@""
	.align	4
.nv.constant0._occa_endPreProcess_0:
	.zero		908


//--------------------- .nv.constant0._occa_bitReverse_0 --------------------------
	.section	.nv.constant0._occa_bitReverse_0,"a",@progbits
	.sectionflags	@""
	.align	4
.nv.constant0._occa_bitReverse_0:
	.zero		916


//--------------------- .nv.constant0._occa_bitReverse_temp_0 --------------------------
	.section	.nv.constant0._occa_bitReverse_temp_0,"a",@progbits
	.sectionflags	@""
	.align	4
.nv.constant0._occa_bitReverse_temp_0:
	.zero		924


//--------------------- .nv.constant0._occa_overlap_N_window_imag_0 --------------------------
	.section	.nv.constant0._occa_overlap_N_window_imag_0,"a",@progbits
	.sectionflags	@""
	.align	4
.nv.constant0._occa_overlap_N_window_imag_0:
	.zero		928


//--------------------- .nv.constant0._occa_overlap_N_window_0 --------------------------
	.section	.nv.constant0._occa_overlap_N_window_0,"a",@progbits
	.sectionflags	@""
	.align	4
.nv.constant0._occa_overlap_N_window_0:
	.zero		928


//--------------------- .nv.constant0._occa_removeDC_1 --------------------------
	.section	.nv.constant0._occa_removeDC_1,"a",@progbits
	.sectionflags	@""
	.align	4
.nv.constant0._occa_removeDC_1:
	.zero		924


//--------------------- .nv.constant0._occa_removeDC_0 --------------------------
	.section	.nv.constant0._occa_removeDC_0,"a",@progbits
	.sectionflags	@""
	.align	4
.nv.constant0._occa_removeDC_0:
	.zero		924


//--------------------- SYMBOLS --------------------------

	.type		.nv.reservedSmem.offset0,@object
	.size		.nv.reservedSmem.offset0,0x4
	.type		.nv.reservedSmem.cap,@object
	.size		.nv.reservedSmem.cap,0x4
